// auto-generated by cutlass_sweep.gemm — config: {"arch": "sm_90", "cluster_m": 1, "cluster_n": 1, "dtype": "int8", "dtype_b": "int8", "layout": "nt", "stages": 0, "tile_k": 32, "tile_m": 384, "tile_n": 176}
#include "cutlass/cutlass.h"
#include "cutlass/gemm/collective/collective_builder.hpp"
#include "cutlass/gemm/device/gemm_universal_adapter.h"
#include "cutlass/gemm/kernel/gemm_universal.hpp"
#include "cutlass/epilogue/collective/collective_builder.hpp"

using ElemA = int8_t;
using ElemB = int8_t;
using ElemCD = int8_t;
using Acc  = int32_t;
using TileShape    = cute::Shape<cute::_384, cute::_176, cute::_32>;
using ClusterShape = cute::Shape<cute::_1, cute::_1, cute::_1>;

using CollectiveEpilogue = typename cutlass::epilogue::collective::CollectiveBuilder<
    cutlass::arch::Sm90, cutlass::arch::OpClassTensorOp,
    TileShape, ClusterShape,
    cutlass::epilogue::collective::EpilogueTileAuto,
    Acc, Acc,
    ElemCD, cutlass::layout::RowMajor, 128 / cutlass::sizeof_bits<ElemCD>::value,
    ElemCD, cutlass::layout::RowMajor, 128 / cutlass::sizeof_bits<ElemCD>::value,
    cutlass::epilogue::collective::EpilogueScheduleAuto
  >::CollectiveOp;

using CollectiveMainloop = typename cutlass::gemm::collective::CollectiveBuilder<
    cutlass::arch::Sm90, cutlass::arch::OpClassTensorOp,
    ElemA, cutlass::layout::RowMajor, 128 / cutlass::sizeof_bits<ElemA>::value,
    ElemB, cutlass::layout::ColumnMajor, 128 / cutlass::sizeof_bits<ElemB>::value,
    Acc,
    TileShape, ClusterShape,
    cutlass::gemm::collective::StageCountAutoCarveout<static_cast<int>(sizeof(typename CollectiveEpilogue::SharedStorage))>,
    cutlass::gemm::collective::KernelScheduleAuto
  >::CollectiveOp;

using GemmKernel = cutlass::gemm::kernel::GemmUniversal<
    cute::Shape<int,int,int,int>,
    CollectiveMainloop,
    CollectiveEpilogue
>;
using Gemm = cutlass::gemm::device::GemmUniversalAdapter<GemmKernel>;

// Force the device kernel symbol into the cubin without needing a host main.
auto* _anchor = &cutlass::device_kernel<GemmKernel>;


// ===== COMPILED SASS (sm_90a) =====

	.target	sm_90a

	.elftype	@"ET_EXEC"


//--------------------- .note.nv.tkinfo           --------------------------
	.section	.note.nv.tkinfo,"",@"SHT_NOTE"
	.sectionflags	@"SHF_NOTE_NV_TKINFO"
	.tkinfo
        /*0018*/ 	.word	0x00000002
        /*0030*/ 	.string	""
        /*0030*/ 	.string	"ptxas"
        /*0030*/ 	.string	"Cuda compilation tools, release 13.0, V13.0.88"
        /*0030*/ 	.string	"Build cuda_13.0.r13.0/compiler.36424714_0"
        /*0030*/ 	.string	"-arch sm_90a -m 64 "



//--------------------- .note.nv.cuinfo           --------------------------
	.section	.note.nv.cuinfo,"",@"SHT_NOTE"
	.sectionflags	@"SHF_NOTE_NV_CUINFO"
        /*0018*/ 	.short	0x0002
        /*001a*/ 	.short	0x005a
        /*001c*/ 	.short	0x0082
	.zero		2


//--------------------- .nv.info                  --------------------------
	.section	.nv.info,"",@"SHT_CUDA_INFO"
	.align	4


	//----- nvinfo : EIATTR_REGCOUNT
	.align		4
        /*0000*/ 	.byte	0x04, 0x2f
        /*0002*/ 	.short	(.L_15 - .L_14)
	.align		4
.L_14:
        /*0004*/ 	.word	index@(_ZN7cutlass13device_kernelINS_4gemm6kernel13GemmUniversalIN4cute5tupleIJiiiiEEENS1_10collective13CollectiveMmaINS1_34MainloopSm90TmaGmmaWarpSpecializedILi12ENS5_IJNS4_1CILi1EEESB_SB_EEENS1_35KernelTmaWarpSpecializedCooperativeEEENS5_IJNSA_ILi384EEENSA_ILi176EEENSA_ILi32EEEEEEaNS5_IJlSB_lEEEaSJ_NS4_8TiledMMAINS4_8MMA_AtomIJNS4_4SM904GMMA26MMA_64x16x32_S32S8S8_SS_TNEEEENS4_6LayoutINS5_IJNSA_ILi2EEESB_SB_EEENS5_IJSB_NSA_ILi0EEEST_EEEEENS5_IJNS4_10UnderscoreESW_SW_EEEEENS4_13SM90_TMA_LOADENS4_14ComposedLayoutINS4_7SwizzleILi1ELi4ELi3EEENS4_18smem_ptr_flag_bitsILi8EEENSQ_INS5_IJNSA_ILi8EEESH_EEENS5_IJSH_SB_EEEEEEEvNS4_8identityESZ_S19_vS1A_EENS_8epilogue10collective6detail29Sm90TmaWarpSpecializedAdapterINS1D_15DefaultEpilogueIaSJ_SJ_NS1C_6thread17LinearCombinationIaLi1EiiLNS1H_9ScaleType4KindE0ELNS_15FloatRoundStyleE2EaEENS1_15EpilogueDefaultEEEEEvvEEEEvNT_6ParamsE)
        /*0008*/ 	.word	0x000000a8


	//----- nvinfo : EIATTR_FRAME_SIZE
	.align		4
.L_15:
        /*000c*/ 	.byte	0x04, 0x11
        /*000e*/ 	.short	(.L_17 - .L_16)
	.align		4
.L_16:
        /*0010*/ 	.word	index@(_ZN7cutlass13device_kernelINS_4gemm6kernel13GemmUniversalIN4cute5tupleIJiiiiEEENS1_10collective13CollectiveMmaINS1_34MainloopSm90TmaGmmaWarpSpecializedILi12ENS5_IJNS4_1CILi1EEESB_SB_EEENS1_35KernelTmaWarpSpecializedCooperativeEEENS5_IJNSA_ILi384EEENSA_ILi176EEENSA_ILi32EEEEEEaNS5_IJlSB_lEEEaSJ_NS4_8TiledMMAINS4_8MMA_AtomIJNS4_4SM904GMMA26MMA_64x16x32_S32S8S8_SS_TNEEEENS4_6LayoutINS5_IJNSA_ILi2EEESB_SB_EEENS5_IJSB_NSA_ILi0EEEST_EEEEENS5_IJNS4_10UnderscoreESW_SW_EEEEENS4_13SM90_TMA_LOADENS4_14ComposedLayoutINS4_7SwizzleILi1ELi4ELi3EEENS4_18smem_ptr_flag_bitsILi8EEENSQ_INS5_IJNSA_ILi8EEESH_EEENS5_IJSH_SB_EEEEEEEvNS4_8identityESZ_S19_vS1A_EENS_8epilogue10collective6detail29Sm90TmaWarpSpecializedAdapterINS1D_15DefaultEpilogueIaSJ_SJ_NS1C_6thread17LinearCombinationIaLi1EiiLNS1H_9ScaleType4KindE0ELNS_15FloatRoundStyleE2EaEENS1_15EpilogueDefaultEEEEEvvEEEEvNT_6ParamsE)
        /*0014*/ 	.word	0x00000260


	//----- nvinfo : EIATTR_MIN_STACK_SIZE
	.align		4
.L_17:
        /*0018*/ 	.byte	0x04, 0x12
        /*001a*/ 	.short	(.L_19 - .L_18)
	.align		4
.L_18:
        /*001c*/ 	.word	index@(_ZN7cutlass13device_kernelINS_4gemm6kernel13GemmUniversalIN4cute5tupleIJiiiiEEENS1_10collective13CollectiveMmaINS1_34MainloopSm90TmaGmmaWarpSpecializedILi12ENS5_IJNS4_1CILi1EEESB_SB_EEENS1_35KernelTmaWarpSpecializedCooperativeEEENS5_IJNSA_ILi384EEENSA_ILi176EEENSA_ILi32EEEEEEaNS5_IJlSB_lEEEaSJ_NS4_8TiledMMAINS4_8MMA_AtomIJNS4_4SM904GMMA26MMA_64x16x32_S32S8S8_SS_TNEEEENS4_6LayoutINS5_IJNSA_ILi2EEESB_SB_EEENS5_IJSB_NSA_ILi0EEEST_EEEEENS5_IJNS4_10UnderscoreESW_SW_EEEEENS4_13SM90_TMA_LOADENS4_14ComposedLayoutINS4_7SwizzleILi1ELi4ELi3EEENS4_18smem_ptr_flag_bitsILi8EEENSQ_INS5_IJNSA_ILi8EEESH_EEENS5_IJSH_SB_EEEEEEEvNS4_8identityESZ_S19_vS1A_EENS_8epilogue10collective6detail29Sm90TmaWarpSpecializedAdapterINS1D_15DefaultEpilogueIaSJ_SJ_NS1C_6thread17LinearCombinationIaLi1EiiLNS1H_9ScaleType4KindE0ELNS_15FloatRoundStyleE2EaEENS1_15EpilogueDefaultEEEEEvvEEEEvNT_6ParamsE)
        /*0020*/ 	.word	0x00000260
.L_19:


//--------------------- .nv.compat                --------------------------
	.section	.nv.compat,"",@"SHT_CUDA_COMPAT_INFO"
	.align	4
        /*0000*/ 	.byte	0x02, 0x09, 0x01, 0x00, 0x02, 0x02, 0x04, 0x00, 0x02, 0x05, 0x05, 0x00, 0x03, 0x07, 0x01, 0x01
        /*0010*/ 	.byte	0x02, 0x03, 0x01, 0x00, 0x02, 0x06, 0x01, 0x00, 0x04, 0x0b, 0x08, 0x00, 0x00, 0x00, 0x00, 0x00
        /*0020*/ 	.byte	0x00, 0x00, 0x00, 0x00


//--------------------- .nv.info._ZN7cutlass13device_kernelINS_4gemm6kernel13GemmUniversalIN4cute5tupleIJiiiiEEENS1_10collective13CollectiveMmaINS1_34MainloopSm90TmaGmmaWarpSpecializedILi12ENS5_IJNS4_1CILi1EEESB_SB_EEENS1_35KernelTmaWarpSpecializedCooperativeEEENS5_IJNSA_ILi384EEENSA_ILi176EEENSA_ILi32EEEEEEaNS5_IJlSB_lEEEaSJ_NS4_8TiledMMAINS4_8MMA_AtomIJNS4_4SM904GMMA26MMA_64x16x32_S32S8S8_SS_TNEEEENS4_6LayoutINS5_IJNSA_ILi2EEESB_SB_EEENS5_IJSB_NSA_ILi0EEEST_EEEEENS5_IJNS4_10UnderscoreESW_SW_EEEEENS4_13SM90_TMA_LOADENS4_14ComposedLayoutINS4_7SwizzleILi1ELi4ELi3EEENS4_18smem_ptr_flag_bitsILi8EEENSQ_INS5_IJNSA_ILi8EEESH_EEENS5_IJSH_SB_EEEEEEEvNS4_8identityESZ_S19_vS1A_EENS_8epilogue10collective6detail29Sm90TmaWarpSpecializedAdapterINS1D_15DefaultEpilogueIaSJ_SJ_NS1C_6thread17LinearCombinationIaLi1EiiLNS1H_9ScaleType4KindE0ELNS_15FloatRoundStyleE2EaEENS1_15EpilogueDefaultEEEEEvvEEEEvNT_6ParamsE --------------------------
	.section	.nv.info._ZN7cutlass13device_kernelINS_4gemm6kernel13GemmUniversalIN4cute5tupleIJiiiiEEENS1_10collective13CollectiveMmaINS1_34MainloopSm90TmaGmmaWarpSpecializedILi12ENS5_IJNS4_1CILi1EEESB_SB_EEENS1_35KernelTmaWarpSpecializedCooperativeEEENS5_IJNSA_ILi384EEENSA_ILi176EEENSA_ILi32EEEEEEaNS5_IJlSB_lEEEaSJ_NS4_8TiledMMAINS4_8MMA_AtomIJNS4_4SM904GMMA26MMA_64x16x32_S32S8S8_SS_TNEEEENS4_6LayoutINS5_IJNSA_ILi2EEESB_SB_EEENS5_IJSB_NSA_ILi0EEEST_EEEEENS5_IJNS4_10UnderscoreESW_SW_EEEEENS4_13SM90_TMA_LOADENS4_14ComposedLayoutINS4_7SwizzleILi1ELi4ELi3EEENS4_18smem_ptr_flag_bitsILi8EEENSQ_INS5_IJNSA_ILi8EEESH_EEENS5_IJSH_SB_EEEEEEEvNS4_8identityESZ_S19_vS1A_EENS_8epilogue10collective6detail29Sm90TmaWarpSpecializedAdapterINS1D_15DefaultEpilogueIaSJ_SJ_NS1C_6thread17LinearCombinationIaLi1EiiLNS1H_9ScaleType4KindE0ELNS_15FloatRoundStyleE2EaEENS1_15EpilogueDefaultEEEEEvvEEEEvNT_6ParamsE,"",@"SHT_CUDA_INFO"
	.sectionflags	@""
	.align	4


	//----- nvinfo : EIATTR_CUDA_API_VERSION
	.align		4
        /*0000*/ 	.byte	0x04, 0x37
        /*0002*/ 	.short	(.L_21 - .L_20)
.L_20:
        /*0004*/ 	.word	0x00000082


	//----- nvinfo : EIATTR_KPARAM_INFO
	.align		4
.L_21:
        /*0008*/ 	.byte	0x04, 0x17
        /*000a*/ 	.short	(.L_23 - .L_22)
.L_22:
        /*000c*/ 	.word	0x00000000
        /*0010*/ 	.short	0x0000
        /*0012*/ 	.short	0x0070
        /*0014*/ 	.byte	0x00, 0xf0, 0x01, 0x10


	//----- nvinfo : EIATTR_SPARSE_MMA_MASK
	.align		4
.L_23:
        /*0018*/ 	.byte	0x03, 0x50
        /*001a*/ 	.short	0x0000


	//----- nvinfo : EIATTR_MAXREG_COUNT
	.align		4
        /*001c*/ 	.byte	0x03, 0x1b
        /*001e*/ 	.short	0x00a8


	//----- nvinfo : EIATTR_NUM_BARRIERS
	.align		4
        /*0020*/ 	.byte	0x02, 0x4c
        /*0022*/ 	.byte	0x01
	.zero		1


	//----- nvinfo : EIATTR_EXTERNS
	.align		4
        /*0024*/ 	.byte	0x04, 0x0f
        /*0026*/ 	.short	(.L_25 - .L_24)


	//   ....[0]....
	.align		4
.L_24:
        /*0028*/ 	.word	index@(__assertfail)


	//----- nvinfo : EIATTR_ANNOTATIONS
	.align		4
.L_25:
        /*002c*/ 	.byte	0x04, 0x55
        /*002e*/ 	.short	(.L_27 - .L_26)


	//   ....[0]....
.L_26:
        /*0030*/ 	.word	0x00000001
        /*0034*/ 	.byte	0xc0, 0x07, 0x00, 0x00, 0x01, 0x00, 0x00, 0x00, 0xe0, 0x07, 0x00, 0x00, 0x01, 0x00, 0x00, 0x00
        /* <DEDUP_REMOVED lines=219> */
        /*0df4*/ 	.byte	0x10, 0x37, 0x01, 0x00, 0x01, 0x00, 0x00, 0x00, 0x30, 0x37, 0x01, 0x00


	//----- nvinfo : EIATTR_MERCURY_ISA_VERSION
	.align		4
.L_27:
        /*0e00*/ 	.byte	0x03, 0x5f
        /*0e02*/ 	.short	0x0101


	//----- nvinfo : EIATTR_INT_WARP_WIDE_INSTR_OFFSETS
	.align		4
        /*0e04*/ 	.byte	0x04, 0x31
        /*0e06*/ 	.short	(.L_29 - .L_28)


	//   ....[0]....
.L_28:
        /*0e08*/ 	.word	0x00000630


	//   ....[1]....
        /*0e0c*/ 	.word	0x00000640


	//   ....[2]....
        /*0e10*/ 	.word	0x000006d0


	//----- nvinfo : EIATTR_COOP_GROUP_MASK_REGIDS
	.align		4
.L_29:
        /*0e14*/ 	.byte	0x04, 0x29
        /*0e16*/ 	.short	(.L_31 - .L_30)


	//   ....[0]....
.L_30:
        /*0e18*/ 	.word	0xffffffff


	//   ....[1]....
        /*0e1c*/ 	.word	0xffffffff


	//   ....[2]....
        /*0e20*/ 	.word	0xffffffff


	//   ....[3]....
        /*0e24*/ 	.word	0xffffffff


	//   ....[4]....
        /*0e28*/ 	.word	0xffffffff


	//----- nvinfo : EIATTR_COOP_GROUP_INSTR_OFFSETS
	.align		4
.L_31:
        /*0e2c*/ 	.byte	0x04, 0x28
        /*0e2e*/ 	.short	(.L_33 - .L_32)


	//   ....[0]....
.L_32:
        /*0e30*/ 	.word	0x00000070


	//   ....[1]....
        /*0e34*/ 	.word	0x00000080


	//   ....[2]....
        /*0e38*/ 	.word	0x000001a0


	//   ....[3]....
        /*0e3c*/ 	.word	0x000004e0


	//   ....[4]....
        /*0e40*/ 	.word	0x000013b0


	//----- nvinfo : EIATTR_REG_RECONFIG
	.align		4
.L_33:
        /*0e44*/ 	.byte	0x01, 0x54
	.zero		2


	//----- nvinfo : EIATTR_SYSCALL_OFFSETS
	.align		4
        /*0e48*/ 	.byte	0x04, 0x46
        /*0e4a*/ 	.short	(.L_35 - .L_34)


	//   ....[0]....
.L_34:
        /*0e4c*/ 	.word	0x00001560


	//----- nvinfo : EIATTR_MBARRIER_INSTR_OFFSETS
	.align		4
.L_35:
        /*0e50*/ 	.byte	0x04, 0x39
        /*0e52*/ 	.short	(.L_37 - .L_36)


	//   ....[0]....
.L_36:
        /*0e54*/ 	.word	0x00000340
        /*0e58*/ 	.word	0x000000ff
        /*0e5c*/ 	.word	0x00000000
        /*0e60*/ 	.short	0x0100
        /*0e62*/ 	.byte	0x08
	.zero		1


	//   ....[1]....
        /*0e64*/ 	.word	0x00000350
        /*0e68*/ 	.word	0x000000ff
        /*0e6c*/ 	.word	0x00000060
        /*0e70*/ 	.short	0x0100
        /*0e72*/ 	.byte	0x08
	.zero		1


	//   ....[2]....
        /*0e74*/ 	.word	0x00000360
        /*0e78*/ 	.word	0x000000ff
        /*0e7c*/ 	.word	0x00000008
        /*0e80*/ 	.short	0x0100
        /*0e82*/ 	.byte	0x08
	.zero		1


	//   ....[3]....
        /*0e84*/ 	.word	0x00000370
        /*0e88*/ 	.word	0x000000ff
        /*0e8c*/ 	.word	0x00000068
        /*0e90*/ 	.short	0x0100
        /*0e92*/ 	.byte	0x08
	.zero		1


	//   ....[4]....
        /*0e94*/ 	.word	0x00000380
        /*0e98*/ 	.word	0x000000ff
        /*0e9c*/ 	.word	0x00000010
        /*0ea0*/ 	.short	0x0100
        /*0ea2*/ 	.byte	0x08
	.zero		1


	//   ....[5]....
        /*0ea4*/ 	.word	0x00000390
        /*0ea8*/ 	.word	0x000000ff
        /*0eac*/ 	.word	0x00000070
        /*0eb0*/ 	.short	0x0100
        /*0eb2*/ 	.byte	0x08
	.zero		1


	//   ....[6]....
        /*0eb4*/ 	.word	0x000003a0
        /*0eb8*/ 	.word	0x000000ff
        /*0ebc*/ 	.word	0x00000018
        /*0ec0*/ 	.short	0x0100
        /*0ec2*/ 	.byte	0x08
	.zero		1


	//   ....[7]....
        /*0ec4*/ 	.word	0x000003b0
        /*0ec8*/ 	.word	0x000000ff
        /*0ecc*/ 	.word	0x00000078
        /*0ed0*/ 	.short	0x0100
        /*0ed2*/ 	.byte	0x08
	.zero		1


	//   ....[8]....
        /*0ed4*/ 	.word	0x000003c0
        /*0ed8*/ 	.word	0x000000ff
        /*0edc*/ 	.word	0x00000020
        /*0ee0*/ 	.short	0x0100
        /*0ee2*/ 	.byte	0x08
	.zero		1


	//   ....[9]....
        /*0ee4*/ 	.word	0x000003d0
        /*0ee8*/ 	.word	0x000000ff
        /*0eec*/ 	.word	0x00000080
        /*0ef0*/ 	.short	0x0100
        /*0ef2*/ 	.byte	0x08
	.zero		1


	//   ....[10]....
        /*0ef4*/ 	.word	0x000003e0
        /*0ef8*/ 	.word	0x000000ff
        /*0efc*/ 	.word	0x00000028
        /*0f00*/ 	.short	0x0100
        /*0f02*/ 	.byte	0x08
	.zero		1


	//   ....[11]....
        /*0f04*/ 	.word	0x000003f0
        /*0f08*/ 	.word	0x000000ff
        /*0f0c*/ 	.word	0x00000088
        /*0f10*/ 	.short	0x0100
        /*0f12*/ 	.byte	0x08
	.zero		1


	//   ....[12]....
        /*0f14*/ 	.word	0x00000400
        /*0f18*/ 	.word	0x000000ff
        /*0f1c*/ 	.word	0x00000030
        /*0f20*/ 	.short	0x0100
        /*0f22*/ 	.byte	0x08
	.zero		1


	//   ....[13]....
        /*0f24*/ 	.word	0x00000410
        /*0f28*/ 	.word	0x000000ff
        /*0f2c*/ 	.word	0x00000090
        /*0f30*/ 	.short	0x0100
        /*0f32*/ 	.byte	0x08
	.zero		1


	//   ....[14]....
        /*0f34*/ 	.word	0x00000420
        /*0f38*/ 	.word	0x000000ff
        /*0f3c*/ 	.word	0x00000038
        /*0f40*/ 	.short	0x0100
        /*0f42*/ 	.byte	0x08
	.zero		1


	//   ....[15]....
        /*0f44*/ 	.word	0x00000430
        /*0f48*/ 	.word	0x000000ff
        /*0f4c*/ 	.word	0x00000098
        /*0f50*/ 	.short	0x0100
        /*0f52*/ 	.byte	0x08
	.zero		1


	//   ....[16]....
        /*0f54*/ 	.word	0x00000440
        /*0f58*/ 	.word	0x000000ff
        /*0f5c*/ 	.word	0x00000040
        /*0f60*/ 	.short	0x0100
        /*0f62*/ 	.byte	0x08
	.zero		1


	//   ....[17]....
        /*0f64*/ 	.word	0x00000450
        /*0f68*/ 	.word	0x000000ff
        /*0f6c*/ 	.word	0x000000a0
        /*0f70*/ 	.short	0x0100
        /*0f72*/ 	.byte	0x08
	.zero		1


	//   ....[18]....
        /*0f74*/ 	.word	0x00000460
        /*0f78*/ 	.word	0x000000ff
        /*0f7c*/ 	.word	0x00000048
        /*0f80*/ 	.short	0x0100
        /*0f82*/ 	.byte	0x08
	.zero		1


	//   ....[19]....
        /*0f84*/ 	.word	0x00000470
        /*0f88*/ 	.word	0x000000ff
        /*0f8c*/ 	.word	0x000000a8
        /*0f90*/ 	.short	0x0100
        /*0f92*/ 	.byte	0x08
	.zero		1


	//   ....[20]....
        /*0f94*/ 	.word	0x00000480
        /*0f98*/ 	.word	0x000000ff
        /*0f9c*/ 	.word	0x00000050
        /*0fa0*/ 	.short	0x0100
        /*0fa2*/ 	.byte	0x08
	.zero		1


	//   ....[21]....
        /*0fa4*/ 	.word	0x00000490
        /*0fa8*/ 	.word	0x000000ff
        /*0fac*/ 	.word	0x000000b0
        /*0fb0*/ 	.short	0x0100
        /*0fb2*/ 	.byte	0x08
	.zero		1


	//   ....[22]....
        /*0fb4*/ 	.word	0x000004a0
        /*0fb8*/ 	.word	0x000000ff
        /*0fbc*/ 	.word	0x00000058
        /*0fc0*/ 	.short	0x0100
        /*0fc2*/ 	.byte	0x08
	.zero		1


	//   ....[23]....
        /*0fc4*/ 	.word	0x000004b0
        /*0fc8*/ 	.word	0x000000ff
        /*0fcc*/ 	.word	0x000000b8
        /*0fd0*/ 	.short	0x0100
        /*0fd2*/ 	.byte	0x08
	.zero		1


	//   ....[24]....
        /*0fd4*/ 	.word	0x00000750
        /*0fd8*/ 	.word	0x000000ff
        /*0fdc*/ 	.word	0x000000d0
        /*0fe0*/ 	.short	0x0100
        /*0fe2*/ 	.byte	0x10
	.zero		1


	//   ....[25]....
        /*0fe4*/ 	.word	0x000007f0
        /*0fe8*/ 	.word	0x000000ff
        /*0fec*/ 	.word	0x000000d8
        /*0ff0*/ 	.short	0x0100
        /*0ff2*/ 	.byte	0x10
	.zero		1


	//   ....[26]....
        /*0ff4*/ 	.word	0x00001600
        /*0ff8*/ 	.word	0x00000003
        /*0ffc*/ 	.word	0x00000000
        /*1000*/ 	.short	0x010a
        /*1002*/ 	.byte	0x3f
	.zero		1


	//   ....[27]....
        /*1004*/ 	.word	0x00001640
        /*1008*/ 	.word	0x00000003
        /*100c*/ 	.word	0x00000000
        /*1010*/ 	.short	0x010a
        /*1012*/ 	.byte	0x3f
	.zero		1


	//   ....[28]....
        /*1014*/ 	.word	0x00002590
        /*1018*/ 	.word	0x000000ff
        /*101c*/ 	.word	0x00000000
        /*1020*/ 	.short	0x010a
        /*1022*/ 	.byte	0x05
	.zero		1


	//   ....[29]....
        /*1024*/ 	.word	0x000025d0
        /*1028*/ 	.word	0x000000ff
        /*102c*/ 	.word	0x00000000
        /*1030*/ 	.short	0x010a
        /*1032*/ 	.byte	0x05
	.zero		1


	//   ....[30]....
        /*1034*/ 	.word	0x000037c0
        /*1038*/ 	.word	0x000000ff
        /*103c*/ 	.word	0x00000000
        /*1040*/ 	.short	0x0101
        /*1042*/ 	.byte	0x07
	.zero		1


	//   ....[31]....
        /*1044*/ 	.word	0x000039d0
        /*1048*/ 	.word	0x000000ff
        /*104c*/ 	.word	0x00000000
        /*1050*/ 	.short	0x0101
        /*1052*/ 	.byte	0x06
	.zero		1


	//   ....[32]....
        /*1054*/ 	.word	0x000132b0
        /*1058*/ 	.word	0x0000000c
        /*105c*/ 	.word	0x00000060
        /*1060*/ 	.short	0x010a
        /*1062*/ 	.byte	0x3f
	.zero		1


	//   ....[33]....
        /*1064*/ 	.word	0x00013630
        /*1068*/ 	.word	0x00000002
        /*106c*/ 	.word	0x000000d8
        /*1070*/ 	.short	0x0101
        /*1072*/ 	.byte	0x3f
	.zero		1


	//   ....[34]....
        /*1074*/ 	.word	0x00013e30
        /*1078*/ 	.word	0x00000005
        /*107c*/ 	.word	0x00000000
        /*1080*/ 	.short	0x010a
        /*1082*/ 	.byte	0x3f
	.zero		1


	//   ....[35]....
        /*1084*/ 	.word	0x00013ec0
        /*1088*/ 	.word	0x00000007
        /*108c*/ 	.word	0x00000000
        /*1090*/ 	.short	0x010a
        /*1092*/ 	.byte	0x3f
	.zero		1


	//   ....[36]....
        /*1094*/ 	.word	0x00013f50
        /*1098*/ 	.word	0x00000007
        /*109c*/ 	.word	0x00000000
        /*10a0*/ 	.short	0x010a
        /*10a2*/ 	.byte	0x3f
	.zero		1


	//   ....[37]....
        /*10a4*/ 	.word	0x00013fe0
        /*10a8*/ 	.word	0x00000007
        /*10ac*/ 	.word	0x00000000
        /*10b0*/ 	.short	0x010a
        /*10b2*/ 	.byte	0x3f
	.zero		1


	//   ....[38]....
        /*10b4*/ 	.word	0x00014070
        /*10b8*/ 	.word	0x00000007
        /*10bc*/ 	.word	0x00000000
        /*10c0*/ 	.short	0x010a
        /*10c2*/ 	.byte	0x3f
	.zero		1


	//   ....[39]....
        /*10c4*/ 	.word	0x00014100
        /*10c8*/ 	.word	0x00000007
        /*10cc*/ 	.word	0x00000000
        /*10d0*/ 	.short	0x010a
        /*10d2*/ 	.byte	0x3f
	.zero		1


	//   ....[40]....
        /*10d4*/ 	.word	0x00014190
        /*10d8*/ 	.word	0x00000007
        /*10dc*/ 	.word	0x00000000
        /*10e0*/ 	.short	0x010a
        /*10e2*/ 	.byte	0x3f
	.zero		1


	//   ....[41]....
        /*10e4*/ 	.word	0x00014220
        /*10e8*/ 	.word	0x00000007
        /*10ec*/ 	.word	0x00000000
        /*10f0*/ 	.short	0x010a
        /*10f2*/ 	.byte	0x3f
	.zero		1


	//   ....[42]....
        /*10f4*/ 	.word	0x000142b0
        /*10f8*/ 	.word	0x00000007
        /*10fc*/ 	.word	0x00000000
        /*1100*/ 	.short	0x010a
        /*1102*/ 	.byte	0x3f
	.zero		1


	//   ....[43]....
        /*1104*/ 	.word	0x00014340
        /*1108*/ 	.word	0x00000007
        /*110c*/ 	.word	0x00000000
        /*1110*/ 	.short	0x010a
        /*1112*/ 	.byte	0x3f
	.zero		1


	//   ....[44]....
        /*1114*/ 	.word	0x000143d0
        /*1118*/ 	.word	0x00000007
        /*111c*/ 	.word	0x00000000
        /*1120*/ 	.short	0x010a
        /*1122*/ 	.byte	0x3f
	.zero		1


	//   ....[45]....
        /*1124*/ 	.word	0x00014460
        /*1128*/ 	.word	0x00000003
        /*112c*/ 	.word	0x00000000
        /*1130*/ 	.short	0x010a
        /*1132*/ 	.byte	0x3f
	.zero		1


	//   ....[46]....
        /*1134*/ 	.word	0x000144c0
        /*1138*/ 	.word	0x00000003
        /*113c*/ 	.word	0x00000000
        /*1140*/ 	.short	0x010a
        /*1142*/ 	.byte	0x3f
	.zero		1


	//   ....[47]....
        /*1144*/ 	.word	0x00014520
        /*1148*/ 	.word	0x00000004
        /*114c*/ 	.word	0x00000000
        /*1150*/ 	.short	0x010a
        /*1152*/ 	.byte	0x3f
	.zero		1


	//   ....[48]....
        /*1154*/ 	.word	0x000145f0
        /*1158*/ 	.word	0x0000000c
        /*115c*/ 	.word	0x00000060
        /*1160*/ 	.short	0x010a
        /*1162*/ 	.byte	0x3f
	.zero		1


	//   ....[49]....
        /*1164*/ 	.word	0x000146c0
        /*1168*/ 	.word	0x00000005
        /*116c*/ 	.word	0x00000000
        /*1170*/ 	.short	0x010a
        /*1172*/ 	.byte	0x3f
	.zero		1


	//   ....[50]....
        /*1174*/ 	.word	0x00014710
        /*1178*/ 	.word	0x00000007
        /*117c*/ 	.word	0x00000000
        /*1180*/ 	.short	0x010a
        /*1182*/ 	.byte	0x3f
	.zero		1


	//   ....[51]....
        /*1184*/ 	.word	0x00014760
        /*1188*/ 	.word	0x00000007
        /*118c*/ 	.word	0x00000000
        /*1190*/ 	.short	0x010a
        /*1192*/ 	.byte	0x3f
	.zero		1


	//   ....[52]....
        /*1194*/ 	.word	0x000147b0
        /*1198*/ 	.word	0x00000007
        /*119c*/ 	.word	0x00000000
        /*11a0*/ 	.short	0x010a
        /*11a2*/ 	.byte	0x3f
	.zero		1


	//   ....[53]....
        /*11a4*/ 	.word	0x00014800
        /*11a8*/ 	.word	0x00000007
        /*11ac*/ 	.word	0x00000000
        /*11b0*/ 	.short	0x010a
        /*11b2*/ 	.byte	0x3f
	.zero		1


	//   ....[54]....
        /*11b4*/ 	.word	0x00014850
        /*11b8*/ 	.word	0x00000007
        /*11bc*/ 	.word	0x00000000
        /*11c0*/ 	.short	0x010a
        /*11c2*/ 	.byte	0x3f
	.zero		1


	//   ....[55]....
        /*11c4*/ 	.word	0x000148a0
        /*11c8*/ 	.word	0x00000007
        /*11cc*/ 	.word	0x00000000
        /*11d0*/ 	.short	0x010a
        /*11d2*/ 	.byte	0x3f
	.zero		1


	//   ....[56]....
        /*11d4*/ 	.word	0x000148f0
        /*11d8*/ 	.word	0x00000007
        /*11dc*/ 	.word	0x00000000
        /*11e0*/ 	.short	0x010a
        /*11e2*/ 	.byte	0x3f
	.zero		1


	//   ....[57]....
        /*11e4*/ 	.word	0x00014940
        /*11e8*/ 	.word	0x00000007
        /*11ec*/ 	.word	0x00000000
        /*11f0*/ 	.short	0x010a
        /*11f2*/ 	.byte	0x3f
	.zero		1


	//   ....[58]....
        /*11f4*/ 	.word	0x00014990
        /*11f8*/ 	.word	0x00000007
        /*11fc*/ 	.word	0x00000000
        /*1200*/ 	.short	0x010a
        /*1202*/ 	.byte	0x3f
	.zero		1


	//   ....[59]....
        /*1204*/ 	.word	0x000149e0
        /*1208*/ 	.word	0x00000007
        /*120c*/ 	.word	0x00000000
        /*1210*/ 	.short	0x010a
        /*1212*/ 	.byte	0x3f
	.zero		1


	//----- nvinfo : EIATTR_NUM_MBARRIERS
	.align		4
.L_37:
        /*1214*/ 	.byte	0x03, 0x38
        /*1216*/ 	.short	0x001a


	//----- nvinfo : EIATTR_EXIT_INSTR_OFFSETS
	.align		4
        /*1218*/ 	.byte	0x04, 0x1c
        /*121a*/ 	.short	(.L_39 - .L_38)


	//   ....[0]....
.L_38:
        /*121c*/ 	.word	0x00000850


	//   ....[1]....
        /*1220*/ 	.word	0x00001240


	//   ....[2]....
        /*1224*/ 	.word	0x00012830


	//   ....[3]....
        /*1228*/ 	.word	0x00012f40


	//   ....[4]....
        /*122c*/ 	.word	0x000144b0


	//----- nvinfo : EIATTR_MAX_THREADS
	.align		4
.L_39:
        /*1230*/ 	.byte	0x04, 0x05
        /*1232*/ 	.short	(.L_41 - .L_40)
.L_40:
        /*1234*/ 	.word	0x00000180
        /*1238*/ 	.word	0x00000001
        /*123c*/ 	.word	0x00000001


	//----- nvinfo : EIATTR_CRS_STACK_SIZE
	.align		4
.L_41:
        /*1240*/ 	.byte	0x04, 0x1e
        /*1242*/ 	.short	(.L_43 - .L_42)
.L_42:
        /*1244*/ 	.word	0x00000000


	//----- nvinfo : EIATTR_CBANK_PARAM_SIZE
	.align		4
.L_43:
        /*1248*/ 	.byte	0x03, 0x19
        /*124a*/ 	.short	0x0470


	//----- nvinfo : EIATTR_PARAM_CBANK
	.align		4
        /*124c*/ 	.byte	0x04, 0x0a
        /*124e*/ 	.short	(.L_45 - .L_44)
	.align		4
.L_44:
        /*1250*/ 	.word	index@(.nv.constant0._ZN7cutlass13device_kernelINS_4gemm6kernel13GemmUniversalIN4cute5tupleIJiiiiEEENS1_10collective13CollectiveMmaINS1_34MainloopSm90TmaGmmaWarpSpecializedILi12ENS5_IJNS4_1CILi1EEESB_SB_EEENS1_35KernelTmaWarpSpecializedCooperativeEEENS5_IJNSA_ILi384EEENSA_ILi176EEENSA_ILi32EEEEEEaNS5_IJlSB_lEEEaSJ_NS4_8TiledMMAINS4_8MMA_AtomIJNS4_4SM904GMMA26MMA_64x16x32_S32S8S8_SS_TNEEEENS4_6LayoutINS5_IJNSA_ILi2EEESB_SB_EEENS5_IJSB_NSA_ILi0EEEST_EEEEENS5_IJNS4_10UnderscoreESW_SW_EEEEENS4_13SM90_TMA_LOADENS4_14ComposedLayoutINS4_7SwizzleILi1ELi4ELi3EEENS4_18smem_ptr_flag_bitsILi8EEENSQ_INS5_IJNSA_ILi8EEESH_EEENS5_IJSH_SB_EEEEEEEvNS4_8identityESZ_S19_vS1A_EENS_8epilogue10collective6detail29Sm90TmaWarpSpecializedAdapterINS1D_15DefaultEpilogueIaSJ_SJ_NS1C_6thread17LinearCombinationIaLi1EiiLNS1H_9ScaleType4KindE0ELNS_15FloatRoundStyleE2EaEENS1_15EpilogueDefaultEEEEEvvEEEEvNT_6ParamsE)
        /*1254*/ 	.short	0x0210
        /*1256*/ 	.short	0x0470


	//----- nvinfo : EIATTR_SW_WAR
	.align		4
.L_45:
        /*1258*/ 	.byte	0x04, 0x36
        /*125a*/ 	.short	(.L_47 - .L_46)
.L_46:
        /*125c*/ 	.word	0x00000008
.L_47:


//--------------------- .nv.callgraph             --------------------------
	.section	.nv.callgraph,"",@"SHT_CUDA_CALLGRAPH"
	.align	4
	.sectionentsize	8
	.align		4
        /*0000*/ 	.word	0x00000000
	.align		4
        /*0004*/ 	.word	0xffffffff
	.align		4
        /*0008*/ 	.word	index@(_ZN7cutlass13device_kernelINS_4gemm6kernel13GemmUniversalIN4cute5tupleIJiiiiEEENS1_10collective13CollectiveMmaINS1_34MainloopSm90TmaGmmaWarpSpecializedILi12ENS5_IJNS4_1CILi1EEESB_SB_EEENS1_35KernelTmaWarpSpecializedCooperativeEEENS5_IJNSA_ILi384EEENSA_ILi176EEENSA_ILi32EEEEEEaNS5_IJlSB_lEEEaSJ_NS4_8TiledMMAINS4_8MMA_AtomIJNS4_4SM904GMMA26MMA_64x16x32_S32S8S8_SS_TNEEEENS4_6LayoutINS5_IJNSA_ILi2EEESB_SB_EEENS5_IJSB_NSA_ILi0EEEST_EEEEENS5_IJNS4_10UnderscoreESW_SW_EEEEENS4_13SM90_TMA_LOADENS4_14ComposedLayoutINS4_7SwizzleILi1ELi4ELi3EEENS4_18smem_ptr_flag_bitsILi8EEENSQ_INS5_IJNSA_ILi8EEESH_EEENS5_IJSH_SB_EEEEEEEvNS4_8identityESZ_S19_vS1A_EENS_8epilogue10collective6detail29Sm90TmaWarpSpecializedAdapterINS1D_15DefaultEpilogueIaSJ_SJ_NS1C_6thread17LinearCombinationIaLi1EiiLNS1H_9ScaleType4KindE0ELNS_15FloatRoundStyleE2EaEENS1_15EpilogueDefaultEEEEEvvEEEEvNT_6ParamsE)
	.align		4
        /*000c*/ 	.word	index@(__assertfail)
	.align		4
        /*0010*/ 	.word	0x00000000
	.align		4
        /*0014*/ 	.word	0xfffffffe
	.align		4
        /*0018*/ 	.word	0x00000000
	.align		4
        /*001c*/ 	.word	0xfffffffd
	.align		4
        /*0020*/ 	.word	0x00000000
	.align		4
        /*0024*/ 	.word	0xfffffffc


//--------------------- .nv.constant4             --------------------------
	.section	.nv.constant4,"a",@progbits
	.align	8
	.align		8
.nv.constant4:
        /*0000*/ 	.dword	__assertfail
	.align		8
        /*0008*/ 	.dword	__unnamed_1
	.align		8
        /*0010*/ 	.dword	_ZN39_INTERNAL_51210205_4_k_cu_fb4859bb_66044cuda3std3__45__cpo5beginE
	.align		8
        /*0018*/ 	.dword	_ZN39_INTERNAL_51210205_4_k_cu_fb4859bb_66044cuda3std3__45__cpo3endE
	.align		8
        /*0020*/ 	.dword	_ZN39_INTERNAL_51210205_4_k_cu_fb4859bb_66044cuda3std3__45__cpo6cbeginE
	.align		8
        /*0028*/ 	.dword	_ZN39_INTERNAL_51210205_4_k_cu_fb4859bb_66044cuda3std3__45__cpo4cendE
	.align		8
        /*0030*/ 	.dword	_ZN39_INTERNAL_51210205_4_k_cu_fb4859bb_66044cuda3std3__441_GLOBAL__N__51210205_4_k_cu_fb4859bb_66046ignoreE
	.align		8
        /*0038*/ 	.dword	_ZN39_INTERNAL_51210205_4_k_cu_fb4859bb_66044cuda3std3__419piecewise_constructE
	.align		8
        /*0040*/ 	.dword	_ZN39_INTERNAL_51210205_4_k_cu_fb4859bb_66044cuda3std3__48in_placeE
	.align		8
        /*0048*/ 	.dword	_ZN39_INTERNAL_51210205_4_k_cu_fb4859bb_66044cuda3std6ranges3__45__cpo4swapE
	.align		8
        /*0050*/ 	.dword	_ZN39_INTERNAL_51210205_4_k_cu_fb4859bb_66044cuda3std6ranges3__45__cpo9iter_moveE
	.align		8
        /*0058*/ 	.dword	_ZN39_INTERNAL_51210205_4_k_cu_fb4859bb_66044cute7productE
	.align		8
        /*0060*/ 	.dword	_ZN39_INTERNAL_51210205_4_k_cu_fb4859bb_66044cute1_E
	.align		8
        /*0068*/ 	.dword	$str$22
	.align		8
        /*0070*/ 	.dword	$str$23


//--------------------- .text._ZN7cutlass13device_kernelINS_4gemm6kernel13GemmUniversalIN4cute5tupleIJiiiiEEENS1_10collective13CollectiveMmaINS1_34MainloopSm90TmaGmmaWarpSpecializedILi12ENS5_IJNS4_1CILi1EEESB_SB_EEENS1_35KernelTmaWarpSpecializedCooperativeEEENS5_IJNSA_ILi384EEENSA_ILi176EEENSA_ILi32EEEEEEaNS5_IJlSB_lEEEaSJ_NS4_8TiledMMAINS4_8MMA_AtomIJNS4_4SM904GMMA26MMA_64x16x32_S32S8S8_SS_TNEEEENS4_6LayoutINS5_IJNSA_ILi2EEESB_SB_EEENS5_IJSB_NSA_ILi0EEEST_EEEEENS5_IJNS4_10UnderscoreESW_SW_EEEEENS4_13SM90_TMA_LOADENS4_14ComposedLayoutINS4_7SwizzleILi1ELi4ELi3EEENS4_18smem_ptr_flag_bitsILi8EEENSQ_INS5_IJNSA_ILi8EEESH_EEENS5_IJSH_SB_EEEEEEEvNS4_8identityESZ_S19_vS1A_EENS_8epilogue10collective6detail29Sm90TmaWarpSpecializedAdapterINS1D_15DefaultEpilogueIaSJ_SJ_NS1C_6thread17LinearCombinationIaLi1EiiLNS1H_9ScaleType4KindE0ELNS_15FloatRoundStyleE2EaEENS1_15EpilogueDefaultEEEEEvvEEEEvNT_6ParamsE --------------------------
	.section	.text._ZN7cutlass13device_kernelINS_4gemm6kernel13GemmUniversalIN4cute5tupleIJiiiiEEENS1_10collective13CollectiveMmaINS1_34MainloopSm90TmaGmmaWarpSpecializedILi12ENS5_IJNS4_1CILi1EEESB_SB_EEENS1_35KernelTmaWarpSpecializedCooperativeEEENS5_IJNSA_ILi384EEENSA_ILi176EEENSA_ILi32EEEEEEaNS5_IJlSB_lEEEaSJ_NS4_8TiledMMAINS4_8MMA_AtomIJNS4_4SM904GMMA26MMA_64x16x32_S32S8S8_SS_TNEEEENS4_6LayoutINS5_IJNSA_ILi2EEESB_SB_EEENS5_IJSB_NSA_ILi0EEEST_EEEEENS5_IJNS4_10UnderscoreESW_SW_EEEEENS4_13SM90_TMA_LOADENS4_14ComposedLayoutINS4_7SwizzleILi1ELi4ELi3EEENS4_18smem_ptr_flag_bitsILi8EEENSQ_INS5_IJNSA_ILi8EEESH_EEENS5_IJSH_SB_EEEEEEEvNS4_8identityESZ_S19_vS1A_EENS_8epilogue10collective6detail29Sm90TmaWarpSpecializedAdapterINS1D_15DefaultEpilogueIaSJ_SJ_NS1C_6thread17LinearCombinationIaLi1EiiLNS1H_9ScaleType4KindE0ELNS_15FloatRoundStyleE2EaEENS1_15EpilogueDefaultEEEEEvvEEEEvNT_6ParamsE,"ax",@progbits
	.align	128
.text._ZN7cutlass13device_kernelINS_4gemm6kernel13GemmUniversalIN4cute5tupleIJiiiiEEENS1_10collective13CollectiveMmaINS1_34MainloopSm90TmaGmmaWarpSpecializedILi12ENS5_IJNS4_1CILi1EEESB_SB_EEENS1_35KernelTmaWarpSpecializedCooperativeEEENS5_IJNSA_ILi384EEENSA_ILi176EEENSA_ILi32EEEEEEaNS5_IJlSB_lEEEaSJ_NS4_8TiledMMAINS4_8MMA_AtomIJNS4_4SM904GMMA26MMA_64x16x32_S32S8S8_SS_TNEEEENS4_6LayoutINS5_IJNSA_ILi2EEESB_SB_EEENS5_IJSB_NSA_ILi0EEEST_EEEEENS5_IJNS4_10UnderscoreESW_SW_EEEEENS4_13SM90_TMA_LOADENS4_14ComposedLayoutINS4_7SwizzleILi1ELi4ELi3EEENS4_18smem_ptr_flag_bitsILi8EEENSQ_INS5_IJNSA_ILi8EEESH_EEENS5_IJSH_SB_EEEEEEEvNS4_8identityESZ_S19_vS1A_EENS_8epilogue10collective6detail29Sm90TmaWarpSpecializedAdapterINS1D_15DefaultEpilogueIaSJ_SJ_NS1C_6thread17LinearCombinationIaLi1EiiLNS1H_9ScaleType4KindE0ELNS_15FloatRoundStyleE2EaEENS1_15EpilogueDefaultEEEEEvvEEEEvNT_6ParamsE:
        .type           _ZN7cutlass13device_kernelINS_4gemm6kernel13GemmUniversalIN4cute5tupleIJiiiiEEENS1_10collective13CollectiveMmaINS1_34MainloopSm90TmaGmmaWarpSpecializedILi12ENS5_IJNS4_1CILi1EEESB_SB_EEENS1_35KernelTmaWarpSpecializedCooperativeEEENS5_IJNSA_ILi384EEENSA_ILi176EEENSA_ILi32EEEEEEaNS5_IJlSB_lEEEaSJ_NS4_8TiledMMAINS4_8MMA_AtomIJNS4_4SM904GMMA26MMA_64x16x32_S32S8S8_SS_TNEEEENS4_6LayoutINS5_IJNSA_ILi2EEESB_SB_EEENS5_IJSB_NSA_ILi0EEEST_EEEEENS5_IJNS4_10UnderscoreESW_SW_EEEEENS4_13SM90_TMA_LOADENS4_14ComposedLayoutINS4_7SwizzleILi1ELi4ELi3EEENS4_18smem_ptr_flag_bitsILi8EEENSQ_INS5_IJNSA_ILi8EEESH_EEENS5_IJSH_SB_EEEEEEEvNS4_8identityESZ_S19_vS1A_EENS_8epilogue10collective6detail29Sm90TmaWarpSpecializedAdapterINS1D_15DefaultEpilogueIaSJ_SJ_NS1C_6thread17LinearCombinationIaLi1EiiLNS1H_9ScaleType4KindE0ELNS_15FloatRoundStyleE2EaEENS1_15EpilogueDefaultEEEEEvvEEEEvNT_6ParamsE,@function
        .size           _ZN7cutlass13device_kernelINS_4gemm6kernel13GemmUniversalIN4cute5tupleIJiiiiEEENS1_10collective13CollectiveMmaINS1_34MainloopSm90TmaGmmaWarpSpecializedILi12ENS5_IJNS4_1CILi1EEESB_SB_EEENS1_35KernelTmaWarpSpecializedCooperativeEEENS5_IJNSA_ILi384EEENSA_ILi176EEENSA_ILi32EEEEEEaNS5_IJlSB_lEEEaSJ_NS4_8TiledMMAINS4_8MMA_AtomIJNS4_4SM904GMMA26MMA_64x16x32_S32S8S8_SS_TNEEEENS4_6LayoutINS5_IJNSA_ILi2EEESB_SB_EEENS5_IJSB_NSA_ILi0EEEST_EEEEENS5_IJNS4_10UnderscoreESW_SW_EEEEENS4_13SM90_TMA_LOADENS4_14ComposedLayoutINS4_7SwizzleILi1ELi4ELi3EEENS4_18smem_ptr_flag_bitsILi8EEENSQ_INS5_IJNSA_ILi8EEESH_EEENS5_IJSH_SB_EEEEEEEvNS4_8identityESZ_S19_vS1A_EENS_8epilogue10collective6detail29Sm90TmaWarpSpecializedAdapterINS1D_15DefaultEpilogueIaSJ_SJ_NS1C_6thread17LinearCombinationIaLi1EiiLNS1H_9ScaleType4KindE0ELNS_15FloatRoundStyleE2EaEENS1_15EpilogueDefaultEEEEEvvEEEEvNT_6ParamsE,(.L_x_115 - _ZN7cutlass13device_kernelINS_4gemm6kernel13GemmUniversalIN4cute5tupleIJiiiiEEENS1_10collective13CollectiveMmaINS1_34MainloopSm90TmaGmmaWarpSpecializedILi12ENS5_IJNS4_1CILi1EEESB_SB_EEENS1_35KernelTmaWarpSpecializedCooperativeEEENS5_IJNSA_ILi384EEENSA_ILi176EEENSA_ILi32EEEEEEaNS5_IJlSB_lEEEaSJ_NS4_8TiledMMAINS4_8MMA_AtomIJNS4_4SM904GMMA26MMA_64x16x32_S32S8S8_SS_TNEEEENS4_6LayoutINS5_IJNSA_ILi2EEESB_SB_EEENS5_IJSB_NSA_ILi0EEEST_EEEEENS5_IJNS4_10UnderscoreESW_SW_EEEEENS4_13SM90_TMA_LOADENS4_14ComposedLayoutINS4_7SwizzleILi1ELi4ELi3EEENS4_18smem_ptr_flag_bitsILi8EEENSQ_INS5_IJNSA_ILi8EEESH_EEENS5_IJSH_SB_EEEEEEEvNS4_8identityESZ_S19_vS1A_EENS_8epilogue10collective6detail29Sm90TmaWarpSpecializedAdapterINS1D_15DefaultEpilogueIaSJ_SJ_NS1C_6thread17LinearCombinationIaLi1EiiLNS1H_9ScaleType4KindE0ELNS_15FloatRoundStyleE2EaEENS1_15EpilogueDefaultEEEEEvvEEEEvNT_6ParamsE)
        .other          _ZN7cutlass13device_kernelINS_4gemm6kernel13GemmUniversalIN4cute5tupleIJiiiiEEENS1_10collective13CollectiveMmaINS1_34MainloopSm90TmaGmmaWarpSpecializedILi12ENS5_IJNS4_1CILi1EEESB_SB_EEENS1_35KernelTmaWarpSpecializedCooperativeEEENS5_IJNSA_ILi384EEENSA_ILi176EEENSA_ILi32EEEEEEaNS5_IJlSB_lEEEaSJ_NS4_8TiledMMAINS4_8MMA_AtomIJNS4_4SM904GMMA26MMA_64x16x32_S32S8S8_SS_TNEEEENS4_6LayoutINS5_IJNSA_ILi2EEESB_SB_EEENS5_IJSB_NSA_ILi0EEEST_EEEEENS5_IJNS4_10UnderscoreESW_SW_EEEEENS4_13SM90_TMA_LOADENS4_14ComposedLayoutINS4_7SwizzleILi1ELi4ELi3EEENS4_18smem_ptr_flag_bitsILi8EEENSQ_INS5_IJNSA_ILi8EEESH_EEENS5_IJSH_SB_EEEEEEEvNS4_8identityESZ_S19_vS1A_EENS_8epilogue10collective6detail29Sm90TmaWarpSpecializedAdapterINS1D_15DefaultEpilogueIaSJ_SJ_NS1C_6thread17LinearCombinationIaLi1EiiLNS1H_9ScaleType4KindE0ELNS_15FloatRoundStyleE2EaEENS1_15EpilogueDefaultEEEEEvvEEEEvNT_6ParamsE,@"STO_CUDA_ENTRY STV_DEFAULT"
_ZN7cutlass13device_kernelINS_4gemm6kernel13GemmUniversalIN4cute5tupleIJiiiiEEENS1_10collective13CollectiveMmaINS1_34MainloopSm90TmaGmmaWarpSpecializedILi12ENS5_IJNS4_1CILi1EEESB_SB_EEENS1_35KernelTmaWarpSpecializedCooperativeEEENS5_IJNSA_ILi384EEENSA_ILi176EEENSA_ILi32EEEEEEaNS5_IJlSB_lEEEaSJ_NS4_8TiledMMAINS4_8MMA_AtomIJNS4_4SM904GMMA26MMA_64x16x32_S32S8S8_SS_TNEEEENS4_6LayoutINS5_IJNSA_ILi2EEESB_SB_EEENS5_IJSB_NSA_ILi0EEEST_EEEEENS5_IJNS4_10UnderscoreESW_SW_EEEEENS4_13SM90_TMA_LOADENS4_14ComposedLayoutINS4_7SwizzleILi1ELi4ELi3EEENS4_18smem_ptr_flag_bitsILi8EEENSQ_INS5_IJNSA_ILi8EEESH_EEENS5_IJSH_SB_EEEEEEEvNS4_8identityESZ_S19_vS1A_EENS_8epilogue10collective6detail29Sm90TmaWarpSpecializedAdapterINS1D_15DefaultEpilogueIaSJ_SJ_NS1C_6thread17LinearCombinationIaLi1EiiLNS1H_9ScaleType4KindE0ELNS_15FloatRoundStyleE2EaEENS1_15EpilogueDefaultEEEEEvvEEEEvNT_6ParamsE:
[----:B------:R-:W0:Y:S02]  /*0000*/  LDC R1, c[0x0][0x28] ;  /* 0x00000a00ff017b82 */ /* 0x000e240000000800 */
[----:B0-----:R-:W-:Y:S01]  /*0010*/  VIADD R1, R1, 0xfffffda0 ;  /* 0xfffffda001017836 */ /* 0x001fe20000000000 */
[----:B------:R-:W0:Y:S01]  /*0020*/  S2R R2, SR_TID.X ;  /* 0x0000000000027919 */ /* 0x000e220000002100 */
[----:B------:R-:W-:Y:S01]  /*0030*/  ELECT P0, URZ, PT ;  /* 0x00000000003f782f */ /* 0x000fe20003800000 */
[----:B------:R-:W-:Y:S01]  /*0040*/  BSSY B0, `(.L_x_0) ;  /* 0x0000015000007945 */ /* 0x000fe20003800000 */
[--C-:B0-----:R-:W-:Y:S02]  /*0050*/  SHF.R.U32.HI R0, RZ, 0x5, R2.reuse ;  /* 0x00000005ff007819 */ /* 0x101fe40000011602 */
[----:B------:R-:W-:-:S03]  /*0060*/  SHF.R.U32.HI R2, RZ, 0x7, R2 ;  /* 0x00000007ff027819 */ /* 0x000fc60000011602 */
[----:B------:R-:W0:Y:S04]  /*0070*/  SHFL.IDX PT, R3, R0, RZ, 0x1f ;  /* 0x00001fff00037589 */ /* 0x000e2800000e0000 */
[----:B------:R-:W1:Y:S01]  /*0080*/  SHFL.IDX PT, R2, R2, RZ, 0x1f ;  /* 0x00001fff02027589 */ /* 0x000e6200000e0000 */
[----:B0-----:R-:W-:Y:S02]  /*0090*/  R2UR UR10, R3 ;  /* 0x00000000030a72ca */ /* 0x001fe400000e0000 */
[----:B-1----:R-:W-:-:S11]  /*00a0*/  R2UR UR5, R2 ;  /* 0x00000000020572ca */ /* 0x002fd600000e0000 */
[----:B------:R-:W-:Y:S02]  /*00b0*/  USHF.R.S32.HI UR4, URZ, 0x1f, UR10 ;  /* 0x0000001f3f047899 */ /* 0x000fe4000801140a */
[----:B------:R-:W-:Y:S02]  /*00c0*/  ISETP.NE.OR P0, PT, RZ, UR10, !P0 ;  /* 0x0000000aff007c0c */ /* 0x000fe4000c705670 */
[----:B------:R-:W-:-:S04]  /*00d0*/  ULEA.HI UR4, UR4, UR10, URZ, 0x2 ;  /* 0x0000000a04047291 */ /* 0x000fc8000f8f103f */
[----:B------:R-:W-:-:S04]  /*00e0*/  ULOP3.LUT UR4, UR4, 0xfffffffc, URZ, 0xc0, !UPT ;  /* 0xfffffffc04047892 */ /* 0x000fc8000f8ec03f */
[----:B------:R-:W-:-:S03]  /*00f0*/  UIADD3 UR10, UR10, -UR4, URZ ;  /* 0x800000040a0a7290 */ /* 0x000fc6000fffe03f */
[----:B------:R-:W-:Y:S09]  /*0100*/  @P0 BRA `(.L_x_1) ;  /* 0x0000000000200947 */ /* 0x000ff20003800000 */
[----:B------:R-:W-:Y:S02]  /*0110*/  ULDC.64 UR6, c[0x0][0x198] ;  /* 0x0000660000067ab9 */ /* 0x000fe40000000a00 */
[----:B------:R-:W-:Y:S02]  /*0120*/  UIADD3 UR8, UP0, UR6, 0xf0, URZ ;  /* 0x000000f006087890 */ /* 0x000fe4000ff1e03f */
[----:B------:R-:W-:Y:S02]  /*0130*/  UIADD3 UR6, UP1, UR6, 0x1f0, URZ ;  /* 0x000001f006067890 */ /* 0x000fe4000ff3e03f */
[----:B------:R-:W-:Y:S02]  /*0140*/  UIADD3.X UR9, URZ, UR7, URZ, UP0, !UPT ;  /* 0x000000073f097290 */ /* 0x000fe400087fe43f */
[----:B------:R-:W-:-:S07]  /*0150*/  UIADD3.X UR7, URZ, UR7, URZ, UP1, !UPT ;  /* 0x000000073f077290 */ /* 0x000fce0008ffe43f */
[----:B------:R0:W-:Y:S02]  /*0160*/  UTMACCTL.PF [UR8] ;  /* 0x00000000080079b9 */ /* 0x0001e40008040000 */
[----:B------:R0:W-:Y:S02]  /*0170*/  UTMACCTL.PF [UR6] ;  /* 0x00000000060079b9 */ /* 0x0001e40008040000 */
[----:B0-----:R-:W-:Y:S01]  /*0180*/  NOP ;  /* 0x0000000000007918 */ /* 0x001fe20000000000 */
.L_x_1:
[----:B------:R-:W-:Y:S05]  /*0190*/  BSYNC B0 ;  /* 0x0000000000007941 */ /* 0x000fea0003800000 */
.L_x_0:
[----:B------:R-:W0:Y:S01]  /*01a0*/  SHFL.IDX PT, R2, R0, RZ, 0x1f ;  /* 0x00001fff00027589 */ /* 0x000e2200000e0000 */
[----:B------:R-:W-:Y:S01]  /*01b0*/  UISETP.NE.AND UP0, UPT, UR10, 0x3, UPT ;  /* 0x000000030a00788c */ /* 0x000fe2000bf05270 */
[----:B------:R-:W-:Y:S01]  /*01c0*/  ISETP.NE.AND P1, PT, RZ, UR5, PT ;  /* 0x00000005ff007c0c */ /* 0x000fe2000bf25270 */
[----:B------:R-:W-:Y:S02]  /*01d0*/  UIADD3 UR18, UR5, -0x1, URZ ;  /* 0xffffffff05127890 */ /* 0x000fe4000fffe03f */
[----:B------:R-:W-:Y:S02]  /*01e0*/  UISETP.EQ.OR UP0, UPT, UR10, URZ, !UP0 ;  /* 0x0000003f0a00728c */ /* 0x000fe4000c702670 */
[----:B------:R-:W-:Y:S02]  /*01f0*/  UISETP.GE.U32.AND UP1, UPT, UR18, 0x2, UPT ;  /* 0x000000021200788c */ /* 0x000fe4000bf26070 */
[----:B------:R-:W-:-:S04]  /*0200*/  UISETP.EQ.AND UP0, UPT, UR5, URZ, UP0 ;  /* 0x0000003f0500728c */ /* 0x000fc80008702270 */
[----:B------:R-:W-:-:S04]  /*0210*/  USEL UR56, URZ, 0x1, !UP0 ;  /* 0x000000013f387887 */ /* 0x000fc8000c000000 */
[----:B------:R-:W-:Y:S01]  /*0220*/  USEL UR56, UR56, 0x2, UP1 ;  /* 0x0000000238387887 */ /* 0x000fe20008800000 */
[----:B0-----:R-:W-:-:S13]  /*0230*/  ISETP.NE.AND P0, PT, R2, RZ, PT ;  /* 0x000000ff0200720c */ /* 0x001fda0003f05270 */
[----:B------:R-:W-:Y:S05]  /*0240*/  @P0 BRA `(.L_x_2) ;  /* 0x0000000000a40947 */ /* 0x000fea0003800000 */
[----:B------:R-:W-:Y:S01]  /*0250*/  ELECT P0, URZ, PT ;  /* 0x00000000003f782f */ /* 0x000fe20003800000 */
[----:B------:R-:W-:-:S12]  /*0260*/  BSSY B0, `(.L_x_2) ;  /* 0x0000027000007945 */ /* 0x000fd80003800000 */
[----:B------:R-:W-:Y:S05]  /*0270*/  @!P0 BRA `(.L_x_3) ;  /* 0x0000000000948947 */ /* 0x000fea0003800000 */
[----:B------:R-:W0:Y:S01]  /*0280*/  S2UR UR8, SR_CgaCtaId ;  /* 0x00000000000879c3 */ /* 0x000e220000008800 */
[----:B------:R-:W-:Y:S01]  /*0290*/  UMOV UR4, 0x400 ;  /* 0x0000040000047882 */ /* 0x000fe20000000000 */
[----:B------:R-:W-:Y:S01]  /*02a0*/  UMOV UR5, 0x1 ;  /* 0x0000000100057882 */ /* 0x000fe20000000000 */
[----:B------:R-:W-:Y:S02]  /*02b0*/  UMOV UR6, 0x100 ;  /* 0x0000010000067882 */ /* 0x000fe40000000000 */
[----:B------:R-:W-:-:S04]  /*02c0*/  UIADD3 UR6, -UR6, 0x100000, URZ ;  /* 0x0010000006067890 */ /* 0x000fc8000fffe13f */
[----:B------:R-:W-:Y:S02]  /*02d0*/  USHF.L.U32 UR7, UR6, 0xb, URZ ;  /* 0x0000000b06077899 */ /* 0x000fe4000800063f */
[----:B------:R-:W-:Y:S02]  /*02e0*/  USHF.L.U32 UR6, UR6, 0x1, URZ ;  /* 0x0000000106067899 */ /* 0x000fe4000800063f */
[----:B0-----:R-:W-:Y:S02]  /*02f0*/  ULEA UR8, UR8, UR4, 0x18 ;  /* 0x0000000408087291 */ /* 0x001fe4000f8ec03f */
[----:B------:R-:W-:-:S04]  /*0300*/  UIADD3 UR4, -UR5, 0x100000, URZ ;  /* 0x0010000005047890 */ /* 0x000fc8000fffe13f */
[----:B------:R-:W-:Y:S02]  /*0310*/  USHF.L.U32 UR5, UR4, 0xb, URZ ;  /* 0x0000000b04057899 */ /* 0x000fe4000800063f */
[----:B------:R-:W-:Y:S01]  /*0320*/  USHF.L.U32 UR4, UR4, 0x1, URZ ;  /* 0x0000000104047899 */ /* 0x000fe2000800063f */
[----:B------:R-:W0:Y:S11]  /*0330*/  FENCE.VIEW.ASYNC.S ;  /* 0x00000000000073c6 */ /* 0x000e360000000000 */
[----:B0-----:R0:W1:Y:S01]  /*0340*/  SYNCS.EXCH.64 URZ, [UR8], UR4 ;  /* 0x00000004083f75b2 */ /* 0x0010620008000100 */
[----:B------:R0:W2:Y:S01]  /*0350*/  SYNCS.EXCH.64 URZ, [UR8+0x60], UR6 ;  /* 0x00006006083f75b2 */ /* 0x0000a20008000100 */
[----:B------:R0:W3:Y:S01]  /*0360*/  SYNCS.EXCH.64 URZ, [UR8+0x8], UR4 ;  /* 0x00000804083f75b2 */ /* 0x0000e20008000100 */
[----:B------:R0:W4:Y:S01]  /*0370*/  SYNCS.EXCH.64 URZ, [UR8+0x68], UR6 ;  /* 0x00006806083f75b2 */ /* 0x0001220008000100 */
[----:B------:R0:W0:Y:S01]  /*0380*/  SYNCS.EXCH.64 URZ, [UR8+0x10], UR4 ;  /* 0x00001004083f75b2 */ /* 0x0000220008000100 */
        /* <DEDUP_REMOVED lines=19> */
[----:B-1----:R-:W-:Y:S01]  /*04c0*/  NOP ;  /* 0x0000000000007918 */ /* 0x002fe20000000000 */
.L_x_3:
[----:B0-----:R-:W-:Y:S05]  /*04d0*/  BSYNC B0 ;  /* 0x0000000000007941 */ /* 0x001fea0003800000 */
.L_x_2:
[----:B------:R-:W0:Y:S01]  /*04e0*/  SHFL.IDX PT, R0, R0, RZ, 0x1f ;  /* 0x00001fff00007589 */ /* 0x000e2200000e0000 */
[----:B------:R-:W-:Y:S01]  /*04f0*/  ELECT P0, URZ, PT ;  /* 0x00000000003f782f */ /* 0x000fe20003800000 */
[----:B------:R-:W1:Y:S01]  /*0500*/  S2UR UR17, SR_CTAID.Y ;  /* 0x00000000001179c3 */ /* 0x000e620000002600 */
[----:B------:R-:W-:Y:S01]  /*0510*/  ULDC UR5, c[0x0][0x65c] ;  /* 0x0001970000057ab9 */ /* 0x000fe20000000800 */
[----:B------:R-:W-:Y:S01]  /*0520*/  UMOV UR12, 0x20 ;  /* 0x00000020000c7882 */ /* 0x000fe20000000000 */
[----:B------:R-:W-:Y:S01]  /*0530*/  UISETP.NE.AND UP2, UPT, UR5, 0x1, UPT ;  /* 0x000000010500788c */ /* 0x000fe2000bf45270 */
[----:B------:R-:W-:Y:S01]  /*0540*/  NOP ;  /* 0x0000000000007918 */ /* 0x000fe20000000000 */
[----:B------:R-:W-:Y:S02]  /*0550*/  NOP ;  /* 0x0000000000007918 */ /* 0x000fe40000000000 */
[----:B------:R-:W-:Y:S01]  /*0560*/  UP2UR UR61, UPR, URZ, 0x4 ;  /* 0x000000043f3d7883 */ /* 0x000fe20008000000 */
[----:B------:R-:W5:Y:S01]  /*0570*/  S2UR UR4, SR_CTAID.X ;  /* 0x00000000000479c3 */ /* 0x000f620000002500 */
[----:B------:R-:W-:-:S02]  /*0580*/  PLOP3.LUT P2, PT, PT, PT, UP2, 0x80, 0x0 ;  /* 0x000000000000781c */ /* 0x000fc40003f4f028 */
[----:B------:R-:W-:Y:S02]  /*0590*/  PLOP3.LUT P4, PT, PT, PT, UP2, 0x80, 0x0 ;  /* 0x000000000000781c */ /* 0x000fe40003f8f028 */
[----:B------:R-:W-:Y:S01]  /*05a0*/  PLOP3.LUT P3, PT, PT, PT, UP2, 0x80, 0x0 ;  /* 0x000000000000781c */ /* 0x000fe20003f6f028 */
[----:B------:R-:W-:Y:S01]  /*05b0*/  @UP2 ULDC UR14, c[0x0][0x10] ;  /* 0x00000400000e2ab9 */ /* 0x000fe20000000800 */
[----:B------:R-:W-:Y:S01]  /*05c0*/  @UP2 UMOV UR9, URZ ;  /* 0x0000003f00092c82 */ /* 0x000fe20008000000 */
[----:B------:R-:W-:Y:S01]  /*05d0*/  @!UP2 ULDC UR11, c[0x0][0xc] ;  /* 0x00000300000baab9 */ /* 0x000fe20000000800 */
[----:B0-----:R-:W-:Y:S01]  /*05e0*/  ISETP.NE.OR P0, PT, R0, RZ, !P0 ;  /* 0x000000ff0000720c */ /* 0x001fe20004705670 */
[----:B-1----:R-:W-:Y:S02]  /*05f0*/  @UP2 UMOV UR7, UR17 ;  /* 0x0000001100072c82 */ /* 0x002fe40008000000 */
[----:B------:R-:W-:Y:S01]  /*0600*/  @UP2 UMOV UR8, UR7 ;  /* 0x0000000700082c82 */ /* 0x000fe20008000000 */
[----:B------:R-:W-:Y:S01]  /*0610*/  @!UP2 UMOV UR7, UR17 ;  /* 0x000000110007ac82 */ /* 0x000fe20008000000 */
[----:B-----5:R-:W-:-:S08]  /*0620*/  @UP2 UIMAD.WIDE.U32 UR14, UR4, UR14, UR8 ;  /* 0x0000000e040e22a5 */ /* 0x020fd0000f8e0008 */
[----:B------:R-:W-:Y:S01]  /*0630*/  VOTEU.ALL UP0, P0 ;  /* 0x00000000003f7886 */ /* 0x000fe20000000000 */
[----:B------:R-:W-:Y:S01]  /*0640*/  VOTEU.ALL UP1, P0 ;  /* 0x00000000003f7886 */ /* 0x000fe20000020000 */
[----:B------:R-:W-:-:S03]  /*0650*/  IMAD.U32 R2, RZ, RZ, UR14 ;  /* 0x0000000eff027e24 */ /* 0x000fc6000f8e00ff */
[----:B------:R-:W0:Y:S01]  /*0660*/  @!UP0 S2UR UR6, SR_CgaCtaId ;  /* 0x00000000000689c3 */ /* 0x000e220000008800 */
[----:B------:R-:W-:Y:S01]  /*0670*/  @!UP0 UMOV UR5, 0x400 ;  /* 0x0000040000058882 */ /* 0x000fe20000000000 */
[----:B------:R-:W-:-:S04]  /*0680*/  @!UP0 UIADD3 UR12, -UR12, 0x100000, URZ ;  /* 0x001000000c0c8890 */ /* 0x000fc8000fffe13f */
[----:B------:R-:W-:Y:S02]  /*0690*/  @!UP0 USHF.L.U32 UR13, UR12, 0xb, URZ ;  /* 0x0000000b0c0d8899 */ /* 0x000fe4000800063f */
[----:B------:R-:W-:Y:S01]  /*06a0*/  @!UP0 USHF.L.U32 UR12, UR12, 0x1, URZ ;  /* 0x000000010c0c8899 */ /* 0x000fe2000800063f */
[----:B------:R-:W-:Y:S01]  /*06b0*/  IMAD.U32 R3, RZ, RZ, UR15 ;  /* 0x0000000fff037e24 */ /* 0x000fe2000f8e00ff */
[----:B0-----:R-:W-:Y:S01]  /*06c0*/  @!UP0 ULEA UR16, UR6, UR5, 0x18 ;  /* 0x0000000506108291 */ /* 0x001fe2000f8ec03f */
[----:B------:R-:W-:Y:S01]  /*06d0*/  VOTEU.ALL UP0, P0 ;  /* 0x00000000003f7886 */ /* 0x000fe20000000000 */
[----:B------:R-:W-:Y:S01]  /*06e0*/  PLOP3.LUT P0, PT, PT, PT, UP2, 0x80, 0x0 ;  /* 0x000000000000781c */ /* 0x000fe20003f0f028 */
[----:B------:R-:W-:Y:S01]  /*06f0*/  UMOV UR5, URZ ;  /* 0x0000003f00057c82 */ /* 0x000fe20008000000 */
[----:B------:R-:W-:Y:S01]  /*0700*/  @UP2 UMOV UR6, URZ ;  /* 0x0000003f00062c82 */ /* 0x000fe20008000000 */
[----:B------:R-:W-:Y:S02]  /*0710*/  @!UP2 UIMAD.WIDE.U32 UR8, UR11, UR7, UR4 ;  /* 0x000000070b08a2a5 */ /* 0x000fe4000f8e0004 */
[----:B------:R-:W-:-:S04]  /*0720*/  @UP2 UIADD3 UR6, UR15, UR6, URZ ;  /* 0x000000060f062290 */ /* 0x000fc8000fffe03f */
[----:B------:R-:W-:Y:S01]  /*0730*/  IMAD.U32 R5, RZ, RZ, UR9 ;  /* 0x00000009ff057e24 */ /* 0x000fe2000f8e00ff */
[----:B------:R-:W0:Y:S02]  /*0740*/  FENCE.VIEW.ASYNC.S ;  /* 0x00000000000073c6 */ /* 0x000e240000000000 */
[----:B0-----:R0:W2:Y:S01]  /*0750*/  @!UP0 SYNCS.EXCH.64 URZ, [UR16+0xd0], UR12 ;  /* 0x0000d00c103f85b2 */ /* 0x0010a20008000100 */
[----:B------:R-:W-:Y:S02]  /*0760*/  @P2 IMAD.U32 R6, RZ, RZ, UR6 ;  /* 0x00000006ff062e24 */ /* 0x000fe4000f8e00ff */
[----:B------:R-:W-:Y:S02]  /*0770*/  @P0 IMAD.MOV.U32 R7, RZ, RZ, R2 ;  /* 0x000000ffff070224 */ /* 0x000fe400078e0002 */
[----:B------:R-:W-:Y:S02]  /*0780*/  IMAD.U32 R2, RZ, RZ, UR8 ;  /* 0x00000008ff027e24 */ /* 0x000fe4000f8e00ff */
[----:B------:R-:W-:-:S02]  /*0790*/  @!P4 IMAD.MOV.U32 R6, RZ, RZ, R5 ;  /* 0x000000ffff06c224 */ /* 0x000fc400078e0005 */
[----:B------:R-:W-:Y:S02]  /*07a0*/  @!P3 IMAD.MOV.U32 R7, RZ, RZ, R2 ;  /* 0x000000ffff07b224 */ /* 0x000fe400078e0002 */
[----:B------:R-:W-:Y:S01]  /*07b0*/  IMAD.U32 R3, RZ, RZ, UR9 ;  /* 0x00000009ff037e24 */ /* 0x000fe2000f8e00ff */
[----:B------:R0:W-:Y:S01]  /*07c0*/  STL [R1+0x108], R6 ;  /* 0x0001080601007387 */ /* 0x0001e20000100800 */
[----:B------:R-:W-:-:S03]  /*07d0*/  IMAD.U32 R4, RZ, RZ, UR8 ;  /* 0x00000008ff047e24 */ /* 0x000fc6000f8e00ff */
[----:B------:R0:W-:Y:S01]  /*07e0*/  STL [R1+0x10c], R7 ;  /* 0x00010c0701007387 */ /* 0x0001e20000100800 */
[----:B------:R0:W2:Y:S01]  /*07f0*/  @!UP1 SYNCS.EXCH.64 URZ, [UR16+0xd8], UR12 ;  /* 0x0000d80c103f95b2 */ /* 0x0000a20008000100 */
[----:B------:R-:W-:Y:S01]  /*0800*/  NOP ;  /* 0x0000000000007918 */ /* 0x000fe20000000000 */
[----:B--234-:R-:W-:Y:S06]  /*0810*/  BAR.SYNC.DEFER_BLOCKING 0x0 ;  /* 0x0000000000007b1d */ /* 0x01cfec0000010000 */
[----:B------:R-:W-:Y:S05]  /*0820*/  @!P1 BRA `(.L_x_4) ;  /* 0x0000012000049947 */ /* 0x000fea0003800000 */
[----:B------:R-:W-:-:S06]  /*0830*/  UISETP.GT.U32.AND UP0, UPT, UR18, 0x1, UPT ;  /* 0x000000011200788c */ /* 0x000fcc000bf04070 */
[----:B------:R-:W-:-:S13]  /*0840*/  PLOP3.LUT P0, PT, PT, PT, UP0, 0x80, 0x0 ;  /* 0x000000000000781c */ /* 0x000fda0003f0f008 */
[----:B0-----:R-:W-:Y:S05]  /*0850*/  @P0 EXIT ;  /* 0x000000000000094d */ /* 0x001fea0003800000 */
[----:B------:R-:W-:Y:S01]  /*0860*/  ULDC.64 UR8, c[0x0][0x650] ;  /* 0x0001940000087ab9 */ /* 0x000fe20000000a00 */
[----:B------:R-:W-:Y:S01]  /*0870*/  UMOV UR6, 0xffffffff ;  /* 0xffffffff00067882 */ /* 0x000fe20000000000 */
[----:B------:R-:W-:Y:S01]  /*0880*/  ISETP.GE.U32.AND P0, PT, R7, UR8, PT ;  /* 0x0000000807007c0c */ /* 0x000fe2000bf06070 */
[----:B------:R-:W-:Y:S01]  /*0890*/  UMOV UR8, 0xffffffff ;  /* 0xffffffff00087882 */ /* 0x000fe20000000000 */
[----:B------:R-:W-:Y:S01]  /*08a0*/  IMAD.U32 R2, RZ, RZ, UR6 ;  /* 0x00000006ff027e24 */ /* 0x000fe2000f8e00ff */
[----:B------:R-:W-:Y:S01]  /*08b0*/  UMOV UR58, 0xffffffff ;  /* 0xffffffff003a7882 */ /* 0x000fe20000000000 */
[----:B------:R-:W-:Y:S01]  /*08c0*/  IMAD.U32 R3, RZ, RZ, UR8 ;  /* 0x00000008ff037e24 */ /* 0x000fe2000f8e00ff */
[----:B------:R-:W-:Y:S02]  /*08d0*/  ISETP.GE.U32.AND.EX P0, PT, R6, UR9, PT, P0 ;  /* 0x0000000906007c0c */ /* 0x000fe4000bf06100 */
[----:B------:R-:W-:Y:S02]  /*08e0*/  PRMT R0, RZ, 0x7610, R0 ;  /* 0x00007610ff007816 */ /* 0x000fe40000000000 */
[----:B------:R0:W-:Y:S04]  /*08f0*/  STL [R1+0xec], R3 ;  /* 0x0000ec0301007387 */ /* 0x0001e80000100800 */
[----:B------:R0:W-:Y:S05]  /*0900*/  STL [R1+0xe8], R2 ;  /* 0x0000e80201007387 */ /* 0x0001ea0000100800 */
[----:B------:R-:W-:Y:S05]  /*0910*/  @P0 BRA `(.L_x_5) ;  /* 0x0000000400900947 */ /* 0x000fea0003800000 */
[----:B------:R-:W-:Y:S01]  /*0920*/  I2FP.F32.U32 R0, UR4 ;  /* 0x0000000400007c45 */ /* 0x000fe20008201000 */
[----:B------:R-:W-:Y:S01]  /*0930*/  ULDC.64 UR16, c[0x0][0x628] ;  /* 0x00018a0000107ab9 */ /* 0x000fe20000000a00 */
[----:B------:R-:W-:Y:S01]  /*0940*/  ULDC UR6, c[0x0][0x150] ;  /* 0x0000540000067ab9 */ /* 0x000fe20000000800 */
[----:B------:R-:W-:Y:S01]  /*0950*/  ISETP.NE.U32.AND P0, PT, RZ, UR16, PT ;  /* 0x00000010ff007c0c */ /* 0x000fe2000bf05070 */
[----:B------:R-:W-:Y:S01]  /*0960*/  ULDC UR15, c[0x0][0x630] ;  /* 0x00018c00000f7ab9 */ /* 0x000fe20000000800 */
[----:B------:R-:W-:Y:S01]  /*0970*/  FMUL R0, R0, UR6 ;  /* 0x0000000600007c20 */ /* 0x000fe20008400000 */
[----:B------:R-:W-:Y:S01]  /*0980*/  R2UR UR18, R7 ;  /* 0x00000000071272ca */ /* 0x000fe200000e0000 */
[----:B------:R-:W-:Y:S01]  /*0990*/  ULDC UR20, c[0x0][0x154] ;  /* 0x0000550000147ab9 */ /* 0x000fe20000000800 */
[----:B------:R-:W-:Y:S01]  /*09a0*/  ISETP.NE.AND.EX P0, PT, RZ, UR17, PT, P0 ;  /* 0x00000011ff007c0c */ /* 0x000fe2000bf05300 */
[----:B0-----:R0:W1:Y:S01]  /*09b0*/  F2I.U32.TRUNC.NTZ R2, R0 ;  /* 0x0000000000027305 */ /* 0x001062000020f000 */
[----:B------:R-:W-:-:S02]  /*09c0*/  R2UR UR19, R6 ;  /* 0x00000000061372ca */ /* 0x000fc400000e0000 */
[----:B------:R-:W-:Y:S02]  /*09d0*/  R2UR UR8, R7 ;  /* 0x00000000070872ca */ /* 0x000fe400000e0000 */
[----:B------:R-:W-:-:S07]  /*09e0*/  R2UR UR9, R6 ;  /* 0x00000000060972ca */ /* 0x000fce00000e0000 */
[----:B0-----:R-:W-:Y:S08]  /*09f0*/  @!P0 BRA `(.L_x_6) ;  /* 0x0000000000308947 */ /* 0x001ff00003800000 */
[----:B------:R-:W-:Y:S01]  /*0a00*/  R2UR UR8, R7 ;  /* 0x00000000070872ca */ /* 0x000fe200000e0000 */
[----:B------:R-:W-:Y:S01]  /*0a10*/  ULDC UR6, c[0x0][0x634] ;  /* 0x00018d0000067ab9 */ /* 0x000fe20000000800 */
[----:B------:R-:W-:-:S11]  /*0a20*/  R2UR UR14, R6 ;  /* 0x00000000060e72ca */ /* 0x000fd600000e0000 */
[----:B------:R-:W-:-:S04]  /*0a30*/  UIADD3 UR6, UP0, UR8, UR6, URZ ;  /* 0x0000000608067290 */ /* 0x000fc8000ff1e03f */
[----:B------:R-:W-:-:S04]  /*0a40*/  UIADD3.X UR14, URZ, UR14, URZ, UP0, !UPT ;  /* 0x0000000e3f0e7290 */ /* 0x000fc800087fe43f */
[----:B------:R-:W-:-:S04]  /*0a50*/  UIMAD.WIDE.U32 UR8, UR14, UR16, URZ ;  /* 0x000000100e0872a5 */ /* 0x000fc8000f8e003f */
[----:B------:R-:W-:Y:S02]  /*0a60*/  UIMAD.WIDE.U32 UR10, UP0, UR6, UR17, UR8 ;  /* 0x00000011060a72a5 */ /* 0x000fe4000f800008 */
[----:B------:R-:W-:Y:S02]  /*0a70*/  UIMAD.WIDE.U32 UR8, UR6, UR16, URZ ;  /* 0x00000010060872a5 */ /* 0x000fe4000f8e003f */
[----:B------:R-:W-:Y:S02]  /*0a80*/  UIADD3.X UR13, URZ, URZ, URZ, UP0, !UPT ;  /* 0x0000003f3f0d7290 */ /* 0x000fe400087fe43f */
[----:B------:R-:W-:Y:S01]  /*0a90*/  UIADD3 URZ, UP0, UR9, UR10, URZ ;  /* 0x0000000a093f7290 */ /* 0x000fe2000ff1e03f */
[----:B------:R-:W-:-:S03]  /*0aa0*/  UMOV UR12, UR11 ;  /* 0x0000000b000c7c82 */ /* 0x000fc60008000000 */
[----:B------:R-:W-:-:S12]  /*0ab0*/  UIMAD.WIDE.U32.X UR8, UR14, UR17, UR12, UP0 ;  /* 0x000000110e0872a5 */ /* 0x000fd800080e040c */
.L_x_6:
[----:B------:R-:W-:Y:S01]  /*0ac0*/  USHF.R.U64 UR58, UR8, UR15, UR9 ;  /* 0x0000000f083a7299 */ /* 0x000fe20008001209 */
[----:B------:R-:W-:Y:S01]  /*0ad0*/  I2FP.F32.U32 R0, UR7 ;  /* 0x0000000700007c45 */ /* 0x000fe20008201000 */
[----:B------:R-:W-:Y:S01]  /*0ae0*/  USHF.R.U32.HI UR5, URZ, UR15, UR9 ;  /* 0x0000000f3f057299 */ /* 0x000fe20008011609 */
[----:B-1----:R-:W-:Y:S01]  /*0af0*/  R2UR UR12, R2 ;  /* 0x00000000020c72ca */ /* 0x002fe200000e0000 */
[----:B------:R-:W-:Y:S02]  /*0b00*/  UIADD3 UR6, UP0, URZ, -UR58, URZ ;  /* 0x8000003a3f067290 */ /* 0x000fe4000ff1e03f */
[----:B------:R-:W-:Y:S01]  /*0b10*/  FMUL R0, R0, UR20 ;  /* 0x0000001400007c20 */ /* 0x000fe20008400000 */
[----:B------:R-:W-:Y:S01]  /*0b20*/  ULDC.64 UR8, c[0x0][0x620] ;  /* 0x0001880000087ab9 */ /* 0x000fe20000000a00 */
[----:B------:R-:W-:Y:S01]  /*0b30*/  UIADD3.X UR5, URZ, ~UR5, URZ, UP0, !UPT ;  /* 0x800000053f057290 */ /* 0x000fe200087fe43f */
[----:B------:R-:W-:Y:S01]  /*0b40*/  UMOV UR10, UR18 ;  /* 0x00000012000a7c82 */ /* 0x000fe20008000000 */
[----:B------:R-:W-:-:S02]  /*0b50*/  UMOV UR11, UR19 ;  /* 0x00000013000b7c82 */ /* 0x000fc40008000000 */
[----:B------:R-:W-:Y:S01]  /*0b60*/  UIMAD UR5, UR5, UR8, URZ ;  /* 0x00000008050572a4 */ /* 0x000fe2000f8e023f */
[----:B------:R-:W0:Y:S01]  /*0b70*/  F2I.U32.TRUNC.NTZ R0, R0 ;  /* 0x0000000000007305 */ /* 0x000e22000020f000 */
[----:B------:R-:W-:Y:S02]  /*0b80*/  UIMAD.WIDE.U32 UR10, UR6, UR8, UR10 ;  /* 0x00000008060a72a5 */ /* 0x000fe4000f8e000a */
[----:B------:R-:W-:Y:S01]  /*0b90*/  UIMAD UR6, UR6, UR9, UR5 ;  /* 0x00000009060672a4 */ /* 0x000fe2000f8e0205 */
[----:B------:R-:W-:Y:S01]  /*0ba0*/  ULDC UR21, c[0x0][0x658] ;  /* 0x0001960000157ab9 */ /* 0x000fe20000000800 */
[----:B------:R-:W-:Y:S02]  /*0bb0*/  UMOV UR19, 0xffffffff ;  /* 0xffffffff00137882 */ /* 0x000fe40000000000 */
[----:B------:R-:W-:Y:S01]  /*0bc0*/  UIADD3 UR6, UR11, UR6, URZ ;  /* 0x000000060b067290 */ /* 0x000fe2000fffe03f */
[----:B------:R-:W-:Y:S01]  /*0bd0*/  ULDC UR15, c[0x0][0x618] ;  /* 0x00018600000f7ab9 */ /* 0x000fe20000000800 */
[----:B------:R-:W-:Y:S01]  /*0be0*/  ULDC.64 UR8, c[0x0][0x640] ;  /* 0x0001900000087ab9 */ /* 0x000fe20000000a00 */
[----:B------:R-:W-:Y:S01]  /*0bf0*/  USHF.L.U32 UR11, UR19, UR21, URZ ;  /* 0x00000015130b7299 */ /* 0x000fe2000800063f */
[----:B------:R-:W-:Y:S01]  /*0c00*/  ISETP.NE.U32.AND P0, PT, RZ, UR8, PT ;  /* 0x00000008ff007c0c */ /* 0x000fe2000bf05070 */
[----:B------:R-:W-:-:S02]  /*0c10*/  USHF.R.U64 UR19, UR10, UR15, UR6 ;  /* 0x0000000f0a137299 */ /* 0x000fc40008001206 */
[----:B------:R-:W-:Y:S01]  /*0c20*/  USHF.R.U32.HI UR10, URZ, UR15, UR6 ;  /* 0x0000000f3f0a7299 */ /* 0x000fe20008011606 */
[----:B0-----:R-:W-:Y:S01]  /*0c30*/  R2UR UR14, R0 ;  /* 0x00000000000e72ca */ /* 0x001fe200000e0000 */
[----:B------:R-:W-:Y:S01]  /*0c40*/  ULDC UR17, c[0x0][0x608] ;  /* 0x0001820000117ab9 */ /* 0x000fe20000000800 */
[----:B------:R-:W-:Y:S01]  /*0c50*/  ISETP.NE.AND.EX P0, PT, RZ, UR9, PT, P0 ;  /* 0x00000009ff007c0c */ /* 0x000fe2000bf05300 */
[----:B------:R-:W-:Y:S02]  /*0c60*/  USHF.R.U64 UR23, UR19, UR17, UR10 ;  /* 0x0000001113177299 */ /* 0x000fe4000800120a */
[----:B------:R-:W-:Y:S01]  /*0c70*/  USHF.R.U32.HI UR10, URZ, UR17, UR10 ;  /* 0x000000113f0a7299 */ /* 0x000fe2000801160a */
[----:B------:R-:W-:Y:S01]  /*0c80*/  UMOV UR16, 0x1 ;  /* 0x0000000100107882 */ /* 0x000fe20000000000 */
[----:B------:R-:W-:Y:S02]  /*0c90*/  UIADD3 UR12, -UR12, URZ, URZ ;  /* 0x0000003f0c0c7290 */ /* 0x000fe4000fffe13f */
[----:B------:R-:W-:-:S02]  /*0ca0*/  USHF.R.U64 UR24, UR23, UR21, UR10 ;  /* 0x0000001517187299 */ /* 0x000fc4000800120a */
[----:B------:R-:W-:Y:S01]  /*0cb0*/  USHF.L.U32 UR6, UR16, UR21, URZ ;  /* 0x0000001510067299 */ /* 0x000fe2000800063f */
[----:B------:R-:W-:Y:S01]  /*0cc0*/  ULDC UR13, c[0x0][0x144] ;  /* 0x00005100000d7ab9 */ /* 0x000fe20000000800 */
[----:B------:R-:W-:Y:S01]  /*0cd0*/  ULDC UR5, c[0x0][0x600] ;  /* 0x0001800000057ab9 */ /* 0x000fe20000000800 */
[----:B------:R-:W-:Y:S02]  /*0ce0*/  ULOP3.LUT UR16, URZ, UR11, URZ, 0x33, !UPT ;  /* 0x0000000b3f107292 */ /* 0x000fe4000f8e333f */
[----:B------:R-:W-:Y:S02]  /*0cf0*/  USHF.R.U32.HI UR11, URZ, UR21, UR10 ;  /* 0x000000153f0b7299 */ /* 0x000fe4000801160a */
[----:B------:R-:W-:Y:S02]  /*0d00*/  UIADD3 UR18, UR5, -0x1, URZ ;  /* 0xffffffff05127890 */ /* 0x000fe4000fffe03f */
[----:B------:R-:W-:Y:S02]  /*0d10*/  UIADD3 UR20, -UR14, URZ, URZ ;  /* 0x0000003f0e147290 */ /* 0x000fe4000fffe13f */
[----:B------:R-:W-:Y:S01]  /*0d20*/  UIMAD UR4, UR13, UR12, UR4 ;  /* 0x0000000c0d0472a4 */ /* 0x000fe2000f8e0204 */
[----:B------:R-:W-:Y:S01]  /*0d30*/  ULDC UR25, c[0x0][0x148] ;  /* 0x0000520000197ab9 */ /* 0x000fe20000000800 */
[----:B------:R-:W-:Y:S01]  /*0d40*/  ULDC UR21, c[0x0][0x648] ;  /* 0x0001920000157ab9 */ /* 0x000fe20000000800 */
[----:B------:R-:W-:Y:S01]  /*0d50*/  ULDC UR22, c[0x0][0x638] ;  /* 0x00018e0000167ab9 */ /* 0x000fe20000000800 */
[----:B------:R-:W-:Y:S01]  /*0d60*/  UMOV UR10, UR24 ;  /* 0x00000018000a7c82 */ /* 0x000fe20008000000 */
[----:B------:R-:W-:Y:S07]  /*0d70*/  @!P0 BRA `(.L_x_7) ;  /* 0x0000000000308947 */ /* 0x000fee0003800000 */
[----:B------:R-:W-:Y:S02]  /*0d80*/  ULDC UR14, c[0x0][0x64c] ;  /* 0x00019300000e7ab9 */ /* 0x000fe40000000800 */
        /* <DEDUP_REMOVED lines=8> */
[----:B------:R-:W-:-:S07]  /*0e10*/  UIMAD.WIDE.U32.X UR8, UR17, UR9, UR14, UP0 ;  /* 0x00000009110872a5 */ /* 0x000fce00080e040e */
[----:B------:R-:W-:Y:S01]  /*0e20*/  UMOV UR10, UR8 ;  /* 0x00000008000a7c82 */ /* 0x000fe20008000000 */
[----:B------:R-:W-:-:S05]  /*0e30*/  UMOV UR11, UR9 ;  /* 0x00000009000b7c82 */ /* 0x000fca0008000000 */
.L_x_7:
[----:B------:R-:W-:Y:S01]  /*0e40*/  UISETP.NE.AND UP0, UPT, UR61, URZ, UPT ;  /* 0x0000003f3d00728c */ /* 0x000fe2000bf05270 */
[----:B------:R-:W-:Y:S01]  /*0e50*/  IMAD.MOV.U32 R0, RZ, RZ, 0x1 ;  /* 0x00000001ff007424 */ /* 0x000fe200078e00ff */
[----:B------:R-:W-:Y:S02]  /*0e60*/  USHF.R.U64 UR8, UR10, UR21, UR11 ;  /* 0x000000150a087299 */ /* 0x000fe4000800120b */
[----:B------:R-:W-:Y:S02]  /*0e70*/  ULOP3.LUT UR16, UR23, UR16, URZ, 0xc0, !UPT ;  /* 0x0000001017107292 */ /* 0x000fe4000f8ec03f */
[----:B------:R-:W-:Y:S02]  /*0e80*/  ULOP3.LUT UR18, UR19, UR18, URZ, 0xc0, !UPT ;  /* 0x0000001213127292 */ /* 0x000fe4000f8ec03f */
[----:B------:R-:W-:-:S03]  /*0e90*/  UIMAD UR16, UR6, UR8, UR16 ;  /* 0x00000008061072a4 */ /* 0x000fc6000f8e0210 */
[----:B------:R-:W-:Y:S02]  /*0ea0*/  @UP0 UIMAD UR4, UR25, UR20, UR7 ;  /* 0x00000014190402a4 */ /* 0x000fe4000f8e0207 */
[----:B------:R-:W-:-:S04]  /*0eb0*/  UIADD3 UR7, -UR8, URZ, URZ ;  /* 0x0000003f08077290 */ /* 0x000fc8000fffe13f */
[----:B------:R-:W-:-:S03]  /*0ec0*/  UIMAD UR6, UR7, UR22, UR24 ;  /* 0x00000016070672a4 */ /* 0x000fc6000f8e0218 */
[----:B------:R-:W-:Y:S01]  /*0ed0*/  ULDC UR7, c[0x0][0x610] ;  /* 0x0001840000077ab9 */ /* 0x000fe20000000800 */
[----:B------:R-:W-:Y:S02]  /*0ee0*/  UIMAD UR6, UR6, UR5, UR18 ;  /* 0x00000005060672a4 */ /* 0x000fe4000f8e0212 */
[----:B------:R-:W-:-:S04]  /*0ef0*/  UIMAD UR4, UR16, UR7, UR4 ;  /* 0x00000007100472a4 */ /* 0x000fc8000f8e0204 */
[----:B------:R-:W-:Y:S02]  /*0f00*/  USEL UR5, UR6, UR4, !UP0 ;  /* 0x0000000406057287 */ /* 0x000fe4000c000000 */
[----:B------:R-:W-:-:S04]  /*0f10*/  USEL UR4, UR4, UR6, !UP0 ;  /* 0x0000000604047287 */ /* 0x000fc8000c000000 */
[----:B------:R-:W-:Y:S02]  /*0f20*/  IMAD.U32 R3, RZ, RZ, UR5 ;  /* 0x00000005ff037e24 */ /* 0x000fe4000f8e00ff */
[----:B------:R-:W-:-:S03]  /*0f30*/  IMAD.U32 R2, RZ, RZ, UR4 ;  /* 0x00000004ff027e24 */ /* 0x000fc6000f8e00ff */
[----:B------:R1:W-:Y:S04]  /*0f40*/  STL [R1+0xe8], R3 ;  /* 0x0000e80301007387 */ /* 0x0003e80000100800 */
[----:B------:R1:W-:Y:S02]  /*0f50*/  STL [R1+0xec], R2 ;  /* 0x0000ec0201007387 */ /* 0x0003e40000100800 */
.L_x_5:
[----:B------:R-:W-:-:S08]  /*0f60*/  NOP ;  /* 0x0000000000007918 */ /* 0x000fd00000000000 */
[----:B------:R-:W2:Y:S02]  /*0f70*/  USETMAXREG.TRY_ALLOC.CTAPOOL UP0, 0xf0 ;  /* 0x000000f0000079c8 */ /* 0x000ea40008000600 */
[----:B--2---:R-:W-:-:S13]  /*0f80*/  PLOP3.LUT P0, PT, PT, PT, UP0, 0x80, 0x0 ;  /* 0x000000000000781c */ /* 0x004fda0003f0f008 */
[----:B------:R-:W-:Y:S05]  /*0f90*/  @!P0 BRA `(.L_x_5) ;  /* 0xfffffffc00f08947 */ /* 0x000fea000383ffff */
[----:B------:R-:W-:Y:S01]  /*0fa0*/  ULDC.64 UR4, c[0x0][0x598] ;  /* 0x0001660000047ab9 */ /* 0x000fe20000000a00 */
[----:B------:R-:W-:Y:S01]  /*0fb0*/  ULDC.64 UR36, c[0x0][0x208] ;  /* 0x0000820000247ab9 */ /* 0x000fe20000000a00 */
[----:B------:R-:W-:-:S04]  /*0fc0*/  ISETP.NE.U32.AND P0, PT, RZ, UR4, PT ;  /* 0x00000004ff007c0c */ /* 0x000fc8000bf05070 */
[----:B------:R-:W-:-:S13]  /*0fd0*/  ISETP.NE.AND.EX P0, PT, RZ, UR5, PT, P0 ;  /* 0x00000005ff007c0c */ /* 0x000fda000bf05300 */
[----:B------:R-:W-:Y:S05]  /*0fe0*/  @!P0 BRA `(.L_x_8) ;  /* 0x00000000001c8947 */ /* 0x000fea0003800000 */
[----:B01----:R-:W0:Y:S02]  /*0ff0*/  LDC.64 R2, c[0x0][0x598] ;  /* 0x00016600ff027b82 */ /* 0x003e240000000a00 */
[----:B0-----:R-:W2:Y:S02]  /*1000*/  LDG.E.64 R2, desc[UR36][R2.64] ;  /* 0x0000002402027981 */ /* 0x001ea4000c1e1b00 */
[----:B--2---:R-:W-:-:S04]  /*1010*/  ISETP.NE.U32.AND P0, PT, R2, RZ, PT ;  /* 0x000000ff0200720c */ /* 0x004fc80003f05070 */
[----:B------:R-:W-:-:S13]  /*1020*/  ISETP.NE.AND.EX P0, PT, R3, RZ, PT, P0 ;  /* 0x000000ff0300720c */ /* 0x000fda0003f05300 */
[----:B------:R-:W-:Y:S05]  /*1030*/  @!P0 BRA `(.L_x_8) ;  /* 0x0000000000088947 */ /* 0x000fea0003800000 */
[----:B------:R0:W5:Y:S01]  /*1040*/  LD.E R17, desc[UR36][R2.64] ;  /* 0x0000002402117980 */ /* 0x000162000c101900 */
[----:B------:R-:W-:Y:S05]  /*1050*/  BRA `(.L_x_9) ;  /* 0x0000000000247947 */ /* 0x000fea0003800000 */
.L_x_8:
[----:B------:R-:W-:Y:S02]  /*1060*/  ULDC.64 UR4, c[0x0][0x588] ;  /* 0x0001620000047ab9 */ /* 0x000fe40000000a00 */
[----:B------:R-:W-:-:S04]  /*1070*/  ISETP.NE.U32.AND P0, PT, RZ, UR4, PT ;  /* 0x00000004ff007c0c */ /* 0x000fc8000bf05070 */
[----:B------:R-:W-:-:S13]  /*1080*/  ISETP.NE.AND.EX P0, PT, RZ, UR5, PT, P0 ;  /* 0x00000005ff007c0c */ /* 0x000fda000bf05300 */
[----:B------:R-:W-:Y:S05]  /*1090*/  @!P0 BRA `(.L_x_10) ;  /* 0x00000000000c8947 */ /* 0x000fea0003800000 */
[----:B01----:R-:W0:Y:S02]  /*10a0*/  LDC.64 R2, c[0x0][0x588] ;  /* 0x00016200ff027b82 */ /* 0x003e240000000a00 */
[----:B0-----:R1:W5:Y:S01]  /*10b0*/  LDG.E R17, desc[UR36][R2.64] ;  /* 0x0000002402117981 */ /* 0x001362000c1e1900 */
[----:B------:R-:W-:Y:S05]  /*10c0*/  BRA `(.L_x_9) ;  /* 0x0000000000087947 */ /* 0x000fea0003800000 */
.L_x_10:
[----:B------:R-:W-:Y:S02]  /*10d0*/  ULDC UR4, c[0x0][0x580] ;  /* 0x0001600000047ab9 */ /* 0x000fe40000000800 */
[----:B------:R-:W-:-:S07]  /*10e0*/  IMAD.U32 R17, RZ, RZ, UR4 ;  /* 0x00000004ff117e24 */ /* 0x000fce000f8e00ff */
.L_x_9:
[----:B------:R-:W-:Y:S02]  /*10f0*/  ULDC.64 UR4, c[0x0][0x5a0] ;  /* 0x0001680000047ab9 */ /* 0x000fe40000000a00 */
        /* <DEDUP_REMOVED lines=10> */
.L_x_11:
[----:B------:R-:W-:Y:S02]  /*11a0*/  ULDC.64 UR4, c[0x0][0x590] ;  /* 0x0001640000047ab9 */ /* 0x000fe40000000a00 */
[----:B------:R-:W-:-:S04]  /*11b0*/  ISETP.NE.U32.AND P0, PT, RZ, UR4, PT ;  /* 0x00000004ff007c0c */ /* 0x000fc8000bf05070 */
[----:B------:R-:W-:-:S13]  /*11c0*/  ISETP.NE.AND.EX P0, PT, RZ, UR5, PT, P0 ;  /* 0x00000005ff007c0c */ /* 0x000fda000bf05300 */
[----:B------:R-:W-:Y:S05]  /*11d0*/  @!P0 BRA `(.L_x_13) ;  /* 0x00000000000c8947 */ /* 0x000fea0003800000 */
[----:B------:R-:W2:Y:S02]  /*11e0*/  LDC.64 R18, c[0x0][0x590] ;  /* 0x00016400ff127b82 */ /* 0x000ea40000000a00 */
[----:B--2---:R2:W5:Y:S01]  /*11f0*/  LDG.E R18, desc[UR36][R18.64] ;  /* 0x0000002412127981 */ /* 0x004562000c1e1900 */
[----:B------:R-:W-:Y:S05]  /*1200*/  BRA `(.L_x_12) ;  /* 0x0000000000087947 */ /* 0x000fea0003800000 */
.L_x_13:
[----:B------:R-:W-:Y:S02]  /*1210*/  ULDC UR4, c[0x0][0x584] ;  /* 0x0001610000047ab9 */ /* 0x000fe40000000800 */
[----:B------:R-:W-:-:S07]  /*1220*/  IMAD.U32 R18, RZ, RZ, UR4 ;  /* 0x00000004ff127e24 */ /* 0x000fce000f8e00ff */
.L_x_12:
[----:B------:R-:W-:-:S13]  /*1230*/  LOP3.LUT P0, RZ, R0, 0xff, RZ, 0xc0, !PT ;  /* 0x000000ff00ff7812 */ /* 0x000fda000780c0ff */
[----:B------:R-:W-:Y:S05]  /*1240*/  @!P0 EXIT ;  /* 0x000000000000894d */ /* 0x000fea0003800000 */
[----:B01----:R-:W0:Y:S01]  /*1250*/  LDC.64 R2, c[0x0][0x5c8] ;  /* 0x00017200ff027b82 */ /* 0x003e220000000a00 */
[----:B------:R-:W-:Y:S01]  /*1260*/  ULDC UR4, c[0x0][0x28c] ;  /* 0x0000a30000047ab9 */ /* 0x000fe20000000800 */
[----:B------:R-:W-:Y:S01]  /*1270*/  UMOV UR60, URZ ;  /* 0x0000003f003c7c82 */ /* 0x000fe20008000000 */
[----:B------:R-:W-:Y:S01]  /*1280*/  UIADD3 UR4, UR4, 0x1f, URZ ;  /* 0x0000001f04047890 */ /* 0x000fe2000fffe03f */
[----:B------:R-:W-:-:S03]  /*1290*/  UMOV UR57, URZ ;  /* 0x0000003f00397c82 */ /* 0x000fc60008000000 */
[----:B------:R-:W-:-:S04]  /*12a0*/  USHF.R.S32.HI UR5, URZ, 0x1f, UR4 ;  /* 0x0000001f3f057899 */ /* 0x000fc80008011404 */
[----:B------:R-:W-:-:S04]  /*12b0*/  ULEA.HI UR5, UR5, UR4, URZ, 0x5 ;  /* 0x0000000405057291 */ /* 0x000fc8000f8f283f */
[----:B------:R-:W-:Y:S01]  /*12c0*/  USHF.R.S32.HI UR59, URZ, 0x5, UR5 ;  /* 0x000000053f3b7899 */ /* 0x000fe20008011405 */
[C-C-:B0-----:R-:W-:Y:S01]  /*12d0*/  SHF.L.U64.HI R0, R2.reuse, 0x8, R3.reuse ;  /* 0x0000000802007819 */ /* 0x141fe20000010203 */
[C---:B------:R-:W-:Y:S01]  /*12e0*/  IMAD.SHL.U32 R236, R2.reuse, 0x80, RZ ;  /* 0x0000008002ec7824 */ /* 0x040fe200078e00ff */
[C-C-:B------:R-:W-:Y:S01]  /*12f0*/  SHF.L.U64.HI R237, R2.reuse, 0x7, R3.reuse ;  /* 0x0000000702ed7819 */ /* 0x140fe20000010203 */
[C---:B------:R-:W-:Y:S01]  /*1300*/  IMAD.SHL.U32 R23, R2.reuse, 0x8, RZ ;  /* 0x0000000802177824 */ /* 0x040fe200078e00ff */
[C---:B--2---:R-:W-:Y:S01]  /*1310*/  SHF.L.U64.HI R19, R2.reuse, 0x3, R3 ;  /* 0x0000000302137819 */ /* 0x044fe20000010203 */
[----:B------:R0:W-:Y:S02]  /*1320*/  STL [R1+0xe0], R0 ;  /* 0x0000e00001007387 */ /* 0x0001e40000100800 */
[----:B0-----:R-:W-:-:S05]  /*1330*/  IMAD.SHL.U32 R0, R2, 0x100, RZ ;  /* 0x0000010002007824 */ /* 0x001fca00078e00ff */
[----:B------:R0:W-:Y:S02]  /*1340*/  STL [R1+0xe4], R0 ;  /* 0x0000e40001007387 */ /* 0x0001e40000100800 */
.L_x_63:
[----:B0-2---:R-:W0:Y:S01]  /*1350*/  S2R R0, SR_TID.X ;  /* 0x0000000000007919 */ /* 0x005e220000002100 */
[----:B-1----:R-:W1:Y:S01]  /*1360*/  S2UR UR6, SR_CgaCtaId ;  /* 0x00000000000679c3 */ /* 0x002e620000008800 */
[----:B------:R-:W-:Y:S02]  /*1370*/  UMOV UR38, 0x400 ;  /* 0x0000040000267882 */ /* 0x000fe40000000000 */
[----:B-1----:R-:W-:Y:S01]  /*1380*/  ULEA UR38, UR6, UR38, 0x18 ;  /* 0x0000002606267291 */ /* 0x002fe2000f8ec03f */
[----:B0-----:R-:W-:-:S04]  /*1390*/  LOP3.LUT R0, R0, 0x80, RZ, 0xc0, !PT ;  /* 0x0000008000007812 */ /* 0x001fc800078ec0ff */
[----:B------:R-:W-:-:S06]  /*13a0*/  SHF.R.U32.HI R0, RZ, 0x7, R0 ;  /* 0x00000007ff007819 */ /* 0x000fcc0000011600 */
[----:B------:R-:W0:Y:S02]  /*13b0*/  SHFL.IDX PT, R0, R0, RZ, 0x1f ;  /* 0x00001fff00007589 */ /* 0x000e2400000e0000 */
[----:B0-----:R-:W-:-:S13]  /*13c0*/  R2UR UR4, R0 ;  /* 0x00000000000472ca */ /* 0x001fda00000e0000 */
[----:B------:R-:W-:-:S04]  /*13d0*/  ULEA.HI UR5, UR4, UR4, URZ, 0x1 ;  /* 0x0000000404057291 */ /* 0x000fc8000f8f083f */
[----:B------:R-:W-:-:S04]  /*13e0*/  ULOP3.LUT UR5, UR5, 0x1ffffe, URZ, 0xc0, !UPT ;  /* 0x001ffffe05057892 */ /* 0x000fc8000f8ec03f */
[----:B------:R-:W-:-:S03]  /*13f0*/  UIADD3 UR5, UR4, -UR5, URZ ;  /* 0x8000000504057290 */ /* 0x000fc6000fffe03f */
[----:B------:R-:W-:Y:S01]  /*1400*/  ULDC UR4, c[0x0][0x28c] ;  /* 0x0000a30000047ab9 */ /* 0x000fe20000000800 */
[----:B------:R-:W-:Y:S01]  /*1410*/  ULEA UR5, UR5, UR38, 0xb ;  /* 0x0000002605057291 */ /* 0x000fe2000f8e583f */
[----:B------:R-:W-:-:S03]  /*1420*/  ISETP.LT.AND P0, PT, RZ, UR4, PT ;  /* 0x00000004ff007c0c */ /* 0x000fc6000bf01270 */
[----:B------:R-:W-:-:S04]  /*1430*/  UIADD3 UR5, UR5, 0x180, URZ ;  /* 0x0000018005057890 */ /* 0x000fc8000fffe03f */
[----:B------:R-:W-:-:S04]  /*1440*/  USHF.R.U32.HI UR5, URZ, 0x4, UR5 ;  /* 0x000000043f057899 */ /* 0x000fc80008011605 */
[----:B------:R-:W-:Y:S02]  /*1450*/  ULOP3.LUT UR39, UR5, 0x3fff, URZ, 0xc0, !UPT ;  /* 0x00003fff05277892 */ /* 0x000fe4000f8ec03f */
[----:B-----5:R-:W-:Y:S10]  /*1460*/  @P0 BRA `(.L_x_14) ;  /* 0x0000000000400947 */ /* 0x020ff40003800000 */
[----:B------:R-:W-:Y:S01]  /*1470*/  MOV R0, 0x0 ;  /* 0x0000000000007802 */ /* 0x000fe20000000f00 */
[----:B------:R-:W-:Y:S01]  /*1480*/  ULDC.64 UR4, c[0x4][0x68] ;  /* 0x01001a0000047ab9 */ /* 0x000fe20000000a00 */
[----:B------:R-:W-:Y:S01]  /*1490*/  ULDC.64 UR6, c[0x4][0x8] ;  /* 0x0100020000067ab9 */ /* 0x000fe20000000a00 */
[----:B------:R-:W-:Y:S01]  /*14a0*/  IMAD.U32 R4, RZ, RZ, UR4 ;  /* 0x00000004ff047e24 */ /* 0x000fe2000f8e00ff */
[----:B------:R0:W1:Y:S01]  /*14b0*/  LDC.64 R2, c[0x4][R0] ;  /* 0x0100000000027b82 */ /* 0x0000620000000a00 */
[----:B------:R-:W-:Y:S01]  /*14c0*/  IMAD.U32 R5, RZ, RZ, UR5 ;  /* 0x00000005ff057e24 */ /* 0x000fe2000f8e00ff */
[----:B------:R-:W-:Y:S01]  /*14d0*/  ULDC.64 UR4, c[0x4][0x70] ;  /* 0x01001c0000047ab9 */ /* 0x000fe20000000a00 */
[----:B------:R-:W-:Y:S02]  /*14e0*/  IMAD.U32 R10, RZ, RZ, UR6 ;  /* 0x00000006ff0a7e24 */ /* 0x000fe4000f8e00ff */
[----:B------:R-:W-:Y:S02]  /*14f0*/  IMAD.U32 R6, RZ, RZ, UR4 ;  /* 0x00000004ff067e24 */ /* 0x000fe4000f8e00ff */
[----:B------:R-:W-:-:S02]  /*1500*/  IMAD.U32 R7, RZ, RZ, UR5 ;  /* 0x00000005ff077e24 */ /* 0x000fc4000f8e00ff */
[----:B------:R-:W-:Y:S02]  /*1510*/  IMAD.U32 R11, RZ, RZ, UR7 ;  /* 0x00000007ff0b7e24 */ /* 0x000fe4000f8e00ff */
[----:B------:R-:W-:Y:S02]  /*1520*/  IMAD.MOV.U32 R8, RZ, RZ, 0x1e1 ;  /* 0x000001e1ff087424 */ /* 0x000fe400078e00ff */
[----:B------:R-:W-:Y:S02]  /*1530*/  IMAD.MOV.U32 R12, RZ, RZ, 0x1 ;  /* 0x00000001ff0c7424 */ /* 0x000fe400078e00ff */
[----:B0-----:R-:W-:-:S07]  /*1540*/  IMAD.MOV.U32 R13, RZ, RZ, RZ ;  /* 0x000000ffff0d7224 */ /* 0x001fce00078e00ff */
[----:B------:R-:W-:-:S07]  /*1550*/  LEPC R20, `(.L_x_14) ;  /* 0x000000001014794e */ /* 0x000fce0000000000 */
[----:B-1---5:R-:W-:Y:S05]  /*1560*/  CALL.ABS.NOINC R2 ;  /* 0x0000000002007343 */ /* 0x022fea0003c00000 */
.L_x_14:
[----:B------:R-:W-:-:S06]  /*1570*/  ULOP3.LUT UR4, UR56, 0x1, URZ, 0xfc, !UPT ;  /* 0x0000000138047892 */ /* 0x000fcc000f8efc3f */
[----:B------:R-:W-:-:S05]  /*1580*/  IMAD.U32 R0, RZ, RZ, UR4 ;  /* 0x00000004ff007e24 */ /* 0x000fca000f8e00ff */
[----:B------:R-:W-:-:S13]  /*1590*/  ISETP.NE.AND P0, PT, R0, 0x3, PT ;  /* 0x000000030000780c */ /* 0x000fda0003f05270 */
[----:B------:R-:W-:Y:S05]  /*15a0*/  @!P0 BRA `(.L_x_15) ;  /* 0x0000000000048947 */ /* 0x000fea0003800000 */
[----:B------:R-:W-:Y:S01]  /*15b0*/  BPT.TRAP 0x1 ;  /* 0x000000040000795c */ /* 0x000fe20000300000 */
.L_x_15:
[----:B------:R-:W-:Y:S02]  /*15c0*/  IMAD.U32 R3, RZ, RZ, UR57 ;  /* 0x00000039ff037e24 */ /* 0x000fe4000f8e00ff */
[----:B------:R-:W-:-:S03]  /*15d0*/  IMAD.U32 R0, RZ, RZ, UR60 ;  /* 0x0000003cff007e24 */ /* 0x000fc6000f8e00ff */
[----:B------:R-:W-:Y:S02]  /*15e0*/  LEA R3, R3, UR38, 0x3 ;  /* 0x0000002603037c11 */ /* 0x000fe4000f8e18ff */
[----:B------:R-:W-:-:S04]  /*15f0*/  SHF.L.U32 R0, R0, 0x1f, RZ ;  /* 0x0000001f00007819 */ /* 0x000fc800000006ff */
[----:B------:R0:W1:Y:S01]  /*1600*/  SYNCS.PHASECHK.TRANS64.TRYWAIT P1, [R3+URZ], R0 ;  /* 0x00000000030075a7 */ /* 0x000062000802017f */
[----:B------:R-:W-:Y:S05]  /*1610*/  @!P0 BRA `(.L_x_16) ;  /* 0x0000000000048947 */ /* 0x000fea0003800000 */
[----:B------:R-:W-:Y:S01]  /*1620*/  BPT.TRAP 0x1 ;  /* 0x000000040000795c */ /* 0x000fe20000300000 */
.L_x_16:
[----:B-1----:R-:W-:Y:S05]  /*1630*/  @P1 BRA `(.L_x_17) ;  /* 0x0000000000081947 */ /* 0x002fea0003800000 */
[----:B------:R-:W1:Y:S02]  /*1640*/  SYNCS.PHASECHK.TRANS64.TRYWAIT P1, [R3+URZ], R0 ;  /* 0x00000000030075a7 */ /* 0x000e64000802017f */
[----:B-1----:R-:W-:Y:S05]  /*1650*/  @!P1 BRA `(.L_x_18) ;  /* 0x0000012c00989947 */ /* 0x002fea0003800000 */
.L_x_17:
[----:B------:R-:W-:-:S04]  /*1660*/  UISETP.LT.AND UP0, UPT, UR59, 0x1, UPT ;  /* 0x000000013b00788c */ /* 0x000fc8000bf01270 */
[----:B------:R-:W-:-:S06]  /*1670*/  USEL UR4, UR59, 0x1, UP0 ;  /* 0x000000013b047887 */ /* 0x000fcc0008000000 */
[----:B------:R-:W-:Y:S01]  /*1680*/  IMAD.U32 R2, RZ, RZ, UR4 ;  /* 0x00000004ff027e24 */ /* 0x000fe2000f8e00ff */
[----:B------:R-:W-:Y:S05]  /*1690*/  WARPSYNC.ALL ;  /* 0x0000000000007948 */ /* 0x000fea0003800000 */
[----:B------:R-:W-:-:S04]  /*16a0*/  IADD3 R2, -R2, UR59, RZ ;  /* 0x0000003b02027c10 */ /* 0x000fc8000fffe1ff */
[----:B------:R-:W-:Y:S01]  /*16b0*/  ISETP.GE.AND P1, PT, R2, 0x1, PT ;  /* 0x000000010200780c */ /* 0x000fe20003f26270 */
[----:B------:R-:W-:Y:S01]  /*16c0*/  UIADD3 UR4, UR38, 0x24180, URZ ;  /* 0x0002418026047890 */ /* 0x000fe2000fffe03f */
[----:B------:R-:W-:Y:S01]  /*16d0*/  WARPGROUP.ARRIVE ;  /* 0x00000000000079c5 */ /* 0x000fe20000000000 */
[----:B------:R-:W-:Y:S02]  /*16e0*/  ULOP3.LUT UR38, UR39, 0x10000, URZ, 0xfc, !UPT ;  /* 0x0001000027267892 */ /* 0x000fe4000f8efc3f */
[----:B------:R-:W-:Y:S02]  /*16f0*/  USHF.R.U32.HI UR4, URZ, 0x4, UR4 ;  /* 0x000000043f047899 */ /* 0x000fe40008011604 */
[----:B------:R-:W-:Y:S02]  /*1700*/  UIMAD UR44, UR57, 0x300, UR38 ;  /* 0x00000300392c78a4 */ /* 0x000fe4000f8e0226 */
[----:B------:R-:W-:Y:S01]  /*1710*/  ULOP3.LUT UR4, UR4, 0x3fff, URZ, 0xc0, !UPT ;  /* 0x00003fff04047892 */ /* 0x000fe2000f8ec03f */
[----:B------:R-:W-:Y:S01]  /*1720*/  UMOV UR45, 0xc0000010 ;  /* 0xc0000010002d7882 */ /* 0x000fe20000000000 */
[----:B------:R-:W-:-:S02]  /*1730*/  UMOV UR47, 0xc0000010 ;  /* 0xc0000010002f7882 */ /* 0x000fc40000000000 */
[----:B------:R-:W-:Y:S01]  /*1740*/  ULOP3.LUT UR39, UR4, 0x10000, URZ, 0xfc, !UPT ;  /* 0x0001000004277892 */ /* 0x000fe2000f8efc3f */
[----:B------:R-:W-:Y:S01]  /*1750*/  UMOV UR40, UR44 ;  /* 0x0000002c00287c82 */ /* 0x000fe20008000000 */
[----:B------:R-:W-:Y:S02]  /*1760*/  UMOV UR41, UR45 ;  /* 0x0000002d00297c82 */ /* 0x000fe40008000000 */
[----:B------:R-:W-:Y:S01]  /*1770*/  UIMAD UR46, UR57, 0x160, UR39 ;  /* 0x00000160392e78a4 */ /* 0x000fe2000f8e0227 */
[----:B------:R-:W-:Y:S01]  /*1780*/  UMOV UR43, 0xc0000010 ;  /* 0xc0000010002b7882 */ /* 0x000fe20000000000 */
[----:B------:R-:W-:Y:S02]  /*1790*/  UMOV UR32, UR44 ;  /* 0x0000002c00207c82 */ /* 0x000fe40008000000 */
[----:B------:R-:W-:Y:S02]  /*17a0*/  UIADD3 UR42, UR46, 0x20, URZ ;  /* 0x000000202e2a7890 */ /* 0x000fe4000fffe03f */
[----:B------:R-:W-:Y:S01]  /*17b0*/  UIADD3 UR34, UR46, 0x40, URZ ;  /* 0x000000402e227890 */ /* 0x000fe2000fffe03f */
[----:B------:R-:W-:-:S02]  /*17c0*/  UMOV UR33, UR45 ;  /* 0x0000002d00217c82 */ /* 0x000fc40008000000 */
[----:B------:R-:W-:Y:S01]  /*17d0*/  IGMMA.64x16x32.S8.S8 R24, gdesc[UR44], RZ, !UPT, gsb0 ;  /* 0x006000002c1879f1 */ /* 0x000fe2000c0410ff */
[----:B------:R-:W-:Y:S01]  /*17e0*/  UMOV UR35, 0xc0000010 ;  /* 0xc000001000237882 */ /* 0x000fe20000000000 */
[----:B------:R-:W-:Y:S01]  /*17f0*/  UIADD3 UR30, UR46, 0x60, URZ ;  /* 0x000000602e1e7890 */ /* 0x000fe2000fffe03f */
[----:B------:R-:W-:Y:S01]  /*1800*/  UMOV UR28, UR44 ;  /* 0x0000002c001c7c82 */ /* 0x000fe20008000000 */
[----:B------:R-:W-:Y:S01]  /*1810*/  UMOV UR29, UR45 ;  /* 0x0000002d001d7c82 */ /* 0x000fe20008000000 */
        /* <DEDUP_REMOVED lines=29> */
[----:B------:R-:W-:-:S02]  /*19f0*/  WARPGROUP.DEPBAR.LE gsb0, 0x0 ;  /* 0x00008000000079c5 */ /* 0x000fc40000010000 */
[----:B------:R-:W-:Y:S04]  /*1a00*/  STL.64 [R1+0xc0], R24 ;  /* 0x0000c01801007387 */ /* 0x000fe80000100a00 */
[----:B------:R-:W-:Y:S04]  /*1a10*/  STL.64 [R1+0xc8], R26 ;  /* 0x0000c81a01007387 */ /* 0x000fe80000100a00 */
[----:B------:R-:W-:Y:S04]  /*1a20*/  STL.64 [R1+0xd0], R28 ;  /* 0x0000d01c01007387 */ /* 0x000fe80000100a00 */
[----:B------:R2:W-:Y:S02]  /*1a30*/  STL.64 [R1+0xd8], R30 ;  /* 0x0000d81e01007387 */ /* 0x0005e40000100a00 */
[----:B--2---:R-:W-:-:S06]  /*1a40*/  WARPGROUP.ARRIVE ;  /* 0x00000000000079c5 */ /* 0x004fcc0000000000 */
[----:B------:R-:W-:Y:S03]  /*1a50*/  IGMMA.64x16x32.S8.S8 R24, gdesc[UR40], RZ, !UPT, gsb0 ;  /* 0x00600000281879f1 */ /* 0x000fe6000c0410ff */
[----:B------:R-:W-:Y:S02]  /*1a60*/  WARPGROUP.DEPBAR.LE gsb0, 0x0 ;  /* 0x00008000000079c5 */ /* 0x000fe40000010000 */
[----:B------:R-:W-:Y:S04]  /*1a70*/  STL.64 [R1+0x60], R24 ;  /* 0x0000601801007387 */ /* 0x000fe80000100a00 */
[----:B------:R-:W-:Y:S04]  /*1a80*/  STL.64 [R1+0x68], R26 ;  /* 0x0000681a01007387 */ /* 0x000fe80000100a00 */
[----:B------:R-:W-:Y:S04]  /*1a90*/  STL.64 [R1+0x70], R28 ;  /* 0x0000701c01007387 */ /* 0x000fe80000100a00 */
[----:B------:R2:W-:Y:S02]  /*1aa0*/  STL.64 [R1+0x78], R30 ;  /* 0x0000781e01007387 */ /* 0x0005e40000100a00 */
[----:B--2---:R-:W-:-:S06]  /*1ab0*/  WARPGROUP.ARRIVE ;  /* 0x00000000000079c5 */ /* 0x004fcc0000000000 */
[----:B------:R-:W-:Y:S03]  /*1ac0*/  IGMMA.64x16x32.S8.S8 R24, gdesc[UR32], RZ, !UPT, gsb0 ;  /* 0x00600000201879f1 */ /* 0x000fe6000c0410ff */
[----:B------:R-:W-:Y:S02]  /*1ad0*/  WARPGROUP.DEPBAR.LE gsb0, 0x0 ;  /* 0x00008000000079c5 */ /* 0x000fe40000010000 */
[----:B------:R-:W-:Y:S01]  /*1ae0*/  WARPGROUP.ARRIVE ;  /* 0x00000000000079c5 */ /* 0x000fe20000000000 */
[----:B------:R-:W-:Y:S04]  /*1af0*/  STL.64 [R1], R24 ;  /* 0x0000001801007387 */ /* 0x000fe80000100a00 */
[----:B------:R-:W-:Y:S01]  /*1b00*/  STL.64 [R1+0x8], R26 ;  /* 0x0000081a01007387 */ /* 0x000fe20000100a00 */
[----:B------:R-:W-:Y:S03]  /*1b10*/  IGMMA.64x16x32.S8.S8 R208, gdesc[UR28], RZ, !UPT, gsb0 ;  /* 0x006000001cd079f1 */ /* 0x000fe6000c0410ff */
[----:B------:R-:W-:Y:S04]  /*1b20*/  STL.64 [R1+0x10], R28 ;  /* 0x0000101c01007387 */ /* 0x000fe80000100a00 */
[----:B------:R2:W-:Y:S01]  /*1b30*/  STL.64 [R1+0x18], R30 ;  /* 0x0000181e01007387 */ /* 0x0005e20000100a00 */
[----:B------:R-:W-:-:S02]  /*1b40*/  WARPGROUP.DEPBAR.LE gsb0, 0x0 ;  /* 0x00008000000079c5 */ /* 0x000fc40000010000 */
[----:B------:R-:W-:-:S06]  /*1b50*/  WARPGROUP.ARRIVE ;  /* 0x00000000000079c5 */ /* 0x000fcc0000000000 */
[----:B------:R-:W-:Y:S03]  /*1b60*/  IGMMA.64x16x32.S8.S8 R184, gdesc[UR24], RZ, !UPT, gsb0 ;  /* 0x0060000018b879f1 */ /* 0x000fe6000c0410ff */
[----:B------:R-:W-:Y:S02]  /*1b70*/  WARPGROUP.DEPBAR.LE gsb0, 0x0 ;  /* 0x00008000000079c5 */ /* 0x000fe40000010000 */
        /* <DEDUP_REMOVED lines=10> */
[----:B------:R-:W-:Y:S01]  /*1c20*/  IGMMA.64x16x32.S8.S8 R88, gdesc[UR4], RZ, !UPT, gsb0 ;  /* 0x00600000045879f1 */ /* 0x000fe2000c0410ff */
[----:B------:R-:W-:Y:S02]  /*1c30*/  UIADD3 UR4, UR44, 0x100, URZ ;  /* 0x000001002c047890 */ /* 0x000fe4000fffe03f */
[----:B------:R-:W-:Y:S02]  /*1c40*/  WARPGROUP.DEPBAR.LE gsb0, 0x0 ;  /* 0x00008000000079c5 */ /* 0x000fe40000010000 */
[----:B------:R-:W-:-:S06]  /*1c50*/  WARPGROUP.ARRIVE ;  /* 0x00000000000079c5 */ /* 0x000fcc0000000000 */
[----:B------:R-:W-:Y:S03]  /*1c60*/  IGMMA.64x16x32.S8.S8 R64, gdesc[UR12], RZ, !UPT, gsb0 ;  /* 0x006000000c4079f1 */ /* 0x000fe6000c0410ff */
[----:B------:R-:W-:Y:S02]  /*1c70*/  WARPGROUP.DEPBAR.LE gsb0, 0x0 ;  /* 0x00008000000079c5 */ /* 0x000fe40000010000 */
[----:B------:R-:W-:-:S06]  /*1c80*/  WARPGROUP.ARRIVE ;  /* 0x00000000000079c5 */ /* 0x000fcc0000000000 */
[----:B------:R-:W-:Y:S01]  /*1c90*/  IGMMA.64x16x32.S8.S8 R40, gdesc[UR48], RZ, !UPT, gsb0 ;  /* 0x00600000302879f1 */ /* 0x000fe2000c0410ff */
[----:B------:R-:W-:Y:S01]  /*1ca0*/  UMOV UR48, UR4 ;  /* 0x0000000400307c82 */ /* 0x000fe20008000000 */
[----:B------:R-:W-:Y:S01]  /*1cb0*/  UMOV UR49, 0xc0000010 ;  /* 0xc000001000317882 */ /* 0x000fe20000000000 */
[----:B------:R-:W-:Y:S01]  /*1cc0*/  UMOV UR12, UR48 ;  /* 0x00000030000c7c82 */ /* 0x000fe20008000000 */
        /* <DEDUP_REMOVED lines=27> */
[----:B------:R-:W-:-:S03]  /*1e80*/  UIADD3 UR4, UR44, 0x200, URZ ;  /* 0x000002002c047890 */ /* 0x000fc6000fffe03f */
[----:B------:R-:W-:Y:S01]  /*1e90*/  UMOV UR44, UR48 ;  /* 0x00000030002c7c82 */ /* 0x000fe20008000000 */
        /* <DEDUP_REMOVED lines=66> */
[----:B------:R-:W-:Y:S04]  /*22c0*/  STL.64 [R1+0x20], R24 ;  /* 0x0000201801007387 */ /* 0x000fe80000100a00 */
        /* <DEDUP_REMOVED lines=29> */
[----:B------:R-:W-:Y:S05]  /*24a0*/  @!P1 BRA `(.L_x_19) ;  /* 0x0000001000fc9947 */ /* 0x000fea0003800000 */
[----:B------:R-:W-:Y:S02]  /*24b0*/  UIADD3 UR4, UR57, 0x1, URZ ;  /* 0x0000000139047890 */ /* 0x000fe4000fffe03f */
[----:B------:R-:W-:Y:S02]  /*24c0*/  UMOV UR6, UR57 ;  /* 0x0000003900067c82 */ /* 0x000fe40008000000 */
[----:B------:R-:W-:-:S04]  /*24d0*/  UISETP.NE.AND UP0, UPT, UR4, 0xc, UPT ;  /* 0x0000000c0400788c */ /* 0x000fc8000bf05270 */
[----:B------:R-:W-:Y:S02]  /*24e0*/  USEL UR5, URZ, 0x1, UP0 ;  /* 0x000000013f057887 */ /* 0x000fe40008000000 */
[----:B------:R-:W-:Y:S02]  /*24f0*/  USEL UR4, UR4, URZ, UP0 ;  /* 0x0000003f04047287 */ /* 0x000fe40008000000 */
[----:B------:R-:W-:-:S06]  /*2500*/  ULOP3.LUT UR5, UR60, UR5, URZ, 0x3c, !UPT ;  /* 0x000000053c057292 */ /* 0x000fcc000f8e3c3f */
[----:B01----:R-:W-:-:S07]  /*2510*/  IMAD.U32 R0, RZ, RZ, UR5 ;  /* 0x00000005ff007e24 */ /* 0x003fce000f8e00ff */
.L_x_26:
[----:B-1----:R-:W-:Y:S05]  /*2520*/  @!P0 BRA `(.L_x_20) ;  /* 0x0000000000048947 */ /* 0x002fea0003800000 */
[----:B------:R-:W-:Y:S01]  /*2530*/  BPT.TRAP 0x1 ;  /* 0x000000040000795c */ /* 0x000fe20000300000 */
.L_x_20:
[----:B------:R-:W0:Y:S01]  /*2540*/  S2UR UR5, SR_CgaCtaId ;  /* 0x00000000000579c3 */ /* 0x000e220000008800 */
[----:B------:R-:W-:Y:S01]  /*2550*/  UMOV UR7, 0x400 ;  /* 0x0000040000077882 */ /* 0x000fe20000000000 */
[----:B------:R-:W-:Y:S01]  /*2560*/  SHF.L.U32 R3, R0, 0x1f, RZ ;  /* 0x0000001f00037819 */ /* 0x000fe200000006ff */
[----:B0-----:R-:W-:-:S04]  /*2570*/  ULEA UR7, UR5, UR7, 0x18 ;  /* 0x0000000705077291 */ /* 0x001fc8000f8ec03f */
[----:B------:R-:W-:-:S09]  /*2580*/  ULEA UR5, UR4, UR7, 0x3 ;  /* 0x0000000704057291 */ /* 0x000fd2000f8e183f */
[----:B------:R0:W1:Y:S01]  /*2590*/  SYNCS.PHASECHK.TRANS64.TRYWAIT P1, [UR5], R3 ;  /* 0x00000003ff0075a7 */ /* 0x0000620008020145 */
[----:B------:R-:W-:Y:S05]  /*25a0*/  @!P0 BRA `(.L_x_21) ;  /* 0x0000000000048947 */ /* 0x000fea0003800000 */
[----:B------:R-:W-:Y:S01]  /*25b0*/  BPT.TRAP 0x1 ;  /* 0x000000040000795c */ /* 0x000fe20000300000 */
.L_x_21:
[----:B-1----:R-:W-:Y:S05]  /*25c0*/  @P1 BRA `(.L_x_22) ;  /* 0x0000000000081947 */ /* 0x002fea0003800000 */
[----:B------:R-:W1:Y:S02]  /*25d0*/  SYNCS.PHASECHK.TRANS64.TRYWAIT P1, [UR5], R3 ;  /* 0x00000003ff0075a7 */ /* 0x000e640008020145 */
[----:B-1----:R-:W-:Y:S05]  /*25e0*/  @!P1 BRA `(.L_x_23) ;  /* 0x0000011c00c89947 */ /* 0x002fea0003800000 */
.L_x_22:
[----:B------:R-:W-:Y:S04]  /*25f0*/  STL.64 [R1+0x188], R102 ;  /* 0x0001886601007387 */ /* 0x000fe80000100a00 */
[----:B------:R-:W-:Y:S04]  /*2600*/  STL.64 [R1+0x180], R100 ;  /* 0x0001806401007387 */ /* 0x000fe80000100a00 */
[----:B------:R-:W-:Y:S04]  /*2610*/  STL.64 [R1+0x178], R98 ;  /* 0x0001786201007387 */ /* 0x000fe80000100a00 */
[----:B------:R2:W-:Y:S04]  /*2620*/  STL.64 [R1+0x170], R96 ;  /* 0x0001706001007387 */ /* 0x0005e80000100a00 */
[----:B--2---:R-:W2:Y:S04]  /*2630*/  LDL.LU.64 R96, [R1] ;  /* 0x0000000001607983 */ /* 0x004ea80000300a00 */
[----:B------:R-:W2:Y:S04]  /*2640*/  LDL.LU.64 R98, [R1+0x8] ;  /* 0x0000080001627983 */ /* 0x000ea80000300a00 */
[----:B------:R-:W2:Y:S04]  /*2650*/  LDL.LU.64 R100, [R1+0x10] ;  /* 0x0000100001647983 */ /* 0x000ea80000300a00 */
[----:B------:R-:W2:Y:S04]  /*2660*/  LDL.LU.64 R102, [R1+0x18] ;  /* 0x0000180001667983 */ /* 0x000ea80000300a00 */
[----:B------:R-:W-:Y:S04]  /*2670*/  STL.64 [R1+0x168], R78 ;  /* 0x0001684e01007387 */ /* 0x000fe80000100a00 */
[----:B------:R-:W-:Y:S04]  /*2680*/  STL.64 [R1+0x160], R76 ;  /* 0x0001604c01007387 */ /* 0x000fe80000100a00 */
[----:B------:R-:W-:Y:S04]  /*2690*/  STL.64 [R1+0x158], R74 ;  /* 0x0001584a01007387 */ /* 0x000fe80000100a00 */
[----:B------:R3:W-:Y:S04]  /*26a0*/  STL.64 [R1+0x150], R72 ;  /* 0x0001504801007387 */ /* 0x0007e80000100a00 */
[----:B---3--:R-:W3:Y:S04]  /*26b0*/  LDL.LU.64 R72, [R1+0x60] ;  /* 0x0000600001487983 */ /* 0x008ee80000300a00 */
[----:B------:R-:W3:Y:S04]  /*26c0*/  LDL.LU.64 R74, [R1+0x68] ;  /* 0x00006800014a7983 */ /* 0x000ee80000300a00 */
[----:B------:R-:W3:Y:S04]  /*26d0*/  LDL.LU.64 R76, [R1+0x70] ;  /* 0x00007000014c7983 */ /* 0x000ee80000300a00 */
[----:B------:R-:W3:Y:S04]  /*26e0*/  LDL.LU.64 R78, [R1+0x78] ;  /* 0x00007800014e7983 */ /* 0x000ee80000300a00 */
[----:B------:R-:W-:Y:S04]  /*26f0*/  STL.64 [R1+0x148], R54 ;  /* 0x0001483601007387 */ /* 0x000fe80000100a00 */
[----:B------:R-:W-:Y:S04]  /*2700*/  STL.64 [R1+0x140], R52 ;  /* 0x0001403401007387 */ /* 0x000fe80000100a00 */
[----:B------:R-:W-:Y:S04]  /*2710*/  STL.64 [R1+0x138], R50 ;  /* 0x0001383201007387 */ /* 0x000fe80000100a00 */
[----:B------:R4:W-:Y:S04]  /*2720*/  STL.64 [R1+0x130], R48 ;  /* 0x0001303001007387 */ /* 0x0009e80000100a00 */
[----:B----4-:R-:W4:Y:S04]  /*2730*/  LDL.LU.64 R48, [R1+0xc0] ;  /* 0x0000c00001307983 */ /* 0x010f280000300a00 */
[----:B------:R-:W4:Y:S04]  /*2740*/  LDL.LU.64 R50, [R1+0xc8] ;  /* 0x0000c80001327983 */ /* 0x000f280000300a00 */
[----:B------:R-:W4:Y:S04]  /*2750*/  LDL.LU.64 R52, [R1+0xd0] ;  /* 0x0000d00001347983 */ /* 0x000f280000300a00 */
[----:B------:R-:W4:Y:S01]  /*2760*/  LDL.LU.64 R54, [R1+0xd8] ;  /* 0x0000d80001367983 */ /* 0x000f220000300a00 */
[----:B------:R-:W-:-:S02]  /*2770*/  UIMAD UR5, UR4, 0x300, UR38 ;  /* 0x00000300040578a4 */ /* 0x000fc4000f8e0226 */
[----:B------:R-:W-:Y:S01]  /*2780*/  UIMAD UR50, UR4, 0x160, UR39 ;  /* 0x00000160043278a4 */ /* 0x000fe2000f8e0227 */
[----:B------:R-:W-:Y:S01]  /*2790*/  STL.64 [R1+0x128], R30 ;  /* 0x0001281e01007387 */ /* 0x000fe20000100a00 */
[----:B------:R-:W-:Y:S01]  /*27a0*/  UMOV UR49, 0xc0000010 ;  /* 0xc000001000317882 */ /* 0x000fe20000000000 */
[----:B------:R-:W-:Y:S01]  /*27b0*/  UMOV UR51, 0xc0000010 ;  /* 0xc000001000337882 */ /* 0x000fe20000000000 */
[----:B------:R-:W-:Y:S01]  /*27c0*/  UIADD3 UR46, UR50, 0x20, URZ ;  /* 0x00000020322e7890 */ /* 0x000fe2000fffe03f */
[----:B------:R-:W-:Y:S01]  /*27d0*/  STL.64 [R1+0x120], R28 ;  /* 0x0001201c01007387 */ /* 0x000fe20000100a00 */
[----:B------:R-:W-:Y:S01]  /*27e0*/  UMOV UR48, UR5 ;  /* 0x0000000500307c82 */ /* 0x000fe20008000000 */
[----:B------:R-:W-:Y:S01]  /*27f0*/  UMOV UR45, UR49 ;  /* 0x00000031002d7c82 */ /* 0x000fe20008000000 */
[----:B------:R-:W-:Y:S01]  /*2800*/  UMOV UR44, UR48 ;  /* 0x00000030002c7c82 */ /* 0x000fe20008000000 */
[----:B------:R-:W-:Y:S01]  /*2810*/  UMOV UR47, 0xc0000010 ;  /* 0xc0000010002f7882 */ /* 0x000fe20000000000 */
[----:B------:R-:W-:Y:S01]  /*2820*/  UIADD3 UR42, UR50, 0x40, URZ ;  /* 0x00000040322a7890 */ /* 0x000fe2000fffe03f */
[----:B------:R-:W-:Y:S01]  /*2830*/  STL.64 [R1+0x118], R26 ;  /* 0x0001181a01007387 */ /* 0x000fe20000100a00 */
        /* <DEDUP_REMOVED lines=9> */
[----:B------:R-:W-:Y:S01]  /*28d0*/  UMOV UR28, UR48 ;  /* 0x00000030001c7c82 */ /* 0x000fe20008000000 */
[----:B------:R-:W-:Y:S01]  /*28e0*/  UMOV UR29, UR49 ;  /* 0x00000031001d7c82 */ /* 0x000fe20008000000 */
[----:B------:R-:W-:Y:S01]  /*28f0*/  UMOV UR31, 0xc0000010 ;  /* 0xc0000010001f7882 */ /* 0x000fe20000000000 */
[----:B----4-:R-:W-:-:S06]  /*2900*/  WARPGROUP.ARRIVE ;  /* 0x00000000000079c5 */ /* 0x010fcc0000000000 */
[----:B------:R-:W-:Y:S03]  /*2910*/  IGMMA.64x16x32.S8.S8 R48, gdesc[UR48], R48, gsb0 ;  /* 0x00600000303079f1 */ /* 0x000fe60008041030 */
[----:B------:R-:W-:Y:S02]  /*2920*/  WARPGROUP.DEPBAR.LE gsb0, 0x0 ;  /* 0x00008000000079c5 */ /* 0x000fe40000010000 */
[----:B---3--:R-:W-:Y:S01]  /*2930*/  WARPGROUP.ARRIVE ;  /* 0x00000000000079c5 */ /* 0x008fe20000000000 */
[----:B------:R-:W-:Y:S01]  /*2940*/  UIADD3 UR26, UR50, 0xa0, URZ ;  /* 0x000000a0321a7890 */ /* 0x000fe2000fffe03f */
[----:B------:R-:W-:Y:S04]  /*2950*/  STL.64 [R1+0xc0], R48 ;  /* 0x0000c03001007387 */ /* 0x000fe80000100a00 */
[----:B------:R-:W-:Y:S01]  /*2960*/  IGMMA.64x16x32.S8.S8 R72, gdesc[UR44], R72, gsb0 ;  /* 0x006000002c4879f1 */ /* 0x000fe20008041048 */
        /* <DEDUP_REMOVED lines=15> */
[----:B------:R-:W-:-:S02]  /*2a60*/  WARPGROUP.DEPBAR.LE gsb0, 0x0 ;  /* 0x00008000000079c5 */ /* 0x000fc40000010000 */
[----:B--2---:R-:W-:Y:S01]  /*2a70*/  WARPGROUP.ARRIVE ;  /* 0x00000000000079c5 */ /* 0x004fe20000000000 */
[----:B------:R-:W-:Y:S01]  /*2a80*/  UMOV UR12, UR48 ;  /* 0x00000030000c7c82 */ /* 0x000fe20008000000 */
[----:B------:R-:W-:Y:S01]  /*2a90*/  UMOV UR13, UR49 ;  /* 0x00000031000d7c82 */ /* 0x000fe20008000000 */
[----:B------:R-:W-:Y:S01]  /*2aa0*/  UMOV UR15, 0xc0000010 ;  /* 0xc0000010000f7882 */ /* 0x000fe20000000000 */
[----:B------:R-:W-:Y:S01]  /*2ab0*/  UIADD3 UR10, UR50, 0x120, URZ ;  /* 0x00000120320a7890 */ /* 0x000fe2000fffe03f */
[----:B------:R-:W-:Y:S01]  /*2ac0*/  STL.64 [R1+0x60], R72 ;  /* 0x0000604801007387 */ /* 0x000fe20000100a00 */
        /* <DEDUP_REMOVED lines=9> */
[----:B------:R-:W-:Y:S04]  /*2b60*/  STL.64 [R1+0x70], R76 ;  /* 0x0000704c01007387 */ /* 0x000fe80000100a00 */
[----:B------:R-:W-:Y:S01]  /*2b70*/  STL.64 [R1+0x78], R78 ;  /* 0x0000784e01007387 */ /* 0x000fe20000100a00 */
[----:B------:R-:W-:-:S02]  /*2b80*/  WARPGROUP.DEPBAR.LE gsb0, 0x0 ;  /* 0x00008000000079c5 */ /* 0x000fc40000010000 */
[----:B------:R-:W-:Y:S01]  /*2b90*/  WARPGROUP.ARRIVE ;  /* 0x00000000000079c5 */ /* 0x000fe20000000000 */
[----:B------:R2:W-:Y:S04]  /*2ba0*/  STL.64 [R1], R96 ;  /* 0x0000006001007387 */ /* 0x0005e80000100a00 */
[----:B------:R3:W-:Y:S01]  /*2bb0*/  STL.64 [R1+0x8], R98 ;  /* 0x0000086201007387 */ /* 0x0007e20000100a00 */
[----:B------:R-:W-:Y:S03]  /*2bc0*/  IGMMA.64x16x32.S8.S8 R208, gdesc[UR32], R208, gsb0 ;  /* 0x0060000020d079f1 */ /* 0x000fe600080410d0 */
[----:B------:R4:W-:Y:S04]  /*2bd0*/  STL.64 [R1+0x10], R100 ;  /* 0x0000106401007387 */ /* 0x0009e80000100a00 */
[----:B------:R0:W-:Y:S04]  /*2be0*/  STL.64 [R1+0x18], R102 ;  /* 0x0000186601007387 */ /* 0x0001e80000100a00 */
[----:B--2---:R-:W2:Y:S04]  /*2bf0*/  LDL.LU.64 R96, [R1+0x40] ;  /* 0x0000400001607983 */ /* 0x004ea80000300a00 */
[----:B---3--:R-:W2:Y:S04]  /*2c00*/  LDL.LU.64 R98, [R1+0x48] ;  /* 0x0000480001627983 */ /* 0x008ea80000300a00 */
[----:B----4-:R-:W2:Y:S04]  /*2c10*/  LDL.LU.64 R100, [R1+0x50] ;  /* 0x0000500001647983 */ /* 0x010ea80000300a00 */
[----:B0-----:R-:W2:Y:S04]  /*2c20*/  LDL.LU.64 R102, [R1+0x58] ;  /* 0x0000580001667983 */ /* 0x001ea80000300a00 */
[----:B------:R-:W3:Y:S04]  /*2c30*/  LDL.LU.64 R72, [R1+0xa0] ;  /* 0x0000a00001487983 */ /* 0x000ee80000300a00 */
[----:B------:R-:W3:Y:S04]  /*2c40*/  LDL.LU.64 R74, [R1+0xa8] ;  /* 0x0000a800014a7983 */ /* 0x000ee80000300a00 */
[----:B------:R-:W3:Y:S04]  /*2c50*/  LDL.LU.64 R76, [R1+0xb0] ;  /* 0x0000b000014c7983 */ /* 0x000ee80000300a00 */
[----:B------:R-:W3:Y:S04]  /*2c60*/  LDL.LU.64 R78, [R1+0xb8] ;  /* 0x0000b800014e7983 */ /* 0x000ee80000300a00 */
[----:B------:R-:W4:Y:S04]  /*2c70*/  LDL.LU.64 R48, [R1+0x80] ;  /* 0x0000800001307983 */ /* 0x000f280000300a00 */
[----:B------:R-:W4:Y:S04]  /*2c80*/  LDL.LU.64 R50, [R1+0x88] ;  /* 0x0000880001327983 */ /* 0x000f280000300a00 */
[----:B------:R-:W4:Y:S01]  /*2c90*/  LDL.LU.64 R52, [R1+0x90] ;  /* 0x0000900001347983 */ /* 0x000f220000300a00 */
[----:B------:R-:W-:-:S02]  /*2ca0*/  WARPGROUP.DEPBAR.LE gsb0, 0x0 ;  /* 0x00008000000079c5 */ /* 0x000fc40000010000 */
[----:B------:R-:W-:Y:S01]  /*2cb0*/  WARPGROUP.ARRIVE ;  /* 0x00000000000079c5 */ /* 0x000fe20000000000 */
[----:B------:R-:W4:Y:S04]  /*2cc0*/  LDL.LU.64 R54, [R1+0x98] ;  /* 0x0000980001367983 */ /* 0x000f280000300a00 */
[----:B------:R-:W4:Y:S01]  /*2cd0*/  LDL.LU.64 R24, [R1+0x20] ;  /* 0x0000200001187983 */ /* 0x000f220000300a00 */
[----:B------:R-:W-:Y:S03]  /*2ce0*/  IGMMA.64x16x32.S8.S8 R184, gdesc[UR28], R184, gsb0 ;  /* 0x006000001cb879f1 */ /* 0x000fe600080410b8 */
[----:B------:R-:W4:Y:S04]  /*2cf0*/  LDL.LU.64 R26, [R1+0x28] ;  /* 0x00002800011a7983 */ /* 0x000f280000300a00 */
[----:B------:R-:W4:Y:S04]  /*2d00*/  LDL.LU.64 R28, [R1+0x30] ;  /* 0x00003000011c7983 */ /* 0x000f280000300a00 */
[----:B------:R-:W4:Y:S01]  /*2d10*/  LDL.LU.64 R30, [R1+0x38] ;  /* 0x00003800011e7983 */ /* 0x000f220000300a00 */
[----:B------:R-:W-:-:S02]  /*2d20*/  WARPGROUP.DEPBAR.LE gsb0, 0x0 ;  /* 0x00008000000079c5 */ /* 0x000fc40000010000 */
[----:B------:R-:W-:-:S06]  /*2d30*/  WARPGROUP.ARRIVE ;  /* 0x00000000000079c5 */ /* 0x000fcc0000000000 */
[----:B------:R-:W-:Y:S03]  /*2d40*/  IGMMA.64x16x32.S8.S8 R160, gdesc[UR24], R160, gsb0 ;  /* 0x0060000018a079f1 */ /* 0x000fe600080410a0 */
[----:B------:R-:W-:Y:S02]  /*2d50*/  WARPGROUP.DEPBAR.LE gsb0, 0x0 ;  /* 0x00008000000079c5 */ /* 0x000fe40000010000 */
[----:B------:R-:W-:-:S06]  /*2d60*/  WARPGROUP.ARRIVE ;  /* 0x00000000000079c5 */ /* 0x000fcc0000000000 */
[----:B------:R-:W-:Y:S03]  /*2d70*/  IGMMA.64x16x32.S8.S8 R136, gdesc[UR20], R136, gsb0 ;  /* 0x00600000148879f1 */ /* 0x000fe60008041088 */
[----:B------:R-:W-:Y:S02]  /*2d80*/  WARPGROUP.DEPBAR.LE gsb0, 0x0 ;  /* 0x00008000000079c5 */ /* 0x000fe40000010000 */
[----:B------:R-:W-:-:S06]  /*2d90*/  WARPGROUP.ARRIVE ;  /* 0x00000000000079c5 */ /* 0x000fcc0000000000 */
[----:B------:R-:W-:Y:S03]  /*2da0*/  IGMMA.64x16x32.S8.S8 R112, gdesc[UR16], R112, gsb0 ;  /* 0x00600000107079f1 */ /* 0x000fe60008041070 */
[----:B------:R-:W-:Y:S02]  /*2db0*/  WARPGROUP.DEPBAR.LE gsb0, 0x0 ;  /* 0x00008000000079c5 */ /* 0x000fe40000010000 */
[----:B------:R-:W-:-:S06]  /*2dc0*/  WARPGROUP.ARRIVE ;  /* 0x00000000000079c5 */ /* 0x000fcc0000000000 */
[----:B------:R-:W-:Y:S01]  /*2dd0*/  IGMMA.64x16x32.S8.S8 R88, gdesc[UR12], R88, gsb0 ;  /* 0x006000000c5879f1 */ /* 0x000fe20008041058 */
[----:B------:R-:W-:Y:S02]  /*2de0*/  UIADD3 UR12, UR5, 0x100, URZ ;  /* 0x00000100050c7890 */ /* 0x000fe4000fffe03f */
[----:B------:R-:W-:Y:S01]  /*2df0*/  UIADD3 UR5, UR5, 0x200, URZ ;  /* 0x0000020005057890 */ /* 0x000fe2000fffe03f */
[----:B------:R-:W-:Y:S02]  /*2e00*/  WARPGROUP.DEPBAR.LE gsb0, 0x0 ;  /* 0x00008000000079c5 */ /* 0x000fe40000010000 */
[----:B------:R-:W-:-:S06]  /*2e10*/  WARPGROUP.ARRIVE ;  /* 0x00000000000079c5 */ /* 0x000fcc0000000000 */
[----:B------:R-:W-:Y:S03]  /*2e20*/  IGMMA.64x16x32.S8.S8 R64, gdesc[UR8], R64, gsb0 ;  /* 0x00600000084079f1 */ /* 0x000fe60008041040 */
[----:B------:R-:W-:Y:S02]  /*2e30*/  WARPGROUP.DEPBAR.LE gsb0, 0x0 ;  /* 0x00008000000079c5 */ /* 0x000fe40000010000 */
[----:B------:R-:W-:-:S06]  /*2e40*/  WARPGROUP.ARRIVE ;  /* 0x00000000000079c5 */ /* 0x000fcc0000000000 */
[----:B------:R-:W-:Y:S01]  /*2e50*/  IGMMA.64x16x32.S8.S8 R40, gdesc[UR52], R40, gsb0 ;  /* 0x00600000342879f1 */ /* 0x000fe20008041028 */
        /* <DEDUP_REMOVED lines=48> */
[----:B--2---:R-:W-:-:S06]  /*3160*/  WARPGROUP.ARRIVE ;  /* 0x00000000000079c5 */ /* 0x004fcc0000000000 */
[----:B------:R-:W-:Y:S01]  /*3170*/  IGMMA.64x16x32.S8.S8 R96, gdesc[UR44], R96, gsb0 ;  /* 0x006000002c6079f1 */ /* 0x000fe20008041060 */
[----:B------:R-:W-:Y:S01]  /*3180*/  UMOV UR48, UR52 ;  /* 0x0000003400307c82 */ /* 0x000fe20008000000 */
[----:B------:R-:W-:Y:S01]  /*3190*/  UMOV UR49, UR53 ;  /* 0x0000003500317c82 */ /* 0x000fe20008000000 */
[----:B------:R-:W-:Y:S02]  /*31a0*/  WARPGROUP.DEPBAR.LE gsb0, 0x0 ;  /* 0x00008000000079c5 */ /* 0x000fe40000010000 */
[----:B---3--:R-:W-:Y:S01]  /*31b0*/  WARPGROUP.ARRIVE ;  /* 0x00000000000079c5 */ /* 0x008fe20000000000 */
[----:B------:R-:W-:Y:S04]  /*31c0*/  STL.64 [R1+0x40], R96 ;  /* 0x0000406001007387 */ /* 0x000fe80000100a00 */
[----:B------:R-:W-:Y:S01]  /*31d0*/  STL.64 [R1+0x48], R98 ;  /* 0x0000486201007387 */ /* 0x000fe20000100a00 */
[----:B------:R-:W-:Y:S01]  /*31e0*/  IGMMA.64x16x32.S8.S8 R72, gdesc[UR48], R72, gsb0 ;  /* 0x00600000304879f1 */ /* 0x000fe20008041048 */
[----:B------:R-:W-:Y:S01]  /*31f0*/  UMOV UR48, UR5 ;  /* 0x0000000500307c82 */ /* 0x000fe20008000000 */
[----:B------:R-:W-:Y:S01]  /*3200*/  UMOV UR49, 0xc0000010 ;  /* 0xc000001000317882 */ /* 0x000fe20000000000 */
[----:B------:R-:W-:Y:S01]  /*3210*/  STL.64 [R1+0x50], R100 ;  /* 0x0000506401007387 */ /* 0x000fe20000100a00 */
[----:B------:R-:W-:-:S02]  /*3220*/  WARPGROUP.DEPBAR.LE gsb0, 0x0 ;  /* 0x00008000000079c5 */ /* 0x000fc40000010000 */
[----:B----4-:R-:W-:Y:S01]  /*3230*/  WARPGROUP.ARRIVE ;  /* 0x00000000000079c5 */ /* 0x010fe20000000000 */
[----:B------:R-:W-:Y:S01]  /*3240*/  UMOV UR44, UR48 ;  /* 0x00000030002c7c82 */ /* 0x000fe20008000000 */
[----:B------:R-:W-:Y:S01]  /*3250*/  UMOV UR45, UR49 ;  /* 0x00000031002d7c82 */ /* 0x000fe20008000000 */
[----:B------:R0:W-:Y:S03]  /*3260*/  STL.64 [R1+0x58], R102 ;  /* 0x0000586601007387 */ /* 0x0001e60000100a00 */
[----:B------:R-:W-:Y:S01]  /*3270*/  IGMMA.64x16x32.S8.S8 R48, gdesc[UR48], R48, gsb0 ;  /* 0x00600000303079f1 */ /* 0x000fe20008041030 */
[----:B0-----:R-:W2:Y:S04]  /*3280*/  LDL.LU.64 R102, [R1+0x188] ;  /* 0x0001880001667983 */ /* 0x001ea80000300a00 */
[----:B------:R-:W2:Y:S04]  /*3290*/  LDL.LU.64 R100, [R1+0x180] ;  /* 0x0001800001647983 */ /* 0x000ea80000300a00 */
[----:B------:R-:W2:Y:S04]  /*32a0*/  LDL.LU.64 R98, [R1+0x178] ;  /* 0x0001780001627983 */ /* 0x000ea80000300a00 */
[----:B------:R-:W2:Y:S01]  /*32b0*/  LDL.LU.64 R96, [R1+0x170] ;  /* 0x0001700001607983 */ /* 0x000ea20000300a00 */
[----:B------:R-:W-:Y:S01]  /*32c0*/  UMOV UR40, UR48 ;  /* 0x0000003000287c82 */ /* 0x000fe20008000000 */
[----:B------:R-:W-:-:S02]  /*32d0*/  UMOV UR41, UR49 ;  /* 0x0000003100297c82 */ /* 0x000fc40008000000 */
[----:B------:R-:W-:Y:S04]  /*32e0*/  STL.64 [R1+0xa0], R72 ;  /* 0x0000a04801007387 */ /* 0x000fe80000100a00 */
[----:B------:R-:W-:Y:S04]  /*32f0*/  STL.64 [R1+0xa8], R74 ;  /* 0x0000a84a01007387 */ /* 0x000fe80000100a00 */
[----:B------:R-:W-:Y:S04]  /*3300*/  STL.64 [R1+0xb0], R76 ;  /* 0x0000b04c01007387 */ /* 0x000fe80000100a00 */
[----:B------:R0:W-:Y:S04]  /*3310*/  STL.64 [R1+0xb8], R78 ;  /* 0x0000b84e01007387 */ /* 0x0001e80000100a00 */
[----:B0-----:R-:W3:Y:S01]  /*3320*/  LDL.LU.64 R78, [R1+0x168] ;  /* 0x00016800014e7983 */ /* 0x001ee20000300a00 */
[----:B------:R-:W-:-:S02]  /*3330*/  WARPGROUP.DEPBAR.LE gsb0, 0x0 ;  /* 0x00008000000079c5 */ /* 0x000fc40000010000 */
[----:B------:R-:W-:Y:S01]  /*3340*/  WARPGROUP.ARRIVE ;  /* 0x00000000000079c5 */ /* 0x000fe20000000000 */
[----:B------:R-:W3:Y:S04]  /*3350*/  LDL.LU.64 R76, [R1+0x160] ;  /* 0x00016000014c7983 */ /* 0x000ee80000300a00 */
[----:B------:R-:W3:Y:S01]  /*3360*/  LDL.LU.64 R74, [R1+0x158] ;  /* 0x00015800014a7983 */ /* 0x000ee20000300a00 */
[----:B------:R-:W-:Y:S03]  /*3370*/  IGMMA.64x16x32.S8.S8 R24, gdesc[UR44], R24, gsb0 ;  /* 0x006000002c1879f1 */ /* 0x000fe60008041018 */
[----:B------:R-:W3:Y:S01]  /*3380*/  LDL.LU.64 R72, [R1+0x150] ;  /* 0x0001500001487983 */ /* 0x000ee20000300a00 */
[----:B------:R-:W-:Y:S01]  /*3390*/  UMOV UR32, UR48 ;  /* 0x0000003000207c82 */ /* 0x000fe20008000000 */
[----:B------:R-:W-:-:S02]  /*33a0*/  UMOV UR33, UR49 ;  /* 0x0000003100217c82 */ /* 0x000fc40008000000 */
[----:B------:R-:W-:Y:S04]  /*33b0*/  STL.64 [R1+0x80], R48 ;  /* 0x0000803001007387 */ /* 0x000fe80000100a00 */
[----:B------:R-:W-:Y:S04]  /*33c0*/  STL.64 [R1+0x88], R50 ;  /* 0x0000883201007387 */ /* 0x000fe80000100a00 */
[----:B------:R-:W-:Y:S04]  /*33d0*/  STL.64 [R1+0x90], R52 ;  /* 0x0000903401007387 */ /* 0x000fe80000100a00 */
[----:B------:R0:W-:Y:S04]  /*33e0*/  STL.64 [R1+0x98], R54 ;  /* 0x0000983601007387 */ /* 0x0001e80000100a00 */
[----:B0-----:R-:W4:Y:S04]  /*33f0*/  LDL.LU.64 R54, [R1+0x148] ;  /* 0x0001480001367983 */ /* 0x001f280000300a00 */
[----:B------:R-:W4:Y:S04]  /*3400*/  LDL.LU.64 R52, [R1+0x140] ;  /* 0x0001400001347983 */ /* 0x000f280000300a00 */
[----:B------:R-:W4:Y:S04]  /*3410*/  LDL.LU.64 R50, [R1+0x138] ;  /* 0x0001380001327983 */ /* 0x000f280000300a00 */
[----:B------:R-:W4:Y:S01]  /*3420*/  LDL.LU.64 R48, [R1+0x130] ;  /* 0x0001300001307983 */ /* 0x000f220000300a00 */
[----:B------:R-:W-:-:S02]  /*3430*/  WARPGROUP.DEPBAR.LE gsb0, 0x0 ;  /* 0x00008000000079c5 */ /* 0x000fc40000010000 */
[----:B------:R-:W-:Y:S01]  /*3440*/  WARPGROUP.ARRIVE ;  /* 0x00000000000079c5 */ /* 0x000fe20000000000 */
[----:B------:R-:W-:Y:S01]  /*3450*/  UMOV UR28, UR48 ;  /* 0x00000030001c7c82 */ /* 0x000fe20008000000 */
[----:B------:R-:W-:Y:S01]  /*3460*/  UMOV UR29, UR49 ;  /* 0x00000031001d7c82 */ /* 0x000fe20008000000 */
[----:B------:R-:W-:Y:S03]  /*3470*/  STL.64 [R1+0x20], R24 ;  /* 0x0000201801007387 */ /* 0x000fe60000100a00 */
[----:B------:R-:W-:Y:S01]  /*3480*/  IGMMA.64x16x32.S8.S8 R216, gdesc[UR40], R216, gsb0 ;  /* 0x0060000028d879f1 */ /* 0x000fe200080410d8 */
[----:B------:R-:W-:Y:S04]  /*3490*/  STL.64 [R1+0x28], R26 ;  /* 0x0000281a01007387 */ /* 0x000fe80000100a00 */
[----:B------:R-:W-:Y:S04]  /*34a0*/  STL.64 [R1+0x30], R28 ;  /* 0x0000301c01007387 */ /* 0x000fe80000100a00 */
[----:B------:R0:W-:Y:S04]  /*34b0*/  STL.64 [R1+0x38], R30 ;  /* 0x0000381e01007387 */ /* 0x0001e80000100a00 */
[----:B0-----:R-:W4:Y:S04]  /*34c0*/  LDL.LU.64 R30, [R1+0x128] ;  /* 0x00012800011e7983 */ /* 0x001f280000300a00 */
[----:B------:R-:W4:Y:S04]  /*34d0*/  LDL.LU.64 R28, [R1+0x120] ;  /* 0x00012000011c7983 */ /* 0x000f280000300a00 */
[----:B------:R-:W4:Y:S04]  /*34e0*/  LDL.LU.64 R26, [R1+0x118] ;  /* 0x00011800011a7983 */ /* 0x000f280000300a00 */
[----:B------:R-:W4:Y:S01]  /*34f0*/  LDL.LU.64 R24, [R1+0x110] ;  /* 0x0001100001187983 */ /* 0x000f220000300a00 */
        /* <DEDUP_REMOVED lines=26> */
[----:B------:R-:W-:Y:S03]  /*36a0*/  IGMMA.64x16x32.S8.S8 R96, gdesc[UR16], R96, gsb0 ;  /* 0x00600000106079f1 */ /* 0x000fe60008041060 */
[----:B------:R-:W-:Y:S02]  /*36b0*/  WARPGROUP.DEPBAR.LE gsb0, 0x0 ;  /* 0x00008000000079c5 */ /* 0x000fe40000010000 */
[----:B---3--:R-:W-:-:S06]  /*36c0*/  WARPGROUP.ARRIVE ;  /* 0x00000000000079c5 */ /* 0x008fcc0000000000 */
[----:B------:R-:W-:Y:S03]  /*36d0*/  IGMMA.64x16x32.S8.S8 R72, gdesc[UR12], R72, gsb0 ;  /* 0x006000000c4879f1 */ /* 0x000fe60008041048 */
[----:B------:R-:W-:Y:S02]  /*36e0*/  WARPGROUP.DEPBAR.LE gsb0, 0x0 ;  /* 0x00008000000079c5 */ /* 0x000fe40000010000 */
[----:B----4-:R-:W-:-:S06]  /*36f0*/  WARPGROUP.ARRIVE ;  /* 0x00000000000079c5 */ /* 0x010fcc0000000000 */
[----:B------:R-:W-:Y:S03]  /*3700*/  IGMMA.64x16x32.S8.S8 R48, gdesc[UR8], R48, gsb0 ;  /* 0x00600000083079f1 */ /* 0x000fe60008041030 */
[----:B------:R-:W-:Y:S02]  /*3710*/  WARPGROUP.DEPBAR.LE gsb0, 0x0 ;  /* 0x00008000000079c5 */ /* 0x000fe40000010000 */
[----:B------:R-:W-:-:S06]  /*3720*/  WARPGROUP.ARRIVE ;  /* 0x00000000000079c5 */ /* 0x000fcc0000000000 */
[----:B------:R-:W-:Y:S03]  /*3730*/  IGMMA.64x16x32.S8.S8 R24, gdesc[UR48], R24, gsb0 ;  /* 0x00600000301879f1 */ /* 0x000fe60008041018 */
[----:B------:R-:W-:Y:S02]  /*3740*/  WARPGROUP.DEPBAR.LE gsb0, 0x0 ;  /* 0x00008000000079c5 */ /* 0x000fe40000010000 */
[----:B------:R-:W-:Y:S05]  /*3750*/  @!P0 BRA `(.L_x_24) ;  /* 0x0000000000048947 */ /* 0x000fea0003800000 */
[----:B------:R-:W-:Y:S01]  /*3760*/  BPT.TRAP 0x1 ;  /* 0x000000040000795c */ /* 0x000fe20000300000 */
.L_x_24:
[----:B------:R-:W-:Y:S02]  /*3770*/  UISETP.GT.U32.AND UP0, UPT, UR56, 0x1, UPT ;  /* 0x000000013800788c */ /* 0x000fe4000bf04070 */
[----:B------:R-:W-:-:S04]  /*3780*/  ULEA UR7, UR6, UR7, 0x3 ;  /* 0x0000000706077291 */ /* 0x000fc8000f8e183f */
[----:B------:R-:W-:Y:S01]  /*3790*/  UIADD3 UR7, UR7, 0x60, URZ ;  /* 0x0000006007077890 */ /* 0x000fe2000fffe03f */
[----:B------:R-:W-:-:S03]  /*37a0*/  PLOP3.LUT P1, PT, PT, PT, UP0, 0x80, 0x0 ;  /* 0x000000000000781c */ /* 0x000fc60003f2f008 */
[----:B------:R-:W-:-:S09]  /*37b0*/  UPRMT UR7, URZ, 0x654, UR7 ;  /* 0x000006543f077896 */ /* 0x000fd20008000007 */
[----:B------:R-:W-:Y:S01]  /*37c0*/  SYNCS.ARRIVE.TRANS64.RED.A1T0 RZ, [UR7], RZ ;  /* 0x000000ffffff79a7 */ /* 0x000fe20008100407 */
[----:B------:R-:W-:Y:S05]  /*37d0*/  @P1 BRA `(.L_x_25) ;  /* 0x0000000000041947 */ /* 0x000fea0003800000 */
[----:B------:R-:W-:Y:S01]  /*37e0*/  BPT.TRAP 0x1 ;  /* 0x000000040000795c */ /* 0x000fe20000300000 */
.L_x_25:
[----:B------:R-:W-:Y:S01]  /*37f0*/  UIADD3 UR4, UR4, 0x1, URZ ;  /* 0x0000000104047890 */ /* 0x000fe2000fffe03f */
[C---:B------:R-:W-:Y:S01]  /*3800*/  ISETP.GT.AND P1, PT, R2.reuse, 0x1, PT ;  /* 0x000000010200780c */ /* 0x040fe20003f24270 */
[----:B------:R-:W-:Y:S01]  /*3810*/  UIADD3 UR6, UR6, 0x1, URZ ;  /* 0x0000000106067890 */ /* 0x000fe2000fffe03f */
[----:B------:R-:W-:Y:S01]  /*3820*/  VIADD R2, R2, 0xffffffff ;  /* 0xffffffff02027836 */ /* 0x000fe20000000000 */
[----:B------:R-:W-:Y:S02]  /*3830*/  UISETP.NE.AND UP0, UPT, UR4, 0xc, UPT ;  /* 0x0000000c0400788c */ /* 0x000fe4000bf05270 */
[----:B------:R-:W-:Y:S02]  /*3840*/  UISETP.NE.AND UP1, UPT, UR6, 0xc, UPT ;  /* 0x0000000c0600788c */ /* 0x000fe4000bf25270 */
[----:B------:R-:W-:Y:S02]  /*3850*/  USEL UR5, URZ, 0x1, UP0 ;  /* 0x000000013f057887 */ /* 0x000fe40008000000 */
[----:B------:R-:W-:-:S02]  /*3860*/  USEL UR4, UR4, URZ, UP0 ;  /* 0x0000003f04047287 */ /* 0x000fc40008000000 */
[----:B------:R-:W-:Y:S02]  /*3870*/  USEL UR6, UR6, URZ, UP1 ;  /* 0x0000003f06067287 */ /* 0x000fe40008800000 */
[----:B------:R-:W-:Y:S01]  /*3880*/  LOP3.LUT R0, R0, UR5, RZ, 0x3c, !PT ;  /* 0x0000000500007c12 */ /* 0x000fe2000f8e3cff */
[----:B------:R-:W-:Y:S09]  /*3890*/  @P1 BRA `(.L_x_26) ;  /* 0xffffffec00201947 */ /* 0x000ff2000383ffff */
.L_x_19:
[----:B01----:R-:W0:Y:S02]  /*38a0*/  LDC R0, c[0x0][0x28c] ;  /* 0x0000a300ff007b82 */ /* 0x003e240000000800 */
[----:B0-----:R-:W-:-:S13]  /*38b0*/  ISETP.GE.AND P1, PT, R0, 0x1, PT ;  /* 0x000000010000780c */ /* 0x001fda0003f26270 */
[----:B------:R-:W-:Y:S05]  /*38c0*/  @!P1 BRA `(.L_x_27) ;  /* 0x00000000004c9947 */ /* 0x000fea0003800000 */
[----:B------:R-:W-:Y:S05]  /*38d0*/  @!P0 BRA `(.L_x_28) ;  /* 0x0000000000048947 */ /* 0x000fea0003800000 */
[----:B------:R-:W-:Y:S01]  /*38e0*/  BPT.TRAP 0x1 ;  /* 0x000000040000795c */ /* 0x000fe20000300000 */
.L_x_28:
[----:B------:R-:W0:Y:S01]  /*38f0*/  S2UR UR7, SR_CgaCtaId ;  /* 0x00000000000779c3 */ /* 0x000e220000008800 */
[----:B------:R-:W-:-:S04]  /*3900*/  UISETP.LT.AND UP0, UPT, UR59, 0x1, UPT ;  /* 0x000000013b00788c */ /* 0x000fc8000bf01270 */
[----:B------:R-:W-:Y:S02]  /*3910*/  USEL UR6, UR59, 0x1, UP0 ;  /* 0x000000013b067887 */ /* 0x000fe40008000000 */
[----:B------:R-:W-:Y:S02]  /*3920*/  UISETP.GT.U32.AND UP0, UPT, UR56, 0x1, UPT ;  /* 0x000000013800788c */ /* 0x000fe4000bf04070 */
[----:B------:R-:W-:-:S04]  /*3930*/  UIADD3 UR6, UR57, UR59, -UR6 ;  /* 0x0000003b39067290 */ /* 0x000fc8000fffe806 */
[----:B------:R-:W-:Y:S01]  /*3940*/  UIMAD.WIDE.U32 UR4, UR6, -0x55555555, URZ ;  /* 0xaaaaaaab060478a5 */ /* 0x000fe2000f8e003f */
[----:B------:R-:W-:-:S03]  /*3950*/  PLOP3.LUT P0, PT, PT, PT, UP0, 0x80, 0x0 ;  /* 0x000000000000781c */ /* 0x000fc60003f0f008 */
[----:B------:R-:W-:-:S03]  /*3960*/  USHF.R.U32.HI UR4, URZ, 0x3, UR5 ;  /* 0x000000033f047899 */ /* 0x000fc60008011605 */
[----:B------:R-:W-:Y:S01]  /*3970*/  UMOV UR5, 0x400 ;  /* 0x0000040000057882 */ /* 0x000fe20000000000 */
[----:B------:R-:W-:Y:S02]  /*3980*/  UIMAD UR6, UR4, -0xc, UR6 ;  /* 0xfffffff4040678a4 */ /* 0x000fe4000f8e0206 */
[----:B0-----:R-:W-:-:S04]  /*3990*/  ULEA UR5, UR7, UR5, 0x18 ;  /* 0x0000000507057291 */ /* 0x001fc8000f8ec03f */
[----:B------:R-:W-:-:S04]  /*39a0*/  ULEA UR6, UR6, UR5, 0x3 ;  /* 0x0000000506067291 */ /* 0x000fc8000f8e183f */
[----:B------:R-:W-:-:S04]  /*39b0*/  UIADD3 UR6, UR6, 0x60, URZ ;  /* 0x0000006006067890 */ /* 0x000fc8000fffe03f */
[----:B------:R-:W-:-:S09]  /*39c0*/  UPRMT UR6, URZ, 0x654, UR6 ;  /* 0x000006543f067896 */ /* 0x000fd20008000006 */
[----:B------:R-:W-:Y:S01]  /*39d0*/  SYNCS.ARRIVE.TRANS64.RED.A1T0 RZ, [UR6], RZ ;  /* 0x000000ffffff79a7 */ /* 0x000fe20008100406 */
[----:B------:R-:W-:Y:S05]  /*39e0*/  @P0 BRA `(.L_x_27) ;  /* 0x0000000000040947 */ /* 0x000fea0003800000 */
[----:B------:R-:W-:Y:S01]  /*39f0*/  BPT.TRAP 0x1 ;  /* 0x000000040000795c */ /* 0x000fe20000300000 */
.L_x_27:
[----:B------:R-:W2:Y:S01]  /*3a00*/  LDL.LU R2, [R1+0xe8] ;  /* 0x0000e80001027983 */ /* 0x000ea20000300800 */
[----:B------:R-:W0:Y:S01]  /*3a10*/  S2R R4, SR_TID.X ;  /* 0x0000000000047919 */ /* 0x000e220000002100 */
[----:B------:R-:W-:Y:S01]  /*3a20*/  USHF.R.S32.HI UR12, URZ, 0x1f, UR58 ;  /* 0x0000001f3f0c7899 */ /* 0x000fe2000801143a */
[----:B------:R-:W-:Y:S01]  /*3a30*/  ULDC.64 UR8, c[0x0][0x5d0] ;  /* 0x0001740000087ab9 */ /* 0x000fe20000000a00 */
[----:B------:R-:W3:Y:S01]  /*3a40*/  LDL.LU R0, [R1+0xec] ;  /* 0x0000ec0001007983 */ /* 0x000ee20000300800 */
[----:B------:R-:W-:Y:S01]  /*3a50*/  IMAD.U32 R6, RZ, RZ, UR8 ;  /* 0x00000008ff067e24 */ /* 0x000fe2000f8e00ff */
[----:B------:R-:W-:Y:S02]  /*3a60*/  UIADD3 UR57, UR59, UR57, URZ ;  /* 0x000000393b397290 */ /* 0x000fe4000fffe03f */
[----:B------:R-:W-:Y:S02]  /*3a70*/  UISETP.GE.U32.AND UP2, UPT, UR59, 0xc, UPT ;  /* 0x0000000c3b00788c */ /* 0x000fe4000bf46070 */
[----:B------:R-:W-:-:S04]  /*3a80*/  UISETP.GT.U32.AND UP1, UPT, UR57, 0xb, UPT ;  /* 0x0000000b3900788c */ /* 0x000fc8000bf24070 */
[----:B------:R-:W-:Y:S01]  /*3a90*/  UISETP.LT.U32.AND UP1, UPT, UR59, 0xc, UP1 ;  /* 0x0000000c3b00788c */ /* 0x000fe20008f21070 */
[C---:B0-----:R-:W-:Y:S01]  /*3aa0*/  IMAD.SHL.U32 R11, R4.reuse, 0x2, RZ ;  /* 0x00000002040b7824 */ /* 0x041fe200078e00ff */
[----:B------:R-:W-:-:S04]  /*3ab0*/  LOP3.LUT R3, R4, 0x60, RZ, 0xc0, !PT ;  /* 0x0000006004037812 */ /* 0x000fc800078ec0ff */
[----:B------:R-:W-:Y:S02]  /*3ac0*/  SHF.R.U32.HI R3, RZ, 0x1, R3 ;  /* 0x00000001ff037819 */ /* 0x000fe40000011603 */
[----:B--2---:R-:W-:Y:S02]  /*3ad0*/  R2UR UR4, R2 ;  /* 0x00000000020472ca */ /* 0x004fe400000e0000 */
[----:B------:R-:W-:-:S04]  /*3ae0*/  SHF.R.U32.HI R2, RZ, 0x7, R4 ;  /* 0x00000007ff027819 */ /* 0x000fc80000011604 */
[----:B------:R-:W-:Y:S02]  /*3af0*/  LOP3.LUT R2, R2, 0x1, RZ, 0xc0, !PT ;  /* 0x0000000102027812 */ /* 0x000fe400078ec0ff */
[----:B---3--:R-:W-:Y:S02]  /*3b00*/  R2UR UR5, R0 ;  /* 0x00000000000572ca */ /* 0x008fe400000e0000 */
[----:B------:R-:W-:Y:S01]  /*3b10*/  SHF.R.U32.HI R0, RZ, 0x2, R4 ;  /* 0x00000002ff007819 */ /* 0x000fe20000011604 */
[----:B------:R-:W-:Y:S02]  /*3b20*/  IMAD.SHL.U32 R5, R2, 0x40, RZ ;  /* 0x0000004002057824 */ /* 0x000fe400078e00ff */
[----:B------:R-:W-:Y:S01]  /*3b30*/  UIMAD UR6, UR4, 0xb0, URZ ;  /* 0x000000b0040678a4 */ /* 0x000fe2000f8e023f */
[----:B------:R-:W-:Y:S01]  /*3b40*/  LOP3.LUT R0, R0, 0x7, RZ, 0xc0, !PT ;  /* 0x0000000700007812 */ /* 0x000fe200078ec0ff */
[----:B------:R-:W-:-:S03]  /*3b50*/  UIMAD UR4, UR12, UR8, URZ ;  /* 0x000000080c0472a4 */ /* 0x000fc6000f8e023f */
[--C-:B------:R-:W-:Y:S01]  /*3b60*/  LOP3.LUT R5, R5, 0x40, R0.reuse, 0xe2, !PT ;  /* 0x0000004005057812 */ /* 0x100fe200078ee200 */
[----:B------:R-:W-:Y:S01]  /*3b70*/  IMAD.U32 R10, RZ, RZ, UR6 ;  /* 0x00000006ff0a7e24 */ /* 0x000fe2000f8e00ff */
[----:B------:R-:W-:Y:S01]  /*3b80*/  IADD3 R0, RZ, -R3, -R0 ;  /* 0x80000003ff007210 */ /* 0x000fe20007ffe800 */
[----:B------:R-:W-:Y:S01]  /*3b90*/  UIMAD UR4, UR58, UR9, UR4 ;  /* 0x000000093a0472a4 */ /* 0x000fe2000f8e0204 */
[----:B------:R-:W-:Y:S02]  /*3ba0*/  ULDC UR8, c[0x0][0x284] ;  /* 0x0000a10000087ab9 */ /* 0x000fe40000000800 */
[----:B------:R-:W-:Y:S01]  /*3bb0*/  LOP3.LUT R10, R10, 0x6, R11, 0xf8, !PT ;  /* 0x000000060a0a7812 */ /* 0x000fe200078ef80b */
[----:B------:R-:W-:Y:S01]  /*3bc0*/  IMAD R0, R2, -0x40, R0 ;  /* 0xffffffc002007824 */ /* 0x000fe200078e0200 */
[----:B------:R-:W-:Y:S01]  /*3bd0*/  UIMAD UR7, UR5, 0x180, URZ ;  /* 0x00000180050778a4 */ /* 0x000fe2000f8e023f */
[----:B------:R-:W-:Y:S01]  /*3be0*/  IMAD.U32 R2, RZ, RZ, UR8 ;  /* 0x00000008ff027e24 */ /* 0x000fe2000f8e00ff */
[----:B------:R-:W-:Y:S01]  /*3bf0*/  SHF.R.S32.HI R11, RZ, 0x1f, R10 ;  /* 0x0000001fff0b7819 */ /* 0x000fe2000001140a */
[----:B------:R-:W-:-:S03]  /*3c00*/  UIMAD.WIDE UR10, UR5, 0x180, URZ ;  /* 0x00000180050a78a5 */ /* 0x000fc6000f8e023f */
[----:B------:R-:W-:Y:S01]  /*3c10*/  IADD3 R20, R2, -UR7, R0 ;  /* 0x8000000702147c10 */ /* 0x000fe2000fffe000 */
[----:B------:R-:W-:Y:S01]  /*3c20*/  IMAD.WIDE.U32 R6, R6, UR58, R10 ;  /* 0x0000003a06067c25 */ /* 0x000fe2000f8e000a */
[----:B------:R-:W-:Y:S02]  /*3c30*/  LOP3.LUT R0, R4, 0x3, RZ, 0xc0, !PT ;  /* 0x0000000304007812 */ /* 0x000fe400078ec0ff */
[----:B------:R-:W-:Y:S01]  /*3c40*/  LOP3.LUT R5, R5, UR10, R3, 0xfe, !PT ;  /* 0x0000000a05057c12 */ /* 0x000fe2000f8efe03 */
[----:B------:R-:W-:Y:S01]  /*3c50*/  VIADD R7, R7, UR4 ;  /* 0x0000000407077c36 */ /* 0x000fe20008000000 */
[----:B------:R-:W-:Y:S01]  /*3c60*/  ULDC UR4, c[0x0][0x288] ;  /* 0x0000a20000047ab9 */ /* 0x000fe20000000800 */
[----:B------:R0:W-:Y:S01]  /*3c70*/  STL [R1+0xe8], R20 ;  /* 0x0000e81401007387 */ /* 0x0001e20000100800 */
[----:B------:R-:W-:Y:S01]  /*3c80*/  UISETP.GE.AND UP0, UPT, UR6, UR4, UPT ;  /* 0x000000040600728c */ /* 0x000fe2000bf06270 */
[----:B------:R-:W-:-:S03]  /*3c90*/  IMAD.MOV.U32 R3, RZ, RZ, -0x2 ;  /* 0xfffffffeff037424 */ /* 0x000fc600078e00ff */
[----:B------:R-:W-:Y:S01]  /*3ca0*/  UISETP.GE.OR UP0, UPT, UR7, UR8, UP0 ;  /* 0x000000080700728c */ /* 0x000fe20008706670 */
[----:B------:R-:W-:Y:S01]  /*3cb0*/  IMAD R0, R0, R3, UR4 ;  /* 0x0000000400007e24 */ /* 0x000fe2000f8e0203 */
[----:B------:R-:W-:Y:S02]  /*3cc0*/  UIMAD.WIDE.U32 UR4, UR57, -0x55555555, URZ ;  /* 0xaaaaaaab390478a5 */ /* 0x000fe4000f8e003f */
[----:B------:R-:W-:Y:S01]  /*3cd0*/  USEL UR7, URZ, 0x1, !UP1 ;  /* 0x000000013f077887 */ /* 0x000fe2000c800000 */
[----:B------:R-:W-:Y:S01]  /*3ce0*/  VIADD R0, R0, -UR6 ;  /* 0x8000000600007c36 */ /* 0x000fe20008000000 */
[----:B------:R-:W-:Y:S01]  /*3cf0*/  PLOP3.LUT P0, PT, PT, PT, UP0, 0x80, 0x0 ;  /* 0x000000000000781c */ /* 0x000fe20003f0f008 */
[----:B------:R-:W-:Y:S02]  /*3d00*/  USHF.R.U32.HI UR4, URZ, 0x3, UR5 ;  /* 0x000000033f047899 */ /* 0x000fe40008011605 */
[----:B------:R-:W-:Y:S02]  /*3d10*/  ULOP3.LUT UR60, UR60, UR7, URZ, 0x3c, !UPT ;  /* 0x000000073c3c7292 */ /* 0x000fe4000f8e3c3f */
[----:B------:R-:W-:-:S02]  /*3d20*/  UIMAD UR57, UR4, -0xc, UR57 ;  /* 0xfffffff4043978a4 */ /* 0x000fc4000f8e0239 */
[----:B------:R-:W-:Y:S01]  /*3d30*/  @UP2 ULOP3.LUT UR60, UR60, 0x1, UR4, 0x78, !UPT ;  /* 0x000000013c3c2892 */ /* 0x000fe2000f8e7804 */
[----:B------:R-:W-:-:S05]  /*3d40*/  UMOV UR6, 0xffffffff ;  /* 0xffffffff00067882 */ /* 0x000fca0000000000 */
[----:B0-----:R-:W-:Y:S06]  /*3d50*/  @P0 BRA `(.L_x_29) ;  /* 0x000000e000c00947 */ /* 0x001fec0003800000 */
[----:B------:R-:W0:Y:S01]  /*3d60*/  LDC.64 R2, c[0x0][0x5c8] ;  /* 0x00017200ff027b82 */ /* 0x000e220000000a00 */
[----:B-----5:R-:W-:Y:S01]  /*3d70*/  ISETP.NE.AND P0, PT, R18, RZ, PT ;  /* 0x000000ff1200720c */ /* 0x020fe20003f05270 */
[----:B------:R-:W-:Y:S01]  /*3d80*/  BSSY B0, `(.L_x_29) ;  /* 0x0000e2d000007945 */ /* 0x000fe20003800000 */
[----:B0-----:R-:W-:Y:S02]  /*3d90*/  IMAD R14, R2, UR11, RZ ;  /* 0x0000000b020e7c24 */ /* 0x001fe4000f8e02ff */
[----:B------:R-:W-:-:S04]  /*3da0*/  IMAD.WIDE.U32 R12, R5, R2, R6 ;  /* 0x00000002050c7225 */ /* 0x000fc800078e0006 */
[----:B------:R-:W-:-:S04]  /*3db0*/  IMAD R14, R5, R3, R14 ;  /* 0x00000003050e7224 */ /* 0x000fc800078e020e */
[----:B------:R-:W-:Y:S01]  /*3dc0*/  IMAD.IADD R14, R13, 0x1, R14 ;  /* 0x000000010d0e7824 */ /* 0x000fe200078e020e */
[----:B------:R-:W-:Y:S06]  /*3dd0*/  @!P0 BRA `(.L_x_30) ;  /* 0x0000009800288947 */ /* 0x000fec0003800000 */
[----:B------:R-:W0:Y:S01]  /*3de0*/  LDC.64 R6, c[0x0][0x5b0] ;  /* 0x00016c00ff067b82 */ /* 0x000e220000000a00 */
[----:B------:R-:W-:Y:S01]  /*3df0*/  ULDC.64 UR8, c[0x0][0x5b8] ;  /* 0x00016e0000087ab9 */ /* 0x000fe20000000a00 */
[----:B------:R-:W-:Y:S01]  /*3e00*/  ISETP.GE.AND P3, PT, R20, 0x1, PT ;  /* 0x000000011400780c */ /* 0x000fe20003f66270 */
[----:B------:R-:W-:Y:S02]  /*3e10*/  UIMAD UR4, UR12, UR8, URZ ;  /* 0x000000080c0472a4 */ /* 0x000fe4000f8e023f */
[----:B------:R-:W-:Y:S01]  /*3e20*/  IMAD.U32 R2, RZ, RZ, UR8 ;  /* 0x00000008ff027e24 */ /* 0x000fe2000f8e00ff */
[----:B------:R-:W-:Y:S01]  /*3e30*/  BSSY B1, `(.L_x_31) ;  /* 0x000000f000017945 */ /* 0x000fe20003800000 */
[----:B------:R-:W-:Y:S01]  /*3e40*/  ISETP.LT.OR P1, PT, R0, 0x1, !P3 ;  /* 0x000000010000780c */ /* 0x000fe20005f21670 */
[----:B------:R-:W-:Y:S01]  /*3e50*/  UIMAD UR4, UR58, UR9, UR4 ;  /* 0x000000093a0472a4 */ /* 0x000fe2000f8e0204 */
[----:B------:R-:W1:Y:S01]  /*3e60*/  LDC.64 R8, c[0x0][0x5a8] ;  /* 0x00016a00ff087b82 */ /* 0x000e620000000a00 */
[----:B------:R-:W-:-:S04]  /*3e70*/  IMAD.WIDE.U32 R10, R2, UR58, R10 ;  /* 0x0000003a020a7c25 */ /* 0x000fc8000f8e000a */
[----:B------:R-:W-:Y:S02]  /*3e80*/  VIADD R235, R11, UR4 ;  /* 0x000000040beb7c36 */ /* 0x000fe40008000000 */
[----:B------:R-:W-:-:S05]  /*3e90*/  IMAD.MOV.U32 R234, RZ, RZ, R10 ;  /* 0x000000ffffea7224 */ /* 0x000fca00078e000a */
[----:B------:R1:W-:Y:S01]  /*3ea0*/  STL.64 [R1+0xf0], R234 ;  /* 0x0000f0ea01007387 */ /* 0x0003e20000100a00 */
[----:B0-----:R-:W-:Y:S02]  /*3eb0*/  IMAD R15, R6, UR11, RZ ;  /* 0x0000000b060f7c24 */ /* 0x001fe4000f8e02ff */
[----:B------:R-:W-:-:S04]  /*3ec0*/  IMAD.WIDE.U32 R2, R5, R6, R234 ;  /* 0x0000000605027225 */ /* 0x000fc800078e00ea */
[----:B------:R-:W-:Y:S01]  /*3ed0*/  IMAD R15, R5, R7, R15 ;  /* 0x00000007050f7224 */ /* 0x000fe200078e020f */
[----:B-1----:R-:W-:-:S04]  /*3ee0*/  IADD3 R234, P0, R2, R8, RZ ;  /* 0x0000000802ea7210 */ /* 0x002fc80007f1e0ff */
[----:B------:R-:W-:Y:S01]  /*3ef0*/  IADD3.X R235, R9, R3, R15, P0, !PT ;  /* 0x0000000309eb7210 */ /* 0x000fe200007fe40f */
[----:B------:R-:W-:Y:S08]  /*3f00*/  @P1 BRA `(.L_x_32) ;  /* 0x0000000000041947 */ /* 0x000ff00003800000 */
[----:B------:R0:W5:Y:S02]  /*3f10*/  LDG.E.U8 R16, desc[UR36][R234.64] ;  /* 0x00000024ea107981 */ /* 0x000164000c1e1100 */
.L_x_32:
[----:B------:R-:W-:Y:S05]  /*3f20*/  BSYNC B1 ;  /* 0x0000000000017941 */ /* 0x000fea0003800000 */
.L_x_31:
[----:B------:R-:W2:Y:S01]  /*3f30*/  LDL.LU R21, [R1+0xc0] ;  /* 0x0000c00001157983 */ /* 0x000ea20000300800 */
[----:B-----5:R-:W-:Y:S01]  /*3f40*/  LOP3.LUT R2, R16, 0xffff, RZ, 0xc0, !PT ;  /* 0x0000ffff10027812 */ /* 0x020fe200078ec0ff */
[----:B------:R-:W-:Y:S01]  /*3f50*/  ULDC.64 UR4, c[0x0][0x5c0] ;  /* 0x0001700000047ab9 */ /* 0x000fe20000000a00 */
[----:B------:R-:W-:Y:S01]  /*3f60*/  ISETP.LT.OR P2, PT, R0, 0x2, !P3 ;  /* 0x000000020000780c */ /* 0x000fe20005f41670 */
[----:B------:R-:W-:Y:S01]  /*3f70*/  BSSY B1, `(.L_x_33) ;  /* 0x000000c000017945 */ /* 0x000fe20003800000 */
[----:B------:R-:W-:-:S05]  /*3f80*/  PRMT R2, R2, 0x8880, RZ ;  /* 0x0000888002027816 */ /* 0x000fca00000000ff */
[----:B------:R-:W-:Y:S01]  /*3f90*/  IMAD.MOV.U32 R4, RZ, RZ, R2 ;  /* 0x000000ffff047224 */ /* 0x000fe200078e0002 */
[----:B------:R-:W-:-:S03]  /*3fa0*/  IADD3 R2, P0, R12, UR4, RZ ;  /* 0x000000040c027c10 */ /* 0x000fc6000ff1e0ff */
[----:B------:R-:W-:Y:S01]  /*3fb0*/  IMAD R4, R4, R18, RZ ;  /* 0x0000001204047224 */ /* 0x000fe200078e02ff */
[----:B------:R-:W-:-:S03]  /*3fc0*/  IADD3.X R3, R14, UR5, RZ, P0, !PT ;  /* 0x000000050e037c10 */ /* 0x000fc600087fe4ff */
[----:B--2---:R-:W-:-:S05]  /*3fd0*/  @!P1 IMAD R12, R21, R17, R4 ;  /* 0x00000011150c9224 */ /* 0x004fca00078e0204 */
[----:B------:R1:W-:Y:S01]  /*3fe0*/  @!P1 STG.E.U8 desc[UR36][R2.64], R12 ;  /* 0x0000000c02009986 */ /* 0x0003e2000c101124 */
[----:B------:R-:W-:Y:S05]  /*3ff0*/  @P2 BRA `(.L_x_34) ;  /* 0x00000000000c2947 */ /* 0x000fea0003800000 */
[----:B------:R-:W2:Y:S02]  /*4000*/  LDG.E.U8 R16, desc[UR36][R234.64+0x1] ;  /* 0x00000124ea107981 */ /* 0x000ea4000c1e1100 */
[----:B--2---:R-:W-:-:S05]  /*4010*/  PRMT R4, R16, 0x8880, RZ ;  /* 0x0000888010047816 */ /* 0x004fca00000000ff */
[----:B------:R-:W-:-:S07]  /*4020*/  IMAD R4, R4, R18, RZ ;  /* 0x0000001204047224 */ /* 0x000fce00078e02ff */
.L_x_34:
[----:B------:R-:W-:Y:S05]  /*4030*/  BSYNC B1 ;  /* 0x0000000000017941 */ /* 0x000fea0003800000 */
.L_x_33:
[----:B-1----:R-:W2:Y:S04]  /*4040*/  LDL.LU R12, [R1+0xc4] ;  /* 0x0000c400010c7983 */ /* 0x002ea80000300800 */
[----:B------:R1:W-:Y:S04]  /*4050*/  STL.64 [R1+0x110], R18 ;  /* 0x0001101201007387 */ /* 0x0003e80000100a00 */
[----:B-1----:R-:W3:Y:S01]  /*4060*/  LDL.64 R18, [R1+0xf0] ;  /* 0x0000f00001127983 */ /* 0x002ee20000100a00 */
[----:B------:R-:W-:Y:S01]  /*4070*/  SHF.L.U64.HI R21, R6, 0x3, R7 ;  /* 0x0000000306157819 */ /* 0x000fe20000010207 */
[----:B--2---:R-:W-:-:S05]  /*4080*/  @!P2 IMAD R12, R12, R17, R4 ;  /* 0x000000110c0ca224 */ /* 0x004fca00078e0204 */
[----:B------:R1:W-:Y:S01]  /*4090*/  @!P2 STG.E.U8 desc[UR36][R2.64+0x1], R12 ;  /* 0x0000010c0200a986 */ /* 0x0003e2000c101124 */
[----:B------:R-:W-:Y:S01]  /*40a0*/  ISETP.GE.AND P2, PT, R20, 0x9, PT ;  /* 0x000000091400780c */ /* 0x000fe20003f46270 */
[----:B------:R-:W-:-:S03]  /*40b0*/  IMAD.SHL.U32 R20, R6, 0x8, RZ ;  /* 0x0000000806147824 */ /* 0x000fc600078e00ff */
[C---:B------:R-:W-:Y:S02]  /*40c0*/  ISETP.LT.OR P6, PT, R0.reuse, 0x1, !P2 ;  /* 0x000000010000780c */ /* 0x040fe400057c1670 */
[----:B------:R2:W-:Y:S01]  /*40d0*/  STL.64 [R1+0xc0], R20 ;  /* 0x0000c01401007387 */ /* 0x0005e20000100a00 */
[----:B------:R-:W-:Y:S01]  /*40e0*/  BSSY B1, `(.L_x_35) ;  /* 0x000000c000017945 */ /* 0x000fe20003800000 */
[----:B------:R-:W-:-:S09]  /*40f0*/  ISETP.LT.OR P0, PT, R0, 0x2, !P2 ;  /* 0x000000020000780c */ /* 0x000fd20005701670 */
[----:B-1----:R-:W-:Y:S01]  /*4100*/  @!P6 IADD3 R12, P5, R2, R23, RZ ;  /* 0x00000017020ce210 */ /* 0x002fe20007fbe0ff */
[----:B--2---:R-:W-:-:S04]  /*4110*/  IMAD.WIDE.U32 R20, R5, R6, R20 ;  /* 0x0000000605147225 */ /* 0x004fc800078e0014 */
[----:B------:R-:W-:Y:S01]  /*4120*/  IMAD.IADD R15, R15, 0x1, R21 ;  /* 0x000000010f0f7824 */ /* 0x000fe200078e0215 */
[----:B------:R-:W-:-:S04]  /*4130*/  IADD3 R20, P1, P4, R10, R8, R20 ;  /* 0x000000080a147210 */ /* 0x000fc80007c3e014 */
[----:B---3--:R-:W-:Y:S02]  /*4140*/  IADD3.X R21, R19, R9, R15, P1, P4 ;  /* 0x0000000913157210 */ /* 0x008fe40000fe840f */
[----:B------:R1:W5:Y:S01]  /*4150*/  LDL.LU.64 R18, [R1+0x110] ;  /* 0x0001100001127983 */ /* 0x0003620000300a00 */
[----:B------:R-:W-:Y:S06]  /*4160*/  @P6 BRA `(.L_x_36) ;  /* 0x00000000000c6947 */ /* 0x000fec0003800000 */
[----:B------:R-:W2:Y:S02]  /*4170*/  LDG.E.U8 R16, desc[UR36][R20.64] ;  /* 0x0000002414107981 */ /* 0x000ea4000c1e1100 */
[----:B--2---:R-:W-:-:S05]  /*4180*/  PRMT R4, R16, 0x8880, RZ ;  /* 0x0000888010047816 */ /* 0x004fca00000000ff */
[----:B-----5:R-:W-:-:S07]  /*4190*/  IMAD R4, R4, R18, RZ ;  /* 0x0000001204047224 */ /* 0x020fce00078e02ff */
.L_x_36:
[----:B------:R-:W-:Y:S05]  /*41a0*/  BSYNC B1 ;  /* 0x0000000000017941 */ /* 0x000fea0003800000 */
.L_x_35:
[----:B------:R-:W2:Y:S01]  /*41b0*/  LDL.LU R14, [R1+0xc8] ;  /* 0x0000c800010e7983 */ /* 0x000ea20000300800 */
[----:B-----5:R-:W-:Y:S01]  /*41c0*/  @!P6 IMAD.X R13, R3, 0x1, R19, P5 ;  /* 0x00000001030de824 */ /* 0x020fe200028e0613 */
[----:B------:R-:W-:Y:S01]  /*41d0*/  BSSY B1, `(.L_x_37) ;  /* 0x000000b000017945 */ /* 0x000fe20003800000 */
[C---:B------:R-:W-:Y:S02]  /*41e0*/  ISETP.LT.OR P4, PT, R0.reuse, 0x9, !P3 ;  /* 0x000000090000780c */ /* 0x040fe40005f81670 */
[C---:B------:R-:W-:Y:S02]  /*41f0*/  ISETP.LT.OR P5, PT, R0.reuse, 0xa, !P3 ;  /* 0x0000000a0000780c */ /* 0x040fe40005fa1670 */
[----:B------:R-:W-:Y:S01]  /*4200*/  ISETP.LT.OR P1, PT, R0, 0x9, !P2 ;  /* 0x000000090000780c */ /* 0x000fe20005721670 */
[----:B--2---:R-:W-:-:S05]  /*4210*/  @!P6 IMAD R14, R14, R17, R4 ;  /* 0x000000110e0ee224 */ /* 0x004fca00078e0204 */
[----:B------:R2:W-:Y:S02]  /*4220*/  @!P6 STG.E.U8 desc[UR36][R12.64], R14 ;  /* 0x0000000e0c00e986 */ /* 0x0005e4000c101124 */
[----:B--2---:R-:W-:Y:S01]  /*4230*/  @!P0 IADD3 R12, P6, R2, R23, RZ ;  /* 0x00000017020c8210 */ /* 0x004fe20007fde0ff */
[----:B------:R-:W-:-:S12]  /*4240*/  @P0 BRA `(.L_x_38) ;  /* 0x00000000000c0947 */ /* 0x000fd80003800000 */
[----:B------:R-:W2:Y:S02]  /*4250*/  LDG.E.U8 R16, desc[UR36][R20.64+0x1] ;  /* 0x0000012414107981 */ /* 0x000ea4000c1e1100 */
[----:B--2---:R-:W-:-:S05]  /*4260*/  PRMT R4, R16, 0x8880, RZ ;  /* 0x0000888010047816 */ /* 0x004fca00000000ff */
[----:B------:R-:W-:-:S07]  /*4270*/  IMAD R4, R4, R18, RZ ;  /* 0x0000001204047224 */ /* 0x000fce00078e02ff */
.L_x_38:
[----:B------:R-:W-:Y:S05]  /*4280*/  BSYNC B1 ;  /* 0x0000000000017941 */ /* 0x000fea0003800000 */
.L_x_37:
[----:B------:R-:W2:Y:S01]  /*4290*/  LDL.LU R14, [R1+0xcc] ;  /* 0x0000cc00010e7983 */ /* 0x000ea20000300800 */
[----:B------:R-:W-:Y:S01]  /*42a0*/  @!P0 IMAD.X R13, R3, 0x1, R19, P6 ;  /* 0x00000001030d8824 */ /* 0x000fe200030e0613 */
[----:B------:R-:W-:Y:S01]  /*42b0*/  BSSY B1, `(.L_x_39) ;  /* 0x0000007000017945 */ /* 0x000fe20003800000 */
[----:B--2---:R-:W-:-:S05]  /*42c0*/  @!P0 IMAD R14, R14, R17, R4 ;  /* 0x000000110e0e8224 */ /* 0x004fca00078e0204 */
[----:B------:R2:W-:Y:S01]  /*42d0*/  @!P0 STG.E.U8 desc[UR36][R12.64+0x1], R14 ;  /* 0x0000010e0c008986 */ /* 0x0005e2000c101124 */
[----:B------:R-:W-:Y:S05]  /*42e0*/  @P4 BRA `(.L_x_40) ;  /* 0x00000000000c4947 */ /* 0x000fea0003800000 */
[----:B------:R-:W3:Y:S02]  /*42f0*/  LDG.E.U8 R16, desc[UR36][R234.64+0x8] ;  /* 0x00000824ea107981 */ /* 0x000ee4000c1e1100 */
[----:B---3--:R-:W-:-:S05]  /*4300*/  PRMT R4, R16, 0x8880, RZ ;  /* 0x0000888010047816 */ /* 0x008fca00000000ff */
[----:B------:R-:W-:-:S07]  /*4310*/  IMAD R4, R4, R18, RZ ;  /* 0x0000001204047224 */ /* 0x000fce00078e02ff */
.L_x_40:
[----:B------:R-:W-:Y:S05]  /*4320*/  BSYNC B1 ;  /* 0x0000000000017941 */ /* 0x000fea0003800000 */
.L_x_39:
[----:B--2---:R-:W2:Y:S01]  /*4330*/  LDL.LU R12, [R1+0xd0] ;  /* 0x0000d000010c7983 */ /* 0x004ea20000300800 */
[----:B------:R-:W-:Y:S01]  /*4340*/  BSSY B1, `(.L_x_41) ;  /* 0x0000007000017945 */ /* 0x000fe20003800000 */
[----:B--2---:R-:W-:-:S05]  /*4350*/  @!P4 IMAD R12, R12, R17, R4 ;  /* 0x000000110c0cc224 */ /* 0x004fca00078e0204 */
[----:B------:R2:W-:Y:S01]  /*4360*/  @!P4 STG.E.U8 desc[UR36][R2.64+0x8], R12 ;  /* 0x0000080c0200c986 */ /* 0x0005e2000c101124 */
[----:B------:R-:W-:Y:S05]  /*4370*/  @P5 BRA `(.L_x_42) ;  /* 0x00000000000c5947 */ /* 0x000fea0003800000 */
[----:B------:R-:W3:Y:S02]  /*4380*/  LDG.E.U8 R16, desc[UR36][R234.64+0x9] ;  /* 0x00000924ea107981 */ /* 0x000ee4000c1e1100 */
[----:B---3--:R-:W-:-:S05]  /*4390*/  PRMT R4, R16, 0x8880, RZ ;  /* 0x0000888010047816 */ /* 0x008fca00000000ff */
[----:B------:R-:W-:-:S07]  /*43a0*/  IMAD R4, R4, R18, RZ ;  /* 0x0000001204047224 */ /* 0x000fce00078e02ff */
.L_x_42:
[----:B------:R-:W-:Y:S05]  /*43b0*/  BSYNC B1 ;  /* 0x0000000000017941 */ /* 0x000fea0003800000 */
.L_x_41:
[----:B--2---:R-:W2:Y:S01]  /*43c0*/  LDL.LU R12, [R1+0xd4] ;  /* 0x0000d400010c7983 */ /* 0x004ea20000300800 */
[----:B------:R-:W-:Y:S01]  /*43d0*/  BSSY B1, `(.L_x_43) ;  /* 0x0000009000017945 */ /* 0x000fe20003800000 */
        /* <DEDUP_REMOVED lines=8> */
.L_x_44:
[----:B------:R-:W-:Y:S05]  /*4460*/  BSYNC B1 ;  /* 0x0000000000017941 */ /* 0x000fea0003800000 */
.L_x_43:
[----:B------:R-:W2:Y:S01]  /*4470*/  LDL.LU R14, [R1+0xd8] ;  /* 0x0000d800010e7983 */ /* 0x000ea20000300800 */
[----:B------:R-:W-:Y:S01]  /*4480*/  @!P1 IMAD.X R13, R3, 0x1, R19, P4 ;  /* 0x00000001030d9824 */ /* 0x000fe200020e0613 */
[----:B------:R-:W-:Y:S01]  /*4490*/  BSSY B1, `(.L_x_45) ;  /* 0x0000008000017945 */ /* 0x000fe20003800000 */
[----:B--2---:R-:W-:-:S05]  /*44a0*/  @!P1 IMAD R14, R14, R17, R4 ;  /* 0x000000110e0e9224 */ /* 0x004fca00078e0204 */
[----:B------:R2:W-:Y:S02]  /*44b0*/  @!P1 STG.E.U8 desc[UR36][R12.64+0x8], R14 ;  /* 0x0000080e0c009986 */ /* 0x0005e4000c101124 */
[----:B--2---:R-:W-:Y:S01]  /*44c0*/  @!P0 IADD3 R12, P1, R2, R23, RZ ;  /* 0x00000017020c8210 */ /* 0x004fe20007f3e0ff */
[----:B------:R-:W-:-:S12]  /*44d0*/  @P0 BRA `(.L_x_46) ;  /* 0x00000000000c0947 */ /* 0x000fd80003800000 */
[----:B------:R-:W2:Y:S02]  /*44e0*/  LDG.E.U8 R16, desc[UR36][R20.64+0x9] ;  /* 0x0000092414107981 */ /* 0x000ea4000c1e1100 */
[----:B--2---:R-:W-:-:S05]  /*44f0*/  PRMT R4, R16, 0x8880, RZ ;  /* 0x0000888010047816 */ /* 0x004fca00000000ff */
[----:B------:R-:W-:-:S07]  /*4500*/  IMAD R4, R4, R18, RZ ;  /* 0x0000001204047224 */ /* 0x000fce00078e02ff */
.L_x_46:
[----:B------:R-:W-:Y:S05]  /*4510*/  BSYNC B1 ;  /* 0x0000000000017941 */ /* 0x000fea0003800000 */
.L_x_45:
[----:B------:R-:W2:Y:S04]  /*4520*/  LDL.LU R14, [R1+0xdc] ;  /* 0x0000dc00010e7983 */ /* 0x000ea80000300800 */
[----:B------:R-:W-:Y:S04]  /*4530*/  STL.64 [R1+0x128], R28 ;  /* 0x0001281c01007387 */ /* 0x000fe80000100a00 */
[----:B------:R3:W-:Y:S04]  /*4540*/  STL.64 [R1+0x120], R26 ;  /* 0x0001201a01007387 */ /* 0x0007e80000100a00 */
[----:B---3--:R-:W3:Y:S04]  /*4550*/  LDL.64 R26, [R1+0xc0] ;  /* 0x0000c000011a7983 */ /* 0x008ee80000100a00 */
[----:B------:R4:W-:Y:S04]  /*4560*/  STL.64 [R1+0x118], R24 ;  /* 0x0001181801007387 */ /* 0x0009e80000100a00 */
[----:B----4-:R-:W4:Y:S04]  /*4570*/  LDL.64 R24, [R1+0xf0] ;  /* 0x0000f00001187983 */ /* 0x010f280000100a00 */
[----:B------:R0:W-:Y:S04]  /*4580*/  STL.64 [R1+0x110], R20 ;  /* 0x0001101401007387 */ /* 0x0001e80000100a00 */
[----:B0-----:R-:W4:Y:S01]  /*4590*/  LDL R21, [R1+0xe8] ;  /* 0x0000e80001157983 */ /* 0x001f220000100800 */
[----:B------:R-:W-:Y:S01]  /*45a0*/  @!P0 IMAD.X R13, R3, 0x1, R19, P1 ;  /* 0x00000001030d8824 */ /* 0x000fe200008e0613 */
[----:B------:R-:W-:-:S04]  /*45b0*/  LOP3.LUT R233, R233, 0xffefffff, RZ, 0xc0, !PT ;  /* 0xffefffffe9e97812 */ /* 0x000fc800078ec0ff */
[----:B------:R-:W-:Y:S01]  /*45c0*/  @P2 LOP3.LUT R233, R233, 0x100000, RZ, 0xfc, !PT ;  /* 0x00100000e9e92812 */ /* 0x000fe200078efcff */
[----:B--2---:R-:W-:-:S05]  /*45d0*/  @!P0 IMAD R11, R14, R17, R4 ;  /* 0x000000110e0b8224 */ /* 0x004fca00078e0204 */
[----:B------:R0:W-:Y:S02]  /*45e0*/  @!P0 STG.E.U8 desc[UR36][R12.64+0x9], R11 ;  /* 0x0000090b0c008986 */ /* 0x0001e4000c101124 */
[C---:B0-----:R-:W-:Y:S02]  /*45f0*/  IADD3 R11, P0, R5.reuse, 0x80, RZ ;  /* 0x00000080050b7810 */ /* 0x041fe40007f1e0ff */
[----:B------:R-:W-:-:S03]  /*4600*/  IADD3 R5, P5, R5, 0x100, RZ ;  /* 0x0000010005057810 */ /* 0x000fc60007fbe0ff */
[----:B------:R-:W-:Y:S02]  /*4610*/  IMAD.X R12, RZ, RZ, UR11, P0 ;  /* 0x0000000bff0c7e24 */ /* 0x000fe400080e06ff */
[----:B---3--:R-:W-:-:S04]  /*4620*/  IMAD.WIDE.U32 R28, R11, R6, R26 ;  /* 0x000000060b1c7225 */ /* 0x008fc800078e001a */
[-C--:B------:R-:W-:Y:S02]  /*4630*/  IMAD R12, R12, R6.reuse, RZ ;  /* 0x000000060c0c7224 */ /* 0x080fe400078e02ff */
[----:B------:R-:W-:-:S04]  /*4640*/  IMAD.WIDE.U32 R26, R5, R6, R26 ;  /* 0x00000006051a7225 */ /* 0x000fc800078e001a */
[C---:B------:R-:W-:Y:S02]  /*4650*/  IMAD R20, R11.reuse, R7, R12 ;  /* 0x000000070b147224 */ /* 0x040fe400078e020c */
[----:B----4-:R-:W-:-:S04]  /*4660*/  IMAD.WIDE.U32 R12, R11, R6, R24 ;  /* 0x000000060b0c7225 */ /* 0x010fc800078e0018 */
[----:B------:R-:W-:Y:S01]  /*4670*/  IMAD.X R11, RZ, RZ, UR11, P5 ;  /* 0x0000000bff0b7e24 */ /* 0x000fe2000a8e06ff */
[----:B------:R-:W-:-:S03]  /*4680*/  IADD3 R14, P0, R12, R8, RZ ;  /* 0x000000080c0e7210 */ /* 0x000fc60007f1e0ff */
[----:B------:R-:W-:Y:S01]  /*4690*/  IMAD R11, R11, R6, RZ ;  /* 0x000000060b0b7224 */ /* 0x000fe200078e02ff */
[----:B------:R-:W-:Y:S01]  /*46a0*/  IADD3.X R15, R9, R13, R20, P0, !PT ;  /* 0x0000000d090f7210 */ /* 0x000fe200007fe414 */
[----:B------:R-:W-:Y:S01]  /*46b0*/  IMAD.IADD R13, R20, 0x1, R29 ;  /* 0x00000001140d7824 */ /* 0x000fe200078e021d */
[----:B------:R-:W-:Y:S01]  /*46c0*/  IADD3 R12, P4, P0, R10, R8, R28 ;  /* 0x000000080a0c7210 */ /* 0x000fe2000789e01c */
[----:B------:R-:W-:-:S03]  /*46d0*/  IMAD R7, R5, R7, R11 ;  /* 0x0000000705077224 */ /* 0x000fc600078e020b */
[----:B------:R-:W-:Y:S02]  /*46e0*/  IADD3.X R13, R25, R9, R13, P4, P0 ;  /* 0x00000009190d7210 */ /* 0x000fe400027e040d */
[----:B------:R-:W-:Y:S01]  /*46f0*/  ISETP.GE.AND P1, PT, R21, 0x89, PT ;  /* 0x000000891500780c */ /* 0x000fe20003f26270 */
[----:B------:R0:W-:Y:S03]  /*4700*/  STL [R1+0xec], R7 ;  /* 0x0000ec0701007387 */ /* 0x0001e60000100800 */
[C---:B------:R-:W-:Y:S02]  /*4710*/  ISETP.LT.OR P6, PT, R0.reuse, 0x1, !P1 ;  /* 0x000000010000780c */ /* 0x040fe40004fc1670 */
[----:B------:R-:W-:-:S11]  /*4720*/  ISETP.LT.OR P5, PT, R0, 0x2, !P1 ;  /* 0x000000020000780c */ /* 0x000fd60004fa1670 */
[----:B------:R-:W-:-:S04]  /*4730*/  @!P6 IADD3 R28, P0, P4, R23, R2, R236 ;  /* 0x00000002171ce210 */ /* 0x000fc80007c1e0ec */
[----:B------:R-:W-:-:S05]  /*4740*/  @!P6 IADD3.X R29, R19, R3, R237, P0, P4 ;  /* 0x00000003131de210 */ /* 0x000fca00007e84ed */
[----:B------:R2:W-:Y:S01]  /*4750*/  @!P6 STL.64 [R1+0xd0], R28 ;  /* 0x0000d01c0100e387 */ /* 0x0005e20000100a00 */
[----:B0-----:R-:W-:Y:S01]  /*4760*/  IMAD.IADD R7, R7, 0x1, R27 ;  /* 0x0000000107077824 */ /* 0x001fe200078e021b */
[----:B--2---:R-:W-:-:S04]  /*4770*/  @!P5 IADD3 R28, P0, P4, R23, R2, R236 ;  /* 0x00000002171cd210 */ /* 0x004fc80007c1e0ec */
[----:B------:R-:W-:Y:S02]  /*4780*/  @!P5 IADD3.X R29, R19, R3, R237, P0, P4 ;  /* 0x00000003131dd210 */ /* 0x000fe400007e84ed */
[----:B------:R-:W-:-:S03]  /*4790*/  IADD3 R10, P0, P4, R10, R8, R26 ;  /* 0x000000080a0a7210 */ /* 0x000fc60007c1e01a */
[----:B------:R0:W-:Y:S01]  /*47a0*/  @!P5 STL.64 [R1+0xc8], R28 ;  /* 0x0000c81c0100d387 */ /* 0x0001e20000100a00 */
[----:B------:R-:W-:Y:S02]  /*47b0*/  IADD3.X R11, R25, R9, R7, P0, P4 ;  /* 0x00000009190b7210 */ /* 0x000fe400007e8407 */
[----:B------:R-:W-:-:S04]  /*47c0*/  ISETP.GE.AND P0, PT, R21, 0x81, PT ;  /* 0x000000811500780c */ /* 0x000fc80003f06270 */
[----:B------:R-:W-:Y:S01]  /*47d0*/  ISETP.LT.OR P4, PT, R0, 0x1, !P0 ;  /* 0x000000010000780c */ /* 0x000fe20004781670 */
[----:B0-----:R0:W5:Y:S04]  /*47e0*/  LDL.LU.64 R28, [R1+0x128] ;  /* 0x00012800011c7983 */ /* 0x0011680000300a00 */
[----:B------:R0:W5:Y:S08]  /*47f0*/  LDL.LU.64 R26, [R1+0x120] ;  /* 0x00012000011a7983 */ /* 0x0001700000300a00 */
[----:B------:R-:W-:Y:S01]  /*4800*/  @!P4 IADD3 R20, P2, R2, R236, RZ ;  /* 0x000000ec0214c210 */ /* 0x000fe20007f5e0ff */
[----:B------:R0:W5:Y:S04]  /*4810*/  LDL.LU.64 R24, [R1+0x118] ;  /* 0x0001180001187983 */ /* 0x0001680000300a00 */
[----:B------:R-:W-:-:S05]  /*4820*/  @!P4 IMAD.X R21, R3, 0x1, R237, P2 ;  /* 0x000000010315c824 */ /* 0x000fca00010e06ed */
[----:B------:R2:W-:Y:S04]  /*4830*/  @!P4 STL.64 [R1+0xc0], R20 ;  /* 0x0000c0140100c387 */ /* 0x0005e80000100a00 */
[----:B--2---:R0:W5:Y:S01]  /*4840*/  LDL.LU.64 R20, [R1+0x110] ;  /* 0x0001100001147983 */ /* 0x0041620000300a00 */
[----:B------:R-:W-:Y:S01]  /*4850*/  BSSY B1, `(.L_x_47) ;  /* 0x0000006000017945 */ /* 0x000fe20003800000 */
[----:B------:R-:W-:-:S03]  /*4860*/  LOP3.LUT P2, RZ, R233, 0x100000, RZ, 0xc0, !PT ;  /* 0x00100000e9ff7812 */ /* 0x000fc6000784c0ff */
[----:B------:R-:W-:Y:S10]  /*4870*/  @P4 BRA `(.L_x_48) ;  /* 0x00000000000c4947 */ /* 0x000ff40003800000 */
[----:B------:R-:W2:Y:S02]  /*4880*/  LDG.E.U8 R16, desc[UR36][R14.64] ;  /* 0x000000240e107981 */ /* 0x000ea4000c1e1100 */
[----:B--2---:R-:W-:-:S05]  /*4890*/  PRMT R4, R16, 0x8880, RZ ;  /* 0x0000888010047816 */ /* 0x004fca00000000ff */
[----:B------:R-:W-:-:S07]  /*48a0*/  IMAD R4, R4, R18, RZ ;  /* 0x0000001204047224 */ /* 0x000fce00078e02ff */
.L_x_48:
[----:B------:R-:W-:Y:S05]  /*48b0*/  BSYNC B1 ;  /* 0x0000000000017941 */ /* 0x000fea0003800000 */
.L_x_47:
[----:B------:R-:W2:Y:S04]  /*48c0*/  LDL.LU R7, [R1+0xa0] ;  /* 0x0000a00001077983 */ /* 0x000ea80000300800 */
[----:B------:R3:W-:Y:S04]  /*48d0*/  STL.64 [R1+0x110], R2 ;  /* 0x0001100201007387 */ /* 0x0007e80000100a00 */
[----:B---3--:R-:W3:Y:S01]  /*48e0*/  LDL.LU.64 R2, [R1+0xc0] ;  /* 0x0000c00001027983 */ /* 0x008ee20000300a00 */
[----:B--2---:R-:W-:-:S05]  /*48f0*/  @!P4 IMAD R7, R7, R17, R4 ;  /* 0x000000110707c224 */ /* 0x004fca00078e0204 */
[----:B---3--:R2:W-:Y:S04]  /*4900*/  @!P4 STG.E.U8 desc[UR36][R2.64], R7 ;  /* 0x000000070200c986 */ /* 0x0085e8000c101124 */
[----:B--2---:R2:W5:Y:S01]  /*4910*/  LDL.LU.64 R2, [R1+0x110] ;  /* 0x0001100001027983 */ /* 0x0045620000300a00 */
[----:B------:R-:W-:Y:S01]  /*4920*/  ISETP.LT.OR P4, PT, R0, 0x2, !P0 ;  /* 0x000000020000780c */ /* 0x000fe20004781670 */
[----:B------:R-:W-:-:S12]  /*4930*/  BSSY B1, `(.L_x_49) ;  /* 0x0000005000017945 */ /* 0x000fd80003800000 */
[----:B--2---:R-:W-:Y:S05]  /*4940*/  @P4 BRA `(.L_x_50) ;  /* 0x00000000000c4947 */ /* 0x004fea0003800000 */
[----:B------:R-:W2:Y:S02]  /*4950*/  LDG.E.U8 R16, desc[UR36][R14.64+0x1] ;  /* 0x000001240e107981 */ /* 0x000ea4000c1e1100 */
[----:B--2---:R-:W-:-:S05]  /*4960*/  PRMT R4, R16, 0x8880, RZ ;  /* 0x0000888010047816 */ /* 0x004fca00000000ff */
[----:B------:R-:W-:-:S07]  /*4970*/  IMAD R4, R4, R18, RZ ;  /* 0x0000001204047224 */ /* 0x000fce00078e02ff */
.L_x_50:
[----:B------:R-:W-:Y:S05]  /*4980*/  BSYNC B1 ;  /* 0x0000000000017941 */ /* 0x000fea0003800000 */
.L_x_49:
[----:B------:R-:W2:Y:S01]  /*4990*/  LDL.LU R7, [R1+0xa4] ;  /* 0x0000a40001077983 */ /* 0x000ea20000300800 */
[----:B------:R-:W-:Y:S02]  /*49a0*/  LOP3.LUT R233, R233, 0xffbfffff, RZ, 0xc0, !PT ;  /* 0xffbfffffe9e97812 */ /* 0x000fe400078ec0ff */
[----:B------:R-:W-:Y:S01]  /*49b0*/  LOP3.LUT R232, R232, 0xfffffffe, RZ, 0xc0, !PT ;  /* 0xfffffffee8e87812 */ /* 0x000fe200078ec0ff */
[----:B------:R3:W-:Y:S01]  /*49c0*/  STL.64 [R1+0x110], R8 ;  /* 0x0001100801007387 */ /* 0x0007e20000100a00 */
[----:B------:R-:W-:Y:S02]  /*49d0*/  @P3 LOP3.LUT R233, R233, 0x400000, RZ, 0xfc, !PT ;  /* 0x00400000e9e93812 */ /* 0x000fe400078efcff */
[----:B------:R-:W-:Y:S02]  /*49e0*/  ISETP.LT.OR P3, PT, R0, 0x9, !P1 ;  /* 0x000000090000780c */ /* 0x000fe40004f61670 */
[----:B------:R-:W-:-:S04]  /*49f0*/  LOP3.LUT R233, R233, 0xffdfffff, RZ, 0xc0, !PT ;  /* 0xffdfffffe9e97812 */ /* 0x000fc800078ec0ff */
[----:B------:R-:W-:-:S04]  /*4a00*/  @P2 LOP3.LUT R233, R233, 0x200000, RZ, 0xfc, !PT ;  /* 0x00200000e9e92812 */ /* 0x000fc800078efcff */
[----:B------:R-:W-:Y:S01]  /*4a10*/  LOP3.LUT R233, R233, 0xffefffff, RZ, 0xc0, !PT ;  /* 0xffefffffe9e97812 */ /* 0x000fe200078ec0ff */
[----:B------:R-:W-:Y:S02]  /*4a20*/  BSSY B1, `(.L_x_51) ;  /* 0x0000014000017945 */ /* 0x000fe40003800000 */
[----:B------:R-:W-:Y:S02]  /*4a30*/  @P3 LOP3.LUT R232, R232, 0x1, RZ, 0xfc, !PT ;  /* 0x00000001e8e83812 */ /* 0x000fe400078efcff */
[----:B------:R-:W-:Y:S02]  /*4a40*/  @P0 LOP3.LUT R233, R233, 0x100000, RZ, 0xfc, !PT ;  /* 0x00100000e9e90812 */ /* 0x000fe400078efcff */
[----:B---3-5:R-:W-:-:S04]  /*4a50*/  @!P3 IADD3 R9, P0, P2, R236, 0x8, R2 ;  /* 0x00000008ec09b810 */ /* 0x028fc80007a1e002 */
[----:B------:R-:W-:Y:S02]  /*4a60*/  @!P3 IADD3.X R8, R237, RZ, R3, P0, P2 ;  /* 0x000000ffed08b210 */ /* 0x000fe400007e4403 */
[----:B------:R-:W-:-:S03]  /*4a70*/  LOP3.LUT P2, RZ, R233, 0x200000, RZ, 0xc0, !PT ;  /* 0x00200000e9ff7812 */ /* 0x000fc6000784c0ff */
[----:B------:R3:W-:Y:S04]  /*4a80*/  @!P3 STL [R1+0xfc], R8 ;  /* 0x0000fc080100b387 */ /* 0x0007e80000100800 */
[----:B------:R4:W-:Y:S01]  /*4a90*/  @!P3 STL [R1+0xf8], R9 ;  /* 0x0000f8090100b387 */ /* 0x0009e20000100800 */
[----:B------:R-:W-:Y:S02]  /*4aa0*/  LOP3.LUT P3, RZ, R233, 0x400000, RZ, 0xc0, !PT ;  /* 0x00400000e9ff7812 */ /* 0x000fe4000786c0ff */
[----:B---3--:R-:W-:-:S05]  /*4ab0*/  IADD3 R8, P0, R2, R236, RZ ;  /* 0x000000ec02087210 */ /* 0x008fca0007f1e0ff */
[----:B----4-:R-:W-:Y:S01]  /*4ac0*/  IMAD.X R9, R3, 0x1, R237, P0 ;  /* 0x0000000103097824 */ /* 0x010fe200000e06ed */
[----:B------:R-:W-:-:S04]  /*4ad0*/  LOP3.LUT P0, RZ, R233, 0x100000, RZ, 0xc0, !PT ;  /* 0x00100000e9ff7812 */ /* 0x000fc8000780c0ff */
[----:B------:R-:W-:Y:S01]  /*4ae0*/  STL.64 [R1+0xc0], R8 ;  /* 0x0000c00801007387 */ /* 0x000fe20000100a00 */
[----:B--2---:R-:W-:-:S05]  /*4af0*/  @!P4 IMAD R7, R7, R17, R4 ;  /* 0x000000110707c224 */ /* 0x004fca00078e0204 */
[----:B------:R2:W-:Y:S04]  /*4b00*/  @!P4 STG.E.U8 desc[UR36][R8.64+0x1], R7 ;  /* 0x000001070800c986 */ /* 0x0005e8000c101124 */
[----:B--2---:R2:W5:Y:S01]  /*4b10*/  LDL.LU.64 R8, [R1+0x110] ;  /* 0x0001100001087983 */ /* 0x0045620000300a00 */
[----:B------:R-:W-:Y:S05]  /*4b20*/  @P6 BRA `(.L_x_52) ;  /* 0x00000000000c6947 */ /* 0x000fea0003800000 */
[----:B------:R-:W3:Y:S02]  /*4b30*/  LDG.E.U8 R16, desc[UR36][R12.64] ;  /* 0x000000240c107981 */ /* 0x000ee4000c1e1100 */
[----:B---3--:R-:W-:-:S05]  /*4b40*/  PRMT R4, R16, 0x8880, RZ ;  /* 0x0000888010047816 */ /* 0x008fca00000000ff */
[----:B------:R-:W-:-:S07]  /*4b50*/  IMAD R4, R4, R18, RZ ;  /* 0x0000001204047224 */ /* 0x000fce00078e02ff */
.L_x_52:
[----:B------:R-:W-:Y:S05]  /*4b60*/  BSYNC B1 ;  /* 0x0000000000017941 */ /* 0x000fea0003800000 */
.L_x_51:
[----:B------:R-:W-:Y:S04]  /*4b70*/  STL [R1+0x118], R5 ;  /* 0x0001180501007387 */ /* 0x000fe80000100800 */
[----:B------:R-:W3:Y:S04]  /*4b80*/  LDL.LU R7, [R1+0xa8] ;  /* 0x0000a80001077983 */ /* 0x000ee80000300800 */
[----:B-----5:R4:W-:Y:S04]  /*4b90*/  STL.64 [R1+0x110], R8 ;  /* 0x0001100801007387 */ /* 0x0209e80000100a00 */
[----:B----4-:R-:W4:Y:S01]  /*4ba0*/  LDL.LU.64 R8, [R1+0xd0] ;  /* 0x0000d00001087983 */ /* 0x010f220000300a00 */
[----:B------:R-:W-:-:S02]  /*4bb0*/  LOP3.LUT R233, R233, 0xffdfffff, RZ, 0xc0, !PT ;  /* 0xffdfffffe9e97812 */ /* 0x000fc400078ec0ff */
[----:B------:R-:W-:Y:S02]  /*4bc0*/  ISETP.LT.OR P4, PT, R0, 0xa, !P1 ;  /* 0x0000000a0000780c */ /* 0x000fe40004f81670 */
[----:B------:R-:W-:-:S04]  /*4bd0*/  @P2 LOP3.LUT R233, R233, 0x200000, RZ, 0xfc, !PT ;  /* 0x00200000e9e92812 */ /* 0x000fc800078efcff */
[----:B------:R-:W-:-:S04]  /*4be0*/  LOP3.LUT R233, R233, 0xffefffff, RZ, 0xc0, !PT ;  /* 0xffefffffe9e97812 */ /* 0x000fc800078ec0ff */
[----:B------:R-:W-:-:S03]  /*4bf0*/  @P0 LOP3.LUT R233, R233, 0x100000, RZ, 0xfc, !PT ;  /* 0x00100000e9e90812 */ /* 0x000fc600078efcff */
[----:B------:R-:W-:-:S05]  /*4c00*/  @!P4 IADD3 R5, P0, P2, R236, 0x9, R2 ;  /* 0x00000009ec05c810 */ /* 0x000fca0007a1e002 */
[----:B------:R0:W-:Y:S02]  /*4c10*/  @!P4 STL [R1+0x100], R5 ;  /* 0x000100050100c387 */ /* 0x0001e40000100800 */
[----:B0-----:R-:W-:-:S05]  /*4c20*/  @!P4 IADD3.X R5, R237, RZ, R3, P0, P2 ;  /* 0x000000ffed05c210 */ /* 0x001fca00007e4403 */
[----:B------:R0:W-:Y:S04]  /*4c30*/  @!P4 STL [R1+0x104], R5 ;  /* 0x000104050100c387 */ /* 0x0001e80000100800 */
[----:B0-----:R0:W5:Y:S01]  /*4c40*/  LDL.LU R5, [R1+0x118] ;  /* 0x0001180001057983 */ /* 0x0011620000300800 */
[----:B------:R-:W-:Y:S01]  /*4c50*/  BSSY B1, `(.L_x_53) ;  /* 0x000000a000017945 */ /* 0x000fe20003800000 */
[C---:B------:R-:W-:Y:S02]  /*4c60*/  LOP3.LUT P2, RZ, R233.reuse, 0x200000, RZ, 0xc0, !PT ;  /* 0x00200000e9ff7812 */ /* 0x040fe4000784c0ff */
[----:B------:R-:W-:Y:S01]  /*4c70*/  LOP3.LUT P0, RZ, R233, 0x100000, RZ, 0xc0, !PT ;  /* 0x00100000e9ff7812 */ /* 0x000fe2000780c0ff */
[----:B---3--:R-:W-:-:S05]  /*4c80*/  @!P6 IMAD R7, R7, R17, R4 ;  /* 0x000000110707e224 */ /* 0x008fca00078e0204 */
[----:B----4-:R3:W-:Y:S04]  /*4c90*/  @!P6 STG.E.U8 desc[UR36][R8.64], R7 ;  /* 0x000000070800e986 */ /* 0x0107e8000c101124 */
[----:B---3--:R0:W5:Y:S01]  /*4ca0*/  LDL.LU.64 R8, [R1+0x110] ;  /* 0x0001100001087983 */ /* 0x0081620000300a00 */
[----:B------:R-:W-:Y:S05]  /*4cb0*/  @P5 BRA `(.L_x_54) ;  /* 0x00000000000c5947 */ /* 0x000fea0003800000 */
[----:B------:R-:W3:Y:S02]  /*4cc0*/  LDG.E.U8 R16, desc[UR36][R12.64+0x1] ;  /* 0x000001240c107981 */ /* 0x000ee4000c1e1100 */
[----:B---3--:R-:W-:-:S05]  /*4cd0*/  PRMT R4, R16, 0x8880, RZ ;  /* 0x0000888010047816 */ /* 0x008fca00000000ff */
[----:B------:R-:W-:-:S07]  /*4ce0*/  IMAD R4, R4, R18, RZ ;  /* 0x0000001204047224 */ /* 0x000fce00078e02ff */
.L_x_54:
[----:B------:R-:W-:Y:S05]  /*4cf0*/  BSYNC B1 ;  /* 0x0000000000017941 */ /* 0x000fea0003800000 */
.L_x_53:
[----:B------:R-:W3:Y:S04]  /*4d00*/  LDL.LU R7, [R1+0xac] ;  /* 0x0000ac0001077983 */ /* 0x000ee80000300800 */
[----:B------:R4:W-:Y:S04]  /*4d10*/  STL.64 [R1+0x110], R2 ;  /* 0x0001100201007387 */ /* 0x0009e80000100a00 */
[----:B----4-:R-:W4:Y:S01]  /*4d20*/  LDL.LU.64 R2, [R1+0xc8] ;  /* 0x0000c80001027983 */ /* 0x010f220000300a00 */
[----:B---3--:R-:W-:-:S05]  /*4d30*/  @!P5 IMAD R7, R7, R17, R4 ;  /* 0x000000110707d224 */ /* 0x008fca00078e0204 */
[----:B----4-:R3:W-:Y:S04]  /*4d40*/  @!P5 STG.E.U8 desc[UR36][R2.64+0x1], R7 ;  /* 0x000001070200d986 */ /* 0x0107e8000c101124 */
[----:B---3--:R3:W5:Y:S01]  /*4d50*/  LDL.LU.64 R2, [R1+0x110] ;  /* 0x0001100001027983 */ /* 0x0087620000300a00 */
[----:B------:R-:W-:Y:S01]  /*4d60*/  ISETP.LT.OR P5, PT, R0, 0x9, !P0 ;  /* 0x000000090000780c */ /* 0x000fe200047a1670 */
[----:B------:R-:W-:-:S12]  /*4d70*/  BSSY B1, `(.L_x_55) ;  /* 0x0000005000017945 */ /* 0x000fd80003800000 */
[----:B---3--:R-:W-:Y:S05]  /*4d80*/  @P5 BRA `(.L_x_56) ;  /* 0x00000000000c5947 */ /* 0x008fea0003800000 */
[----:B------:R-:W3:Y:S02]  /*4d90*/  LDG.E.U8 R16, desc[UR36][R14.64+0x8] ;  /* 0x000008240e107981 */ /* 0x000ee4000c1e1100 */
[----:B---3--:R-:W-:-:S05]  /*4da0*/  PRMT R4, R16, 0x8880, RZ ;  /* 0x0000888010047816 */ /* 0x008fca00000000ff */
[----:B------:R-:W-:-:S07]  /*4db0*/  IMAD R4, R4, R18, RZ ;  /* 0x0000001204047224 */ /* 0x000fce00078e02ff */
.L_x_56:
[----:B------:R-:W-:Y:S05]  /*4dc0*/  BSYNC B1 ;  /* 0x0000000000017941 */ /* 0x000fea0003800000 */
.L_x_55:
[----:B------:R-:W3:Y:S04]  /*4dd0*/  LDL.LU R7, [R1+0xb0] ;  /* 0x0000b00001077983 */ /* 0x000ee80000300800 */
[----:B-----5:R4:W-:Y:S04]  /*4de0*/  STL.64 [R1+0x110], R2 ;  /* 0x0001100201007387 */ /* 0x0209e80000100a00 */
[----:B----4-:R-:W4:Y:S01]  /*4df0*/  LDL.64 R2, [R1+0xc0] ;  /* 0x0000c00001027983 */ /* 0x010f220000100a00 */
[----:B---3--:R-:W-:-:S05]  /*4e00*/  @!P5 IMAD R7, R7, R17, R4 ;  /* 0x000000110707d224 */ /* 0x008fca00078e0204 */
[----:B----4-:R3:W-:Y:S04]  /*4e10*/  @!P5 STG.E.U8 desc[UR36][R2.64+0x8], R7 ;  /* 0x000008070200d986 */ /* 0x0107e8000c101124 */
[----:B---3--:R3:W5:Y:S01]  /*4e20*/  LDL.LU.64 R2, [R1+0x110] ;  /* 0x0001100001027983 */ /* 0x0087620000300a00 */
[----:B------:R-:W-:Y:S01]  /*4e30*/  ISETP.LT.OR P6, PT, R0, 0xa, !P0 ;  /* 0x0000000a0000780c */ /* 0x000fe200047c1670 */
[----:B------:R-:W-:Y:S01]  /*4e40*/  BSSY B1, `(.L_x_57) ;  /* 0x0000007000017945 */ /* 0x000fe20003800000 */
[----:B------:R-:W-:-:S11]  /*4e50*/  LOP3.LUT R232, R232, 0xffffffbf, RZ, 0xc0, !PT ;  /* 0xffffffbfe8e87812 */ /* 0x000fd600078ec0ff */
[----:B------:R-:W-:Y:S01]  /*4e60*/  @P6 LOP3.LUT R232, R232, 0x40, RZ, 0xfc, !PT ;  /* 0x00000040e8e86812 */ /* 0x000fe200078efcff */
[----:B---3--:R-:W-:Y:S06]  /*4e70*/  @P6 BRA `(.L_x_58) ;  /* 0x00000000000c6947 */ /* 0x008fec0003800000 */
[----:B------:R-:W3:Y:S02]  /*4e80*/  LDG.E.U8 R16, desc[UR36][R14.64+0x9] ;  /* 0x000009240e107981 */ /* 0x000ee4000c1e1100 */
[----:B---3--:R-:W-:-:S05]  /*4e90*/  PRMT R4, R16, 0x8880, RZ ;  /* 0x0000888010047816 */ /* 0x008fca00000000ff */
[----:B------:R-:W-:-:S07]  /*4ea0*/  IMAD R4, R4, R18, RZ ;  /* 0x0000001204047224 */ /* 0x000fce00078e02ff */
.L_x_58:
[----:B------:R-:W-:Y:S05]  /*4eb0*/  BSYNC B1 ;  /* 0x0000000000017941 */ /* 0x000fea0003800000 */
.L_x_57:
[----:B------:R3:W-:Y:S04]  /*4ec0*/  STL.64 [R1+0x258], R110 ;  /* 0x0002586e01007387 */ /* 0x0007e80000100a00 */
[----:B---3--:R-:W3:Y:S04]  /*4ed0*/  LDL.LU R110, [R1+0xe8] ;  /* 0x0000e800016e7983 */ /* 0x008ee80000300800 */
[----:B------:R-:W-:Y:S04]  /*4ee0*/  STL.64 [R1+0x250], R96 ;  /* 0x0002506001007387 */ /* 0x000fe80000100a00 */
[----:B------:R-:W-:Y:S04]  /*4ef0*/  STL.64 [R1+0x248], R98 ;  /* 0x0002486201007387 */ /* 0x000fe80000100a00 */
[----:B------:R4:W-:Y:S04]  /*4f00*/  STL.64 [R1+0x240], R100 ;  /* 0x0002406401007387 */ /* 0x0009e80000100a00 */
[----:B----4-:R-:W4:Y:S04]  /*4f10*/  LDL.LU.64 R100, [R1+0xf0] ;  /* 0x0000f00001647983 */ /* 0x010f280000300a00 */
[----:B------:R0:W-:Y:S04]  /*4f20*/  STL [R1+0x238], R88 ;  /* 0x0002385801007387 */ /* 0x0001e80000100800 */
[----:B0-----:R-:W2:Y:S04]  /*4f30*/  LDL R88, [R1+0xe0] ;  /* 0x0000e00001587983 */ /* 0x001ea80000100800 */
[----:B------:R-:W-:Y:S04]  /*4f40*/  STL.64 [R1+0x230], R102 ;  /* 0x0002306601007387 */ /* 0x000fe80000100a00 */
[----:B------:R0:W-:Y:S04]  /*4f50*/  STL [R1+0x228], R89 ;  /* 0x0002285901007387 */ /* 0x0001e80000100800 */
[----:B0-----:R-:W2:Y:S04]  /*4f60*/  LDL R89, [R1+0xe4] ;  /* 0x0000e40001597983 */ /* 0x001ea80000100800 */
[----:B------:R-:W-:Y:S04]  /*4f70*/  STL.64 [R1+0x220], R90 ;  /* 0x0002205a01007387 */ /* 0x000fe80000100a00 */
[----:B------:R0:W-:Y:S04]  /*4f80*/  STL.64 [R1+0x218], R92 ;  /* 0x0002185c01007387 */ /* 0x0001e80000100a00 */
[----:B0-----:R-:W2:Y:S04]  /*4f90*/  LDL.LU R93, [R1+0xec] ;  /* 0x0000ec00015d7983 */ /* 0x001ea80000300800 */
[----:B------:R-:W2:Y:S04]  /*4fa0*/  LDL.LU R92, [R1+0xb8] ;  /* 0x0000b800015c7983 */ /* 0x000ea80000300800 */
[----:B------:R0:W-:Y:S04]  /*4fb0*/  STL.64 [R1+0x210], R94 ;  /* 0x0002105e01007387 */ /* 0x0001e80000100a00 */
[----:B0-----:R-:W2:Y:S04]  /*4fc0*/  LDL.LU.64 R94, [R1+0xc0] ;  /* 0x0000c000015e7983 */ /* 0x001ea80000300a00 */
[----:B------:R-:W-:Y:S04]  /*4fd0*/  STL.64 [R1+0x208], R80 ;  /* 0x0002085001007387 */ /* 0x000fe80000100a00 */
[----:B------:R0:W-:Y:S04]  /*4fe0*/  STL.64 [R1+0x200], R82 ;  /* 0x0002005201007387 */ /* 0x0001e80000100a00 */
[----:B0-----:R-:W2:Y:S04]  /*4ff0*/  LDL.LU R82, [R1+0xf8] ;  /* 0x0000f80001527983 */ /* 0x001ea80000300800 */
[----:B------:R-:W2:Y:S04]  /*5000*/  LDL.LU R83, [R1+0xfc] ;  /* 0x0000fc0001537983 */ /* 0x000ea80000300800 */
[----:B------:R-:W-:Y:S04]  /*5010*/  STL.64 [R1+0x1f8], R84 ;  /* 0x0001f85401007387 */ /* 0x000fe80000100a00 */
[----:B------:R0:W-:Y:S04]  /*5020*/  STL.64 [R1+0x1f0], R86 ;  /* 0x0001f05601007387 */ /* 0x0001e80000100a00 */
[----:B0-----:R-:W2:Y:S01]  /*5030*/  LDL.LU R87, [R1+0xb4] ;  /* 0x0000b40001577983 */ /* 0x001ea20000300800 */
[----:B------:R-:W-:-:S03]  /*5040*/  LOP3.LUT R233, R233, 0xfffeffff, RZ, 0xc0, !PT ;  /* 0xfffeffffe9e97812 */ /* 0x000fc600078ec0ff */
[----:B------:R-:W-:Y:S01]  /*5050*/  STL.64 [R1+0x1e8], R72 ;  /* 0x0001e84801007387 */ /* 0x000fe20000100a00 */
[----:B------:R-:W-:-:S03]  /*5060*/  @P4 LOP3.LUT R233, R233, 0x10000, RZ, 0xfc, !PT ;  /* 0x00010000e9e94812 */ /* 0x000fc600078efcff */
[----:B------:R-:W-:Y:S01]  /*5070*/  STL.64 [R1+0x1e0], R74 ;  /* 0x0001e04a01007387 */ /* 0x000fe20000100a00 */
        /* <DEDUP_REMOVED lines=13> */
[----:B------:R-:W-:Y:S04]  /*5150*/  STL.64 [R1+0x1a8], R56 ;  /* 0x0001a83801007387 */ /* 0x000fe80000100a00 */
        /* <DEDUP_REMOVED lines=18> */
[----:B------:R0:W-:Y:S01]  /*5280*/  STL.64 [R1+0x110], R30 ;  /* 0x0001101e01007387 */ /* 0x0001e20000100a00 */
[----:B---3--:R-:W-:-:S04]  /*5290*/  ISETP.GE.AND P5, PT, R110, 0x109, PT ;  /* 0x000001096e00780c */ /* 0x008fc80003fa6270 */
[C---:B------:R-:W-:Y:S02]  /*52a0*/  ISETP.LT.OR P3, PT, R0.reuse, 0x1, !P5 ;  /* 0x000000010000780c */ /* 0x040fe40006f61670 */
[----:B------:R-:W-:-:S11]  /*52b0*/  ISETP.LT.OR P2, PT, R0, 0x2, !P5 ;  /* 0x000000020000780c */ /* 0x000fd60006f41670 */
[----:B------:R-:W-:-:S04]  /*52c0*/  @P3 LOP3.LUT R233, R233, 0x4000, RZ, 0xfc, !PT ;  /* 0x00004000e9e93812 */ /* 0x000fc800078efcff */
[----:B------:R-:W-:Y:S01]  /*52d0*/  LOP3.LUT R233, R233, 0xffff7fff, RZ, 0xc0, !PT ;  /* 0xffff7fffe9e97812 */ /* 0x000fe200078ec0ff */
[----:B----4-:R-:W-:-:S03]  /*52e0*/  IMAD.WIDE.U32 R6, R5, R6, R100 ;  /* 0x0000000605067225 */ /* 0x010fc600078e0064 */
[----:B------:R-:W-:Y:S01]  /*52f0*/  @P2 LOP3.LUT R233, R233, 0x8000, RZ, 0xfc, !PT ;  /* 0x00008000e9e92812 */ /* 0x000fe200078efcff */
[----:B------:R-:W3:Y:S03]  /*5300*/  LDL.LU R101, [R1+0x100] ;  /* 0x0001000001657983 */ /* 0x000ee60000300800 */
[----:B------:R-:W-:Y:S01]  /*5310*/  LOP3.LUT R233, R233, 0xffffefff, RZ, 0xc0, !PT ;  /* 0xffffefffe9e97812 */ /* 0x000fe200078ec0ff */
[----:B------:R-:W4:Y:S04]  /*5320*/  LDL.LU R96, [R1+0x104] ;  /* 0x0001040001607983 */ /* 0x000f280000300800 */
[----:B------:R-:W4:Y:S01]  /*5330*/  LDL.LU R100, [R1+0xbc] ;  /* 0x0000bc0001647983 */ /* 0x000f220000300800 */
[----:B--2--5:R-:W-:-:S04]  /*5340*/  @!P3 IADD3 R90, P4, P6, R23, R2, R89 ;  /* 0x00000002175ab210 */ /* 0x024fc80007e9e059 */
[-CC-:B------:R-:W-:Y:S02]  /*5350*/  @!P3 IADD3.X R91, R19, R3.reuse, R88.reuse, P4, P6 ;  /* 0x00000003135bb210 */ /* 0x180fe400027ec458 */
[----:B------:R-:W-:Y:S02]  /*5360*/  @!P2 IADD3 R102, P0, P6, R23, R2, R89 ;  /* 0x000000021766a210 */ /* 0x000fe40007e1e059 */
[C---:B------:R-:W-:Y:S02]  /*5370*/  LOP3.LUT P3, RZ, R232.reuse, 0x1, RZ, 0xc0, !PT ;  /* 0x00000001e8ff7812 */ /* 0x040fe4000786c0ff */
[----:B------:R-:W-:Y:S02]  /*5380*/  @!P2 IADD3.X R103, R19, R3, R88, P0, P6 ;  /* 0x000000031367a210 */ /* 0x000fe400007ec458 */
[----:B------:R-:W-:Y:S02]  /*5390*/  LOP3.LUT P2, RZ, R232, 0x40, RZ, 0xc0, !PT ;  /* 0x00000040e8ff7812 */ /* 0x000fe4000784c0ff */
[----:B------:R-:W-:-:S13]  /*53a0*/  ISETP.LT.OR P0, PT, R0, 0x9, !P5 ;  /* 0x000000090000780c */ /* 0x000fda0006f01670 */
[----:B------:R-:W-:Y:S02]  /*53b0*/  @!P0 IADD3 R98, P4, P6, R89, 0x8, R2 ;  /* 0x0000000859628810 */ /* 0x000fe40007e9e002 */
[----:B------:R-:W-:Y:S02]  /*53c0*/  @P0 LOP3.LUT R233, R233, 0x1000, RZ, 0xfc, !PT ;  /* 0x00001000e9e90812 */ /* 0x000fe400078efcff */
[----:B------:R-:W-:Y:S02]  /*53d0*/  @!P0 IADD3.X R111, R88, RZ, R3, P4, P6 ;  /* 0x000000ff586f8210 */ /* 0x000fe400027ec403 */
[----:B------:R-:W-:Y:S02]  /*53e0*/  ISETP.LT.OR P6, PT, R0, 0xa, !P5 ;  /* 0x0000000a0000780c */ /* 0x000fe40006fc1670 */
[----:B------:R-:W-:Y:S01]  /*53f0*/  LOP3.LUT R233, R233, 0xffffdfff, RZ, 0xc0, !PT ;  /* 0xffffdfffe9e97812 */ /* 0x000fe200078ec0ff */
[----:B0-----:R-:W-:Y:S02]  /*5400*/  IMAD.MOV.U32 R30, RZ, RZ, R94 ;  /* 0x000000ffff1e7224 */ /* 0x001fe400078e005e */
[----:B------:R-:W-:-:S08]  /*5410*/  IMAD.MOV.U32 R31, RZ, RZ, R95 ;  /* 0x000000ffff1f7224 */ /* 0x000fd000078e005f */
[----:B------:R-:W-:Y:S02]  /*5420*/  @!P6 IADD3 R99, P4, P0, R89, 0x9, R2 ;  /* 0x000000095963e810 */ /* 0x000fe4000789e002 */
[----:B------:R-:W-:Y:S02]  /*5430*/  @P6 LOP3.LUT R233, R233, 0x2000, RZ, 0xfc, !PT ;  /* 0x00002000e9e96812 */ /* 0x000fe400078efcff */
[----:B------:R-:W-:Y:S02]  /*5440*/  @!P6 IADD3.X R97, R88, RZ, R3, P4, P0 ;  /* 0x000000ff5861e210 */ /* 0x000fe400027e0403 */
[----:B------:R-:W-:-:S13]  /*5450*/  ISETP.LT.OR P6, PT, R0, 0x12, !P1 ;  /* 0x000000120000780c */ /* 0x000fda0004fc1670 */
[----:B------:R-:W-:-:S04]  /*5460*/  @!P6 IADD3 R80, P0, P4, R23, R2, R236 ;  /* 0x000000021750e210 */ /* 0x000fc80007c1e0ec */
[----:B------:R-:W-:Y:S02]  /*5470*/  @!P6 IADD3.X R81, R19, R3, R237, P0, P4 ;  /* 0x000000031351e210 */ /* 0x000fe400007e84ed */
[----:B------:R-:W-:Y:S01]  /*5480*/  ISETP.LT.OR P6, PT, R0, 0x19, !P1 ;  /* 0x000000190000780c */ /* 0x000fe20004fc1670 */
[----:B------:R-:W-:-:S12]  /*5490*/  @!P2 IMAD R5, R87, R17, R4 ;  /* 0x000000115705a224 */ /* 0x000fd800078e0204 */
[----:B------:R-:W-:Y:S01]  /*54a0*/  @!P6 IADD3 R84, P0, P4, R23, R2, R236 ;  /* 0x000000021754e210 */ /* 0x000fe20007c1e0ec */
[----:B------:R0:W-:Y:S03]  /*54b0*/  @!P2 STG.E.U8 desc[UR36][R30.64+0x9], R5 ;  /* 0x000009051e00a986 */ /* 0x0001e6000c101124 */
[----:B------:R-:W-:Y:S01]  /*54c0*/  @!P6 IADD3.X R85, R19, R3, R237, P0, P4 ;  /* 0x000000031355e210 */ /* 0x000fe200007e84ed */
[----:B------:R-:W0:Y:S01]  /*54d0*/  @!P3 LDG.E.U8 R16, desc[UR36][R12.64+0x8] ;  /* 0x000008240c10b981 */ /* 0x000e22000c1e1100 */
[----:B------:R-:W-:-:S13]  /*54e0*/  ISETP.LT.OR P6, PT, R0, 0x1a, !P1 ;  /* 0x0000001a0000780c */ /* 0x000fda0004fc1670 */
[----:B------:R-:W-:-:S04]  /*54f0*/  @!P6 IADD3 R48, P0, P4, R23, R2, R236 ;  /* 0x000000021730e210 */ /* 0x000fc80007c1e0ec */
[----:B------:R-:W-:Y:S02]  /*5500*/  @!P6 IADD3.X R49, R19, R3, R237, P0, P4 ;  /* 0x000000031331e210 */ /* 0x000fe400007e84ed */
[----:B------:R-:W-:-:S13]  /*5510*/  ISETP.LT.OR P6, PT, R0, 0x12, !P5 ;  /* 0x000000120000780c */ /* 0x000fda0006fc1670 */
[----:B------:R-:W-:-:S04]  /*5520*/  @!P6 IADD3 R46, P0, P4, R23, R2, R89 ;  /* 0x00000002172ee210 */ /* 0x000fc80007c1e059 */
[----:B------:R-:W-:Y:S02]  /*5530*/  @!P6 IADD3.X R47, R19, R3, R88, P0, P4 ;  /* 0x00000003132fe210 */ /* 0x000fe400007e8458 */
[----:B------:R-:W-:-:S13]  /*5540*/  ISETP.LT.OR P4, PT, R0, 0x19, !P5 ;  /* 0x000000190000780c */ /* 0x000fda0006f81670 */
[----:B------:R-:W-:-:S04]  /*5550*/  @!P4 IADD3 R44, P0, P6, R23, R2, R89 ;  /* 0x00000002172cc210 */ /* 0x000fc80007e1e059 */
[----:B------:R-:W-:Y:S02]  /*5560*/  @!P4 IADD3.X R45, R19, R3, R88, P0, P6 ;  /* 0x00000003132dc210 */ /* 0x000fe400007ec458 */
[----:B------:R-:W-:Y:S02]  /*5570*/  ISETP.LT.OR P6, PT, R0, 0x1a, !P5 ;  /* 0x0000001a0000780c */ /* 0x000fe40006fc1670 */
[----:B------:R-:W-:-:S04]  /*5580*/  IADD3 R8, P0, R6, R8, RZ ;  /* 0x0000000806087210 */ /* 0x000fc80007f1e0ff */
[----:B------:R-:W-:Y:S02]  /*5590*/  IADD3.X R9, R9, R7, R93, P0, !PT ;  /* 0x0000000709097210 */ /* 0x000fe400007fe45d */
[----:B------:R-:W-:Y:S01]  /*55a0*/  LOP3.LUT P4, RZ, R233, 0x10000, RZ, 0xc0, !PT ;  /* 0x00010000e9ff7812 */ /* 0x000fe2000788c0ff */
[----:B------:R-:W2:Y:S04]  /*55b0*/  LDL.LU R93, [R1+0x80] ;  /* 0x00008000015d7983 */ /* 0x000ea80000300800 */
[----:B------:R-:W-:-:S04]  /*55c0*/  @!P6 IADD3 R42, P0, P2, R23, R2, R89 ;  /* 0x00000002172ae210 */ /* 0x000fc80007a1e059 */
[----:B------:R-:W-:Y:S02]  /*55d0*/  @!P6 IADD3.X R43, R19, R3, R88, P0, P2 ;  /* 0x00000003132be210 */ /* 0x000fe400007e4458 */
[----:B------:R-:W-:-:S05]  /*55e0*/  @!P3 IADD3 R6, P0, R82, R23, RZ ;  /* 0x000000175206b210 */ /* 0x000fca0007f1e0ff */
[----:B------:R-:W-:Y:S01]  /*55f0*/  @!P3 IMAD.X R7, R83, 0x1, R19, P0 ;  /* 0x000000015307b824 */ /* 0x000fe200000e0613 */
[----:B0-----:R-:W-:-:S05]  /*5600*/  @!P3 PRMT R5, R16, 0x8880, RZ ;  /* 0x000088801005b816 */ /* 0x001fca00000000ff */
[----:B------:R-:W-:-:S04]  /*5610*/  @!P3 IMAD R4, R5, R18, RZ ;  /* 0x000000120504b224 */ /* 0x000fc800078e02ff */
[----:B------:R-:W-:-:S05]  /*5620*/  @!P3 IMAD R5, R92, R17, R4 ;  /* 0x000000115c05b224 */ /* 0x000fca00078e0204 */
[----:B------:R3:W-:Y:S04]  /*5630*/  @!P3 STG.E.U8 desc[UR36][R6.64], R5 ;  /* 0x000000050600b986 */ /* 0x0007e8000c101124 */
[----:B------:R-:W2:Y:S01]  /*5640*/  @!P4 LDG.E.U8 R16, desc[UR36][R12.64+0x9] ;  /* 0x000009240c10c981 */ /* 0x000ea2000c1e1100 */
[----:B------:R-:W-:-:S13]  /*5650*/  ISETP.LT.OR P3, PT, R0, 0x21, !P1 ;  /* 0x000000210000780c */ /* 0x000fda0004f61670 */
[----:B------:R-:W-:-:S04]  /*5660*/  @!P3 IADD3 R40, P0, P2, R23, R2, R236 ;  /* 0x000000021728b210 */ /* 0x000fc80007a1e0ec */
[----:B------:R-:W-:Y:S02]  /*5670*/  @!P3 IADD3.X R41, R19, R3, R237, P0, P2 ;  /* 0x000000031329b210 */ /* 0x000fe400007e44ed */
[----:B---3--:R-:W-:Y:S02]  /*5680*/  @!P4 IADD3 R6, P0, R101, R23, RZ ;  /* 0x000000176506c210 */ /* 0x008fe40007f1e0ff */
[----:B------:R-:W3:Y:S03]  /*5690*/  LDL.LU R101, [R1+0x84] ;  /* 0x0000840001657983 */ /* 0x000ee60000300800 */
[----:B----4-:R-:W-:Y:S01]  /*56a0*/  @!P4 IMAD.X R7, R96, 0x1, R19, P0 ;  /* 0x000000016007c824 */ /* 0x010fe200000e0613 */
[----:B--2---:R-:W-:Y:S01]  /*56b0*/  @!P4 PRMT R5, R16, 0x8880, RZ ;  /* 0x000088801005c816 */ /* 0x004fe200000000ff */
[----:B------:R-:W2:Y:S04]  /*56c0*/  LDL.LU R96, [R1+0x88] ;  /* 0x0000880001607983 */ /* 0x000ea80000300800 */
[----:B------:R-:W-:-:S04]  /*56d0*/  @!P4 IMAD R4, R5, R18, RZ ;  /* 0x000000120504c224 */ /* 0x000fc800078e02ff */
[----:B------:R-:W-:-:S05]  /*56e0*/  @!P4 IMAD R5, R100, R17, R4 ;  /* 0x000000116405c224 */ /* 0x000fca00078e0204 */
[----:B------:R0:W-:Y:S01]  /*56f0*/  @!P4 STG.E.U8 desc[UR36][R6.64], R5 ;  /* 0x000000050600c986 */ /* 0x0001e2000c101124 */
[----:B------:R-:W-:Y:S02]  /*5700*/  ISETP.GE.AND P4, PT, R110, 0x101, PT ;  /* 0x000001016e00780c */ /* 0x000fe40003f86270 */
[----:B------:R-:W-:Y:S01]  /*5710*/  ISETP.LT.OR P2, PT, R0, 0x22, !P1 ;  /* 0x000000220000780c */ /* 0x000fe20004f41670 */
[----:B------:R-:W4:Y:S04]  /*5720*/  LDL.LU R110, [R1+0x8c] ;  /* 0x00008c00016e7983 */ /* 0x000f280000300800 */
[----:B------:R-:W4:Y:S01]  /*5730*/  LDL.LU R100, [R1+0x90] ;  /* 0x0000900001647983 */ /* 0x000f220000300800 */
[----:B0-----:R-:W-:-:S05]  /*5740*/  IADD3 R6, P0, R2, R89, RZ ;  /* 0x0000005902067210 */ /* 0x001fca0007f1e0ff */
[----:B------:R-:W-:Y:S01]  /*5750*/  IMAD.X R7, R3, 0x1, R88, P0 ;  /* 0x0000000103077824 */ /* 0x000fe200000e0658 */
[----:B------:R-:W-:-:S13]  /*5760*/  ISETP.LT.OR P0, PT, R0, 0x1, !P4 ;  /* 0x000000010000780c */ /* 0x000fda0006701670 */
[----:B------:R-:W3:Y:S02]  /*5770*/  @!P0 LDG.E.U8 R16, desc[UR36][R8.64] ;  /* 0x0000002408108981 */ /* 0x000ee4000c1e1100 */
[----:B---3--:R-:W-:-:S05]  /*5780*/  @!P0 PRMT R5, R16, 0x8880, RZ ;  /* 0x0000888010058816 */ /* 0x008fca00000000ff */
[----:B------:R-:W-:-:S04]  /*5790*/  @!P0 IMAD R4, R5, R18, RZ ;  /* 0x0000001205048224 */ /* 0x000fc800078e02ff */
[----:B------:R-:W-:-:S05]  /*57a0*/  @!P0 IMAD R5, R93, R17, R4 ;  /* 0x000000115d058224 */ /* 0x000fca00078e0204 */
[----:B------:R0:W-:Y:S01]  /*57b0*/  @!P0 STG.E.U8 desc[UR36][R6.64], R5 ;  /* 0x0000000506008986 */ /* 0x0001e2000c101124 */
[----:B------:R-:W-:-:S13]  /*57c0*/  ISETP.LT.OR P0, PT, R0, 0x2, !P4 ;  /* 0x000000020000780c */ /* 0x000fda0006701670 */
[----:B------:R-:W0:Y:S01]  /*57d0*/  @!P0 LDG.E.U8 R16, desc[UR36][R8.64+0x1] ;  /* 0x0000012408108981 */ /* 0x000e22000c1e1100 */
[----:B------:R-:W-:-:S04]  /*57e0*/  @!P2 IADD3 R38, P6, P3, R23, R2, R236 ;  /* 0x000000021726a210 */ /* 0x000fc80007bde0ec */
[----:B------:R-:W-:Y:S02]  /*57f0*/  @!P2 IADD3.X R39, R19, R3, R237, P6, P3 ;  /* 0x000000031327a210 */ /* 0x000fe400037e64ed */
[----:B------:R-:W-:Y:S02]  /*5800*/  LOP3.LUT P3, RZ, R233, 0x4000, RZ, 0xc0, !PT ;  /* 0x00004000e9ff7812 */ /* 0x000fe4000786c0ff */
[----:B0-----:R-:W-:-:S05]  /*5810*/  @!P0 PRMT R5, R16, 0x8880, RZ ;  /* 0x0000888010058816 */ /* 0x001fca00000000ff */
[----:B------:R-:W-:-:S04]  /*5820*/  @!P0 IMAD R4, R5, R18, RZ ;  /* 0x0000001205048224 */ /* 0x000fc800078e02ff */
[----:B------:R-:W-:Y:S01]  /*5830*/  @!P0 IMAD R5, R101, R17, R4 ;  /* 0x0000001165058224 */ /* 0x000fe200078e0204 */
[----:B------:R-:W-:Y:S01]  /*5840*/  LOP3.LUT P2, RZ, R233, 0x8000, RZ, 0xc0, !PT ;  /* 0x00008000e9ff7812 */ /* 0x000fe2000784c0ff */
[----:B------:R-:W3:Y:S04]  /*5850*/  LDL.LU R101, [R1+0x94] ;  /* 0x0000940001657983 */ /* 0x000ee80000300800 */
[----:B------:R0:W-:Y:S04]  /*5860*/  @!P0 STG.E.U8 desc[UR36][R6.64+0x1], R5 ;  /* 0x0000010506008986 */ /* 0x0001e8000c101124 */
[----:B------:R-:W0:Y:S01]  /*5870*/  @!P3 LDG.E.U8 R16, desc[UR36][R10.64] ;  /* 0x000000240a10b981 */ /* 0x000e22000c1e1100 */
[----:B------:R-:W-:-:S02]  /*5880*/  ISETP.LT.OR P6, PT, R0, 0x29, !P1 ;  /* 0x000000290000780c */ /* 0x000fc40004fc1670 */
[----:B0-----:R-:W-:-:S05]  /*5890*/  @!P3 PRMT R5, R16, 0x8880, RZ ;  /* 0x000088801005b816 */ /* 0x001fca00000000ff */
[----:B------:R-:W-:-:S04]  /*58a0*/  @!P3 IMAD R4, R5, R18, RZ ;  /* 0x000000120504b224 */ /* 0x000fc800078e02ff */
[----:B--2---:R-:W-:Y:S02]  /*58b0*/  @!P3 IMAD R5, R96, R17, R4 ;  /* 0x000000116005b224 */ /* 0x004fe400078e0204 */
[----:B------:R-:W2:Y:S04]  /*58c0*/  LDL.LU R96, [R1+0x98] ;  /* 0x0000980001607983 */ /* 0x000ea80000300800 */
[----:B------:R0:W-:Y:S04]  /*58d0*/  @!P3 STG.E.U8 desc[UR36][R90.64], R5 ;  /* 0x000000055a00b986 */ /* 0x0001e8000c101124 */
[----:B------:R-:W0:Y:S01]  /*58e0*/  @!P2 LDG.E.U8 R16, desc[UR36][R10.64+0x1] ;  /* 0x000001240a10a981 */ /* 0x000e22000c1e1100 */
[----:B------:R-:W-:-:S04]  /*58f0*/  @!P6 IADD3 R34, P0, P3, R23, R2, R236 ;  /* 0x000000021722e210 */ /* 0x000fc80007b1e0ec */
[----:B------:R-:W-:Y:S02]  /*5900*/  @!P6 IADD3.X R35, R19, R3, R237, P0, P3 ;  /* 0x000000031323e210 */ /* 0x000fe400007e64ed */
[----:B------:R-:W-:-:S13]  /*5910*/  ISETP.LT.OR P6, PT, R0, 0x2a, !P1 ;  /* 0x0000002a0000780c */ /* 0x000fda0004fc1670 */
[----:B------:R-:W-:-:S04]  /*5920*/  @!P6 IADD3 R32, P0, P3, R23, R2, R236 ;  /* 0x000000021720e210 */ /* 0x000fc80007b1e0ec */
[----:B------:R-:W-:Y:S02]  /*5930*/  @!P6 IADD3.X R33, R19, R3, R237, P0, P3 ;  /* 0x000000031321e210 */ /* 0x000fe400007e64ed */
[----:B------:R-:W-:Y:S02]  /*5940*/  ISETP.LT.OR P3, PT, R0, 0x21, !P5 ;  /* 0x000000210000780c */ /* 0x000fe40006f61670 */
[----:B0-----:R-:W-:-:S05]  /*5950*/  @!P2 PRMT R5, R16, 0x8880, RZ ;  /* 0x000088801005a816 */ /* 0x001fca00000000ff */
[----:B------:R-:W-:-:S04]  /*5960*/  @!P2 IMAD R4, R5, R18, RZ ;  /* 0x000000120504a224 */ /* 0x000fc800078e02ff */
[----:B----4-:R-:W-:Y:S01]  /*5970*/  @!P2 IMAD R5, R110, R17, R4 ;  /* 0x000000116e05a224 */ /* 0x010fe200078e0204 */
[----:B------:R-:W-:Y:S01]  /*5980*/  LOP3.LUT P6, RZ, R233, 0x2000, RZ, 0xc0, !PT ;  /* 0x00002000e9ff7812 */ /* 0x000fe200078cc0ff */
[----:B------:R-:W4:Y:S04]  /*5990*/  LDL.LU R110, [R1+0x9c] ;  /* 0x00009c00016e7983 */ /* 0x000f280000300800 */
[----:B------:R0:W-:Y:S01]  /*59a0*/  @!P2 STG.E.U8 desc[UR36][R102.64+0x1], R5 ;  /* 0x000001056600a986 */ /* 0x0001e2000c101124 */
[----:B------:R-:W-:-:S04]  /*59b0*/  @!P3 IADD3 R36, P0, P2, R23, R2, R89 ;  /* 0x000000021724b210 */ /* 0x000fc80007a1e059 */
[----:B------:R-:W-:Y:S02]  /*59c0*/  @!P3 IADD3.X R37, R19, R3, R88, P0, P2 ;  /* 0x000000031325b210 */ /* 0x000fe400007e4458 */
[----:B------:R-:W-:-:S13]  /*59d0*/  ISETP.LT.OR P0, PT, R0, 0x9, !P4 ;  /* 0x000000090000780c */ /* 0x000fda0006701670 */
[----:B------:R-:W0:Y:S01]  /*59e0*/  @!P0 LDG.E.U8 R16, desc[UR36][R8.64+0x8] ;  /* 0x0000082408108981 */ /* 0x000e22000c1e1100 */
[----:B------:R-:W-:Y:S02]  /*59f0*/  ISETP.LT.OR P2, PT, R0, 0xa, !P4 ;  /* 0x0000000a0000780c */ /* 0x000fe40006741670 */
[----:B0-----:R-:W-:-:S05]  /*5a00*/  @!P0 PRMT R5, R16, 0x8880, RZ ;  /* 0x0000888010058816 */ /* 0x001fca00000000ff */
[----:B------:R-:W-:-:S04]  /*5a10*/  @!P0 IMAD R4, R5, R18, RZ ;  /* 0x0000001205048224 */ /* 0x000fc800078e02ff */
[----:B------:R-:W-:-:S05]  /*5a20*/  @!P0 IMAD R5, R100, R17, R4 ;  /* 0x0000001164058224 */ /* 0x000fca00078e0204 */
[----:B------:R0:W-:Y:S04]  /*5a30*/  @!P0 STG.E.U8 desc[UR36][R6.64+0x8], R5 ;  /* 0x0000080506008986 */ /* 0x0001e8000c101124 */
[----:B------:R-:W0:Y:S01]  /*5a40*/  @!P2 LDG.E.U8 R16, desc[UR36][R8.64+0x9] ;  /* 0x000009240810a981 */ /* 0x000e22000c1e1100 */
[----:B------:R-:W-:Y:S02]  /*5a50*/  ISETP.LT.OR P0, PT, R0, 0x22, !P5 ;  /* 0x000000220000780c */ /* 0x000fe40006f01670 */
[----:B------:R-:W-:-:S04]  /*5a60*/  LOP3.LUT R233, R233, 0xfffffeff, RZ, 0xc0, !PT ;  /* 0xfffffeffe9e97812 */ /* 0x000fc800078ec0ff */
[----:B------:R-:W-:-:S07]  /*5a70*/  @P4 LOP3.LUT R233, R233, 0x100, RZ, 0xfc, !PT ;  /* 0x00000100e9e94812 */ /* 0x000fce00078efcff */
[----:B------:R-:W-:-:S04]  /*5a80*/  @!P0 IADD3 R26, P4, P3, R23, R2, R89 ;  /* 0x00000002171a8210 */ /* 0x000fc80007b9e059 */
[----:B------:R-:W-:Y:S02]  /*5a90*/  @!P0 IADD3.X R27, R19, R3, R88, P4, P3 ;  /* 0x00000003131b8210 */ /* 0x000fe400027e6458 */
[----:B------:R-:W-:Y:S02]  /*5aa0*/  LOP3.LUT P0, RZ, R233, 0x1000, RZ, 0xc0, !PT ;  /* 0x00001000e9ff7812 */ /* 0x000fe4000780c0ff */
[----:B0-----:R-:W-:-:S05]  /*5ab0*/  @!P2 PRMT R5, R16, 0x8880, RZ ;  /* 0x000088801005a816 */ /* 0x001fca00000000ff */
[----:B------:R-:W-:-:S04]  /*5ac0*/  @!P2 IMAD R4, R5, R18, RZ ;  /* 0x000000120504a224 */ /* 0x000fc800078e02ff */
[----:B---3--:R-:W-:-:S05]  /*5ad0*/  @!P2 IMAD R5, R101, R17, R4 ;  /* 0x000000116505a224 */ /* 0x008fca00078e0204 */
[----:B------:R0:W-:Y:S04]  /*5ae0*/  @!P2 STG.E.U8 desc[UR36][R6.64+0x9], R5 ;  /* 0x000009050600a986 */ /* 0x0001e8000c101124 */
[----:B------:R-:W0:Y:S01]  /*5af0*/  @!P0 LDG.E.U8 R16, desc[UR36][R10.64+0x8] ;  /* 0x000008240a108981 */ /* 0x000e22000c1e1100 */
[----:B------:R-:W-:-:S05]  /*5b00*/  @!P0 IADD3 R24, P2, R98, R23, RZ ;  /* 0x0000001762188210 */ /* 0x000fca0007f5e0ff */
[----:B------:R-:W-:Y:S01]  /*5b10*/  @!P0 IMAD.X R25, R111, 0x1, R19, P2 ;  /* 0x000000016f198824 */ /* 0x000fe200010e0613 */
[----:B------:R-:W-:Y:S01]  /*5b20*/  ISETP.LT.OR P4, PT, R0, 0x29, !P5 ;  /* 0x000000290000780c */ /* 0x000fe20006f81670 */
[----:B------:R-:W3:Y:S01]  /*5b30*/  LDL.LU R111, [R1+0x60] ;  /* 0x00006000016f7983 */ /* 0x000ee20000300800 */
[----:B0-----:R-:W-:-:S05]  /*5b40*/  @!P0 PRMT R5, R16, 0x8880, RZ ;  /* 0x0000888010058816 */ /* 0x001fca00000000ff */
[----:B------:R-:W-:-:S04]  /*5b50*/  @!P0 IMAD R4, R5, R18, RZ ;  /* 0x0000001205048224 */ /* 0x000fc800078e02ff */
[----:B--2---:R-:W-:Y:S01]  /*5b60*/  @!P0 IMAD R5, R96, R17, R4 ;  /* 0x0000001160058224 */ /* 0x004fe200078e0204 */
[----:B------:R-:W-:Y:S01]  /*5b70*/  LOP3.LUT P3, RZ, R233, 0x800, RZ, 0xc0, !PT ;  /* 0x00000800e9ff7812 */ /* 0x000fe2000786c0ff */
[----:B------:R-:W2:Y:S04]  /*5b80*/  LDL.LU R96, [R1+0x64] ;  /* 0x0000640001607983 */ /* 0x000ea80000300800 */
[----:B------:R0:W-:Y:S04]  /*5b90*/  @!P0 STG.E.U8 desc[UR36][R24.64], R5 ;  /* 0x0000000518008986 */ /* 0x0001e8000c101124 */
[----:B------:R-:W4:Y:S01]  /*5ba0*/  @!P6 LDG.E.U8 R16, desc[UR36][R10.64+0x9] ;  /* 0x000009240a10e981 */ /* 0x000f22000c1e1100 */
[----:B------:R-:W-:-:S04]  /*5bb0*/  @!P4 IADD3 R28, P0, P2, R23, R2, R89 ;  /* 0x00000002171cc210 */ /* 0x000fc80007a1e059 */
[----:B------:R-:W-:Y:S02]  /*5bc0*/  @!P4 IADD3.X R29, R19, R3, R88, P0, P2 ;  /* 0x00000003131dc210 */ /* 0x000fe400007e4458 */
[----:B------:R-:W-:-:S13]  /*5bd0*/  ISETP.LT.OR P2, PT, R0, 0x2a, !P5 ;  /* 0x0000002a0000780c */ /* 0x000fda0006f41670 */
[----:B0-----:R-:W-:-:S04]  /*5be0*/  @!P2 IADD3 R24, P0, P4, R23, R2, R89 ;  /* 0x000000021718a210 */ /* 0x001fc80007c1e059 */
[----:B------:R-:W-:Y:S02]  /*5bf0*/  @!P2 IADD3.X R25, R19, R3, R88, P0, P4 ;  /* 0x000000031319a210 */ /* 0x000fe400007e8458 */
[----:B------:R-:W-:-:S05]  /*5c00*/  @!P6 IADD3 R50, P0, R99, R23, RZ ;  /* 0x000000176332e210 */ /* 0x000fca0007f1e0ff */
[----:B------:R-:W-:Y:S01]  /*5c10*/  @!P6 IMAD.X R51, R97, 0x1, R19, P0 ;  /* 0x000000016133e824 */ /* 0x000fe200000e0613 */
[----:B----4-:R-:W-:Y:S01]  /*5c20*/  @!P6 PRMT R5, R16, 0x8880, RZ ;  /* 0x000088801005e816 */ /* 0x010fe200000000ff */
[----:B------:R-:W4:Y:S04]  /*5c30*/  LDL.LU R97, [R1+0x68] ;  /* 0x0000680001617983 */ /* 0x000f280000300800 */
[----:B------:R-:W-:Y:S01]  /*5c40*/  @!P6 IMAD R4, R5, R18, RZ ;  /* 0x000000120504e224 */ /* 0x000fe200078e02ff */
[----:B------:R-:W-:Y:S01]  /*5c50*/  ISETP.LT.OR P4, PT, R0, 0x31, !P1 ;  /* 0x000000310000780c */ /* 0x000fe20004f81670 */
[----:B------:R-:W4:Y:S02]  /*5c60*/  LDL.LU R98, [R1+0x6c] ;  /* 0x00006c0001627983 */ /* 0x000f240000300800 */
[----:B------:R-:W-:Y:S01]  /*5c70*/  @!P6 IMAD R5, R110, R17, R4 ;  /* 0x000000116e05e224 */ /* 0x000fe200078e0204 */
[----:B------:R-:W-:Y:S01]  /*5c80*/  LOP3.LUT P2, RZ, R233, 0x400, RZ, 0xc0, !PT ;  /* 0x00000400e9ff7812 */ /* 0x000fe2000784c0ff */
[----:B------:R-:W4:Y:S04]  /*5c90*/  LDL.LU R99, [R1+0x70] ;  /* 0x0000700001637983 */ /* 0x000f280000300800 */
[----:B------:R0:W-:Y:S01]  /*5ca0*/  @!P6 STG.E.U8 desc[UR36][R50.64], R5 ;  /* 0x000000053200e986 */ /* 0x0001e2000c101124 */
[----:B------:R-:W-:-:S03]  /*5cb0*/  ISETP.LT.OR P6, PT, R0, 0x11, !P3 ;  /* 0x000000110000780c */ /* 0x000fc60005fc1670 */
[----:B------:R-:W4:Y:S04]  /*5cc0*/  LDL.LU R100, [R1+0x74] ;  /* 0x0000740001647983 */ /* 0x000f280000300800 */
[----:B------:R-:W4:Y:S04]  /*5cd0*/  LDL.LU R101, [R1+0x78] ;  /* 0x0000780001657983 */ /* 0x000f280000300800 */
[----:B------:R-:W4:Y:S04]  /*5ce0*/  LDL.LU R103, [R1+0x7c] ;  /* 0x00007c0001677983 */ /* 0x000f280000300800 */
[----:B------:R-:W0:Y:S04]  /*5cf0*/  @!P6 LDG.E.U8 R16, desc[UR36][R234.64+0x10] ;  /* 0x00001024ea10e981 */ /* 0x000e28000c1e1100 */
[----:B------:R-:W4:Y:S04]  /*5d00*/  LDL.LU R91, [R1+0x40] ;  /* 0x00004000015b7983 */ /* 0x000f280000300800 */
[----:B------:R-:W4:Y:S04]  /*5d10*/  LDL.LU R92, [R1+0x44] ;  /* 0x00004400015c7983 */ /* 0x000f280000300800 */
[----:B------:R-:W4:Y:S04]  /*5d20*/  LDL.LU R93, [R1+0x48] ;  /* 0x00004800015d7983 */ /* 0x000f280000300800 */
[----:B------:R-:W4:Y:S01]  /*5d30*/  LDL.LU R82, [R1+0x4c] ;  /* 0x00004c0001527983 */ /* 0x000f220000300800 */
[----:B------:R-:W-:-:S03]  /*5d40*/  LOP3.LUT R232, R232, 0xfffffffd, RZ, 0xc0, !PT ;  /* 0xfffffffde8e87812 */ /* 0x000fc600078ec0ff */
[----:B------:R-:W4:Y:S04]  /*5d50*/  LDL.LU R83, [R1+0x50] ;  /* 0x0000500001537983 */ /* 0x000f280000300800 */
        /* <DEDUP_REMOVED lines=11> */
[----:B------:R-:W4:Y:S04]  /*5e10*/  LDL.LU R57, [R1] ;  /* 0x0000000001397983 */ /* 0x000f280000300800 */
[----:B------:R-:W4:Y:S04]  /*5e20*/  LDL.LU R58, [R1+0x4] ;  /* 0x00000400013a7983 */ /* 0x000f280000300800 */
[----:B------:R-:W4:Y:S04]  /*5e30*/  LDL.LU R59, [R1+0x8] ;  /* 0x00000800013b7983 */ /* 0x000f280000300800 */
[----:B------:R-:W4:Y:S04]  /*5e40*/  LDL.LU R60, [R1+0xc] ;  /* 0x00000c00013c7983 */ /* 0x000f280000300800 */
[----:B------:R-:W4:Y:S04]  /*5e50*/  LDL.LU R61, [R1+0x10] ;  /* 0x00001000013d7983 */ /* 0x000f280000300800 */
[----:B------:R-:W4:Y:S04]  /*5e60*/  LDL.LU R62, [R1+0x14] ;  /* 0x00001400013e7983 */ /* 0x000f280000300800 */
[----:B------:R-:W4:Y:S01]  /*5e70*/  LDL.LU R63, [R1+0x18] ;  /* 0x00001800013f7983 */ /* 0x000f220000300800 */
[----:B0-----:R-:W-:-:S05]  /*5e80*/  @!P6 PRMT R5, R16, 0x8880, RZ ;  /* 0x000088801005e816 */ /* 0x001fca00000000ff */
[----:B------:R-:W-:-:S04]  /*5e90*/  @!P6 IMAD R4, R5, R18, RZ ;  /* 0x000000120504e224 */ /* 0x000fc800078e02ff */
[----:B---3--:R-:W-:-:S05]  /*5ea0*/  @!P6 IMAD R5, R111, R17, R4 ;  /* 0x000000116f05e224 */ /* 0x008fca00078e0204 */
[----:B------:R0:W-:Y:S01]  /*5eb0*/  @!P6 STG.E.U8 desc[UR36][R2.64+0x10], R5 ;  /* 0x000010050200e986 */ /* 0x0001e2000c101124 */
[----:B------:R-:W-:-:S04]  /*5ec0*/  @!P4 IADD3 R110, P0, P6, R23, R2, R236 ;  /* 0x00000002176ec210 */ /* 0x000fc80007e1e0ec */
[----:B------:R-:W-:Y:S02]  /*5ed0*/  @!P4 IADD3.X R111, R19, R3, R237, P0, P6 ;  /* 0x00000003136fc210 */ /* 0x000fe400007ec4ed */
[----:B------:R-:W-:-:S13]  /*5ee0*/  ISETP.LT.OR P6, PT, R0, 0x12, !P3 ;  /* 0x000000120000780c */ /* 0x000fda0005fc1670 */
[----:B------:R-:W0:Y:S02]  /*5ef0*/  @!P6 LDG.E.U8 R16, desc[UR36][R234.64+0x11] ;  /* 0x00001124ea10e981 */ /* 0x000e24000c1e1100 */
[----:B0-----:R-:W-:-:S05]  /*5f00*/  @!P6 PRMT R5, R16, 0x8880, RZ ;  /* 0x000088801005e816 */ /* 0x001fca00000000ff */
[----:B------:R-:W-:-:S04]  /*5f10*/  @!P6 IMAD R4, R5, R18, RZ ;  /* 0x000000120504e224 */ /* 0x000fc800078e02ff */
[----:B--2---:R-:W-:-:S05]  /*5f20*/  @!P6 IMAD R5, R96, R17, R4 ;  /* 0x000000116005e224 */ /* 0x004fca00078e0204 */
[----:B------:R0:W-:Y:S01]  /*5f30*/  @!P6 STG.E.U8 desc[UR36][R2.64+0x11], R5 ;  /* 0x000011050200e986 */ /* 0x0001e2000c101124 */
[----:B------:R-:W-:-:S13]  /*5f40*/  ISETP.LT.OR P6, PT, R0, 0x11, !P2 ;  /* 0x000000110000780c */ /* 0x000fda00057c1670 */
[----:B------:R-:W0:Y:S01]  /*5f50*/  @!P6 LDG.E.U8 R16, desc[UR36][R20.64+0x10] ;  /* 0x000010241410e981 */ /* 0x000e22000c1e1100 */
[----:B------:R-:W-:Y:S02]  /*5f60*/  ISETP.LT.OR P4, PT, R0, 0x32, !P1 ;  /* 0x000000320000780c */ /* 0x000fe40004f81670 */
[----:B------:R-:W-:-:S05]  /*5f70*/  @!P6 IADD3 R50, P0, R2, R23, RZ ;  /* 0x000000170232e210 */ /* 0x000fca0007f1e0ff */
[----:B------:R-:W-:Y:S01]  /*5f80*/  @!P6 IMAD.X R51, R3, 0x1, R19, P0 ;  /* 0x000000010333e824 */ /* 0x000fe200000e0613 */
[----:B0-----:R-:W-:-:S05]  /*5f90*/  @!P6 PRMT R5, R16, 0x8880, RZ ;  /* 0x000088801005e816 */ /* 0x001fca00000000ff */
[----:B------:R-:W-:-:S04]  /*5fa0*/  @!P6 IMAD R4, R5, R18, RZ ;  /* 0x000000120504e224 */ /* 0x000fc800078e02ff */
[----:B----4-:R-:W-:-:S05]  /*5fb0*/  @!P6 IMAD R5, R97, R17, R4 ;  /* 0x000000116105e224 */ /* 0x010fca00078e0204 */
[----:B------:R0:W-:Y:S01]  /*5fc0*/  @!P6 STG.E.U8 desc[UR36][R50.64+0x10], R5 ;  /* 0x000010053200e986 */ /* 0x0001e2000c101124 */
[----:B------:R-:W-:-:S04]  /*5fd0*/  @!P4 IADD3 R96, P0, P6, R23, R2, R236 ;  /* 0x000000021760c210 */ /* 0x000fc80007e1e0ec */
[----:B------:R-:W-:Y:S02]  /*5fe0*/  @!P4 IADD3.X R97, R19, R3, R237, P0, P6 ;  /* 0x000000031361c210 */ /* 0x000fe400007ec4ed */
[----:B------:R-:W-:-:S13]  /*5ff0*/  ISETP.LT.OR P6, PT, R0, 0x12, !P2 ;  /* 0x000000120000780c */ /* 0x000fda00057c1670 */
[----:B------:R-:W2:Y:S01]  /*6000*/  @!P6 LDG.E.U8 R16, desc[UR36][R20.64+0x11] ;  /* 0x000011241410e981 */ /* 0x000ea2000c1e1100 */
[----:B0-----:R-:W-:-:S05]  /*6010*/  @!P6 IADD3 R50, P0, R2, R23, RZ ;  /* 0x000000170232e210 */ /* 0x001fca0007f1e0ff */
[----:B------:R-:W-:Y:S01]  /*6020*/  @!P6 IMAD.X R51, R3, 0x1, R19, P0 ;  /* 0x000000010333e824 */ /* 0x000fe200000e0613 */
[----:B--2---:R-:W-:-:S05]  /*6030*/  @!P6 PRMT R5, R16, 0x8880, RZ ;  /* 0x000088801005e816 */ /* 0x004fca00000000ff */
[----:B------:R-:W-:-:S04]  /*6040*/  @!P6 IMAD R4, R5, R18, RZ ;  /* 0x000000120504e224 */ /* 0x000fc800078e02ff */
[----:B------:R-:W-:-:S05]  /*6050*/  @!P6 IMAD R5, R98, R17, R4 ;  /* 0x000000116205e224 */ /* 0x000fca00078e0204 */
[----:B------:R0:W-:Y:S01]  /*6060*/  @!P6 STG.E.U8 desc[UR36][R50.64+0x11], R5 ;  /* 0x000011053200e986 */ /* 0x0001e2000c101124 */
[----:B------:R-:W-:-:S13]  /*6070*/  ISETP.LT.OR P6, PT, R0, 0x19, !P3 ;  /* 0x000000190000780c */ /* 0x000fda0005fc1670 */
[----:B------:R-:W0:Y:S01]  /*6080*/  @!P6 LDG.E.U8 R16, desc[UR36][R234.64+0x18] ;  /* 0x00001824ea10e981 */ /* 0x000e22000c1e1100 */
[----:B------:R-:W-:Y:S02]  /*6090*/  ISETP.LT.OR P0, PT, R0, 0x39, !P1 ;  /* 0x000000390000780c */ /* 0x000fe40004f01670 */
[----:B0-----:R-:W-:-:S05]  /*60a0*/  @!P6 PRMT R5, R16, 0x8880, RZ ;  /* 0x000088801005e816 */ /* 0x001fca00000000ff */
[----:B------:R-:W-:-:S04]  /*60b0*/  @!P6 IMAD R4, R5, R18, RZ ;  /* 0x000000120504e224 */ /* 0x000fc800078e02ff */
[----:B------:R-:W-:-:S05]  /*60c0*/  @!P6 IMAD R5, R99, R17, R4 ;  /* 0x000000116305e224 */ /* 0x000fca00078e0204 */
[----:B------:R0:W-:Y:S01]  /*60d0*/  @!P6 STG.E.U8 desc[UR36][R2.64+0x18], R5 ;  /* 0x000018050200e986 */ /* 0x0001e2000c101124 */
[----:B------:R-:W-:-:S04]  /*60e0*/  @!P0 IADD3 R98, P4, P6, R23, R2, R236 ;  /* 0x0000000217628210 */ /* 0x000fc80007e9e0ec */
[----:B------:R-:W-:Y:S02]  /*60f0*/  @!P0 IADD3.X R99, R19, R3, R237, P4, P6 ;  /* 0x0000000313638210 */ /* 0x000fe400027ec4ed */
[----:B------:R-:W-:-:S13]  /*6100*/  ISETP.LT.OR P6, PT, R0, 0x1a, !P3 ;  /* 0x0000001a0000780c */ /* 0x000fda0005fc1670 */
[----:B------:R-:W0:Y:S02]  /*6110*/  @!P6 LDG.E.U8 R16, desc[UR36][R234.64+0x19] ;  /* 0x00001924ea10e981 */ /* 0x000e24000c1e1100 */
[----:B0-----:R-:W-:-:S05]  /*6120*/  @!P6 PRMT R5, R16, 0x8880, RZ ;  /* 0x000088801005e816 */ /* 0x001fca00000000ff */
[----:B------:R-:W-:-:S04]  /*6130*/  @!P6 IMAD R4, R5, R18, RZ ;  /* 0x000000120504e224 */ /* 0x000fc800078e02ff */
[----:B------:R-:W-:-:S05]  /*6140*/  @!P6 IMAD R5, R100, R17, R4 ;  /* 0x000000116405e224 */ /* 0x000fca00078e0204 */
[----:B------:R0:W-:Y:S01]  /*6150*/  @!P6 STG.E.U8 desc[UR36][R2.64+0x19], R5 ;  /* 0x000019050200e986 */ /* 0x0001e2000c101124 */
[----:B------:R-:W-:-:S13]  /*6160*/  ISETP.LT.OR P6, PT, R0, 0x19, !P2 ;  /* 0x000000190000780c */ /* 0x000fda00057c1670 */
[----:B------:R-:W0:Y:S01]  /*6170*/  @!P6 LDG.E.U8 R16, desc[UR36][R20.64+0x18] ;  /* 0x000018241410e981 */ /* 0x000e22000c1e1100 */
[----:B------:R-:W-:-:S05]  /*6180*/  @!P6 IADD3 R50, P4, R2, R23, RZ ;  /* 0x000000170232e210 */ /* 0x000fca0007f9e0ff */
[----:B------:R-:W-:Y:S01]  /*6190*/  @!P6 IMAD.X R51, R3, 0x1, R19, P4 ;  /* 0x000000010333e824 */ /* 0x000fe200020e0613 */
[----:B------:R-:W-:Y:S02]  /*61a0*/  ISETP.LT.OR P4, PT, R0, 0x3a, !P1 ;  /* 0x0000003a0000780c */ /* 0x000fe40004f81670 */
[C---:B------:R-:W-:Y:S02]  /*61b0*/  LOP3.LUT P0, RZ, R233.reuse, 0x200, RZ, 0xc0, !PT ;  /* 0x00000200e9ff7812 */ /* 0x040fe4000780c0ff */
[----:B------:R-:W-:-:S04]  /*61c0*/  LOP3.LUT R233, R233, 0xffffffbf, RZ, 0xc0, !PT ;  /* 0xffffffbfe9e97812 */ /* 0x000fc800078ec0ff */
[----:B------:R-:W-:Y:S02]  /*61d0*/  @P3 LOP3.LUT R233, R233, 0x40, RZ, 0xfc, !PT ;  /* 0x00000040e9e93812 */ /* 0x000fe400078efcff */
[----:B0-----:R-:W-:-:S05]  /*61e0*/  @!P6 PRMT R5, R16, 0x8880, RZ ;  /* 0x000088801005e816 */ /* 0x001fca00000000ff */
[----:B------:R-:W-:-:S04]  /*61f0*/  @!P6 IMAD R4, R5, R18, RZ ;  /* 0x000000120504e224 */ /* 0x000fc800078e02ff */
[----:B------:R-:W-:-:S05]  /*6200*/  @!P6 IMAD R5, R101, R17, R4 ;  /* 0x000000116505e224 */ /* 0x000fca00078e0204 */
[----:B------:R0:W-:Y:S01]  /*6210*/  @!P6 STG.E.U8 desc[UR36][R50.64+0x18], R5 ;  /* 0x000018053200e986 */ /* 0x0001e2000c101124 */
[----:B------:R-:W-:-:S04]  /*6220*/  @!P4 IADD3 R100, P3, P6, R23, R2, R236 ;  /* 0x000000021764c210 */ /* 0x000fc80007e7e0ec */
[----:B------:R-:W-:Y:S02]  /*6230*/  @!P4 IADD3.X R101, R19, R3, R237, P3, P6 ;  /* 0x000000031365c210 */ /* 0x000fe40001fec4ed */
[----:B------:R-:W-:-:S13]  /*6240*/  ISETP.LT.OR P6, PT, R0, 0x1a, !P2 ;  /* 0x0000001a0000780c */ /* 0x000fda00057c1670 */
[----:B------:R-:W2:Y:S01]  /*6250*/  @!P6 LDG.E.U8 R16, desc[UR36][R20.64+0x19] ;  /* 0x000019241410e981 */ /* 0x000ea2000c1e1100 */
[----:B0-----:R-:W-:-:S05]  /*6260*/  @!P6 IADD3 R50, P3, R2, R23, RZ ;  /* 0x000000170232e210 */ /* 0x001fca0007f7e0ff */
[----:B------:R-:W-:Y:S01]  /*6270*/  @!P6 IMAD.X R51, R3, 0x1, R19, P3 ;  /* 0x000000010333e824 */ /* 0x000fe200018e0613 */
[----:B------:R-:W-:Y:S02]  /*6280*/  ISETP.LT.OR P3, PT, R0, 0x31, !P5 ;  /* 0x000000310000780c */ /* 0x000fe40006f61670 */
[----:B------:R-:W-:-:S04]  /*6290*/  LOP3.LUT R233, R233, 0xffffff7f, RZ, 0xc0, !PT ;  /* 0xffffff7fe9e97812 */ /* 0x000fc800078ec0ff */
[----:B------:R-:W-:Y:S02]  /*62a0*/  @P2 LOP3.LUT R233, R233, 0x80, RZ, 0xfc, !PT ;  /* 0x00000080e9e92812 */ /* 0x000fe400078efcff */
[----:B--2---:R-:W-:-:S05]  /*62b0*/  @!P6 PRMT R5, R16, 0x8880, RZ ;  /* 0x000088801005e816 */ /* 0x004fca00000000ff */
        /* <DEDUP_REMOVED lines=19> */
[----:B------:R-:W-:-:S13]  /*63f0*/  ISETP.LT.OR P4, PT, R0, 0x32, !P5 ;  /* 0x000000320000780c */ /* 0x000fda0006f81670 */
[----:B------:R-:W-:-:S04]  /*6400*/  @!P4 IADD3 R90, P2, P3, R23, R2, R89 ;  /* 0x00000002175ac210 */ /* 0x000fc80007b5e059 */
[----:B------:R-:W-:Y:S02]  /*6410*/  @!P4 IADD3.X R91, R19, R3, R88, P2, P3 ;  /* 0x00000003135bc210 */ /* 0x000fe400017e6458 */
[----:B------:R-:W-:Y:S02]  /*6420*/  ISETP.LT.OR P4, PT, R0, 0x12, !P1 ;  /* 0x000000120000780c */ /* 0x000fe40004f81670 */
[----:B------:R-:W-:-:S05]  /*6430*/  @!P6 IADD3 R50, P2, R23, R94, RZ ;  /* 0x0000005e1732e210 */ /* 0x000fca0007f5e0ff */
[----:B------:R-:W-:Y:S01]  /*6440*/  @!P6 IMAD.X R51, R19, 0x1, R95, P2 ;  /* 0x000000011333e824 */ /* 0x000fe200010e065f */
[----:B0-----:R-:W-:-:S05]  /*6450*/  @!P6 PRMT R5, R16, 0x8880, RZ ;  /* 0x000088801005e816 */ /* 0x001fca00000000ff */
[----:B------:R-:W-:-:S04]  /*6460*/  @!P6 IMAD R4, R5, R18, RZ ;  /* 0x000000120504e224 */ /* 0x000fc800078e02ff */
[----:B------:R-:W-:-:S05]  /*6470*/  @!P6 IMAD R5, R93, R17, R4 ;  /* 0x000000115d05e224 */ /* 0x000fca00078e0204 */
[----:B------:R0:W-:Y:S04]  /*6480*/  @!P6 STG.E.U8 desc[UR36][R50.64+0x10], R5 ;  /* 0x000010053200e986 */ /* 0x0001e8000c101124 */
[----:B------:R-:W0:Y:S01]  /*6490*/  @!P4 LDG.E.U8 R16, desc[UR36][R12.64+0x11] ;  /* 0x000011240c10c981 */ /* 0x000e22000c1e1100 */
[----:B------:R-:W-:-:S13]  /*64a0*/  ISETP.LT.OR P3, PT, R0, 0x39, !P5 ;  /* 0x000000390000780c */ /* 0x000fda0006f61670 */
[----:B------:R-:W-:Y:S02]  /*64b0*/  @!P3 IADD3 R92, P2, P6, R23, R2, R89 ;  /* 0x00000002175cb210 */ /* 0x000fe40007e5e059 */
[----:B------:R-:W-:Y:S02]  /*64c0*/  @P3 LOP3.LUT R232, R232, 0x2, RZ, 0xfc, !PT ;  /* 0x00000002e8e83812 */ /* 0x000fe400078efcff */
[----:B------:R-:W-:Y:S02]  /*64d0*/  @!P3 IADD3.X R93, R19, R3, R88, P2, P6 ;  /* 0x00000003135db210 */ /* 0x000fe400017ec458 */
[----:B------:R-:W-:Y:S02]  /*64e0*/  ISETP.LT.OR P3, PT, R0, 0x3a, !P5 ;  /* 0x0000003a0000780c */ /* 0x000fe40006f61670 */
[----:B------:R-:W-:-:S11]  /*64f0*/  LOP3.LUT R232, R232, 0xfffffffe, RZ, 0xc0, !PT ;  /* 0xfffffffee8e87812 */ /* 0x000fd600078ec0ff */
[----:B------:R-:W-:Y:S02]  /*6500*/  @!P3 IADD3 R94, P2, P6, R23, R2, R89 ;  /* 0x00000002175eb210 */ /* 0x000fe40007e5e059 */
[----:B------:R-:W-:Y:S02]  /*6510*/  @P3 LOP3.LUT R232, R232, 0x1, RZ, 0xfc, !PT ;  /* 0x00000001e8e83812 */ /* 0x000fe400078efcff */
[----:B------:R-:W-:Y:S02]  /*6520*/  @!P3 IADD3.X R95, R19, R3, R88, P2, P6 ;  /* 0x00000003135fb210 */ /* 0x000fe400017ec458 */
[----:B------:R-:W-:Y:S02]  /*6530*/  ISETP.LT.OR P3, PT, R0, 0x41, !P1 ;  /* 0x000000410000780c */ /* 0x000fe40004f61670 */
[----:B0-----:R-:W-:-:S05]  /*6540*/  @!P4 PRMT R5, R16, 0x8880, RZ ;  /* 0x000088801005c816 */ /* 0x001fca00000000ff */
[----:B------:R-:W-:-:S04]  /*6550*/  @!P4 IMAD R4, R5, R18, RZ ;  /* 0x000000120504c224 */ /* 0x000fc800078e02ff */
[----:B------:R-:W-:-:S05]  /*6560*/  @!P4 IMAD R5, R82, R17, R4 ;  /* 0x000000115205c224 */ /* 0x000fca00078e0204 */
[----:B------:R0:W-:Y:S02]  /*6570*/  @!P4 STG.E.U8 desc[UR36][R80.64+0x11], R5 ;  /* 0x000011055000c986 */ /* 0x0001e4000c101124 */
[----:B0-----:R-:W-:-:S04]  /*6580*/  @!P3 IADD3 R80, P2, P6, R23, R2, R236 ;  /* 0x000000021750b210 */ /* 0x001fc80007e5e0ec */
[----:B------:R-:W-:Y:S02]  /*6590*/  @!P3 IADD3.X R81, R19, R3, R237, P2, P6 ;  /* 0x000000031351b210 */ /* 0x000fe400017ec4ed */
[----:B------:R-:W-:-:S13]  /*65a0*/  ISETP.LT.OR P6, PT, R0, 0x19, !P0 ;  /* 0x000000190000780c */ /* 0x000fda00047c1670 */
[----:B------:R-:W2:Y:S02]  /*65b0*/  @!P6 LDG.E.U8 R16, desc[UR36][R14.64+0x18] ;  /* 0x000018240e10e981 */ /* 0x000ea4000c1e1100 */
[----:B--2---:R-:W-:-:S05]  /*65c0*/  @!P6 PRMT R5, R16, 0x8880, RZ ;  /* 0x000088801005e816 */ /* 0x004fca00000000ff */
[----:B------:R-:W-:-:S04]  /*65d0*/  @!P6 IMAD R4, R5, R18, RZ ;  /* 0x000000120504e224 */ /* 0x000fc800078e02ff */
[----:B------:R-:W-:-:S05]  /*65e0*/  @!P6 IMAD R5, R83, R17, R4 ;  /* 0x000000115305e224 */ /* 0x000fca00078e0204 */
[----:B------:R0:W-:Y:S01]  /*65f0*/  @!P6 STG.E.U8 desc[UR36][R30.64+0x18], R5 ;  /* 0x000018051e00e986 */ /* 0x0001e2000c101124 */
[----:B------:R-:W-:-:S13]  /*6600*/  ISETP.LT.OR P6, PT, R0, 0x1a, !P0 ;  /* 0x0000001a0000780c */ /* 0x000fda00047c1670 */
[----:B------:R-:W0:Y:S01]  /*6610*/  @!P6 LDG.E.U8 R16, desc[UR36][R14.64+0x19] ;  /* 0x000019240e10e981 */ /* 0x000e22000c1e1100 */
[----:B------:R-:W-:-:S04]  /*6620*/  LOP3.LUT R232, R232, 0xfffffdff, RZ, 0xc0, !PT ;  /* 0xfffffdffe8e87812 */ /* 0x000fc800078ec0ff */
[----:B------:R-:W-:Y:S02]  /*6630*/  @P3 LOP3.LUT R232, R232, 0x200, RZ, 0xfc, !PT ;  /* 0x00000200e8e83812 */ /* 0x000fe400078efcff */
        /* <DEDUP_REMOVED lines=9> */
[----:B------:R-:W-:Y:S02]  /*66d0*/  @!P4 IADD3 R82, P0, P2, R23, R2, R236 ;  /* 0x000000021752c210 */ /* 0x000fe40007a1e0ec */
[----:B0-----:R-:W-:-:S05]  /*66e0*/  @!P3 PRMT R5, R16, 0x8880, RZ ;  /* 0x000088801005b816 */ /* 0x001fca00000000ff */
[----:B------:R-:W-:-:S04]  /*66f0*/  @!P3 IMAD R4, R5, R18, RZ ;  /* 0x000000120504b224 */ /* 0x000fc800078e02ff */
[----:B------:R-:W-:-:S05]  /*6700*/  @!P3 IMAD R5, R87, R17, R4 ;  /* 0x000000115705b224 */ /* 0x000fca00078e0204 */
[----:B------:R0:W-:Y:S01]  /*6710*/  @!P3 STG.E.U8 desc[UR36][R84.64+0x18], R5 ;  /* 0x000018055400b986 */ /* 0x0001e2000c101124 */
[----:B------:R-:W-:-:S13]  /*6720*/  ISETP.LT.OR P3, PT, R0, 0x1a, !P1 ;  /* 0x0000001a0000780c */ /* 0x000fda0004f61670 */
[----:B------:R-:W2:Y:S01]  /*6730*/  @!P3 LDG.E.U8 R16, desc[UR36][R12.64+0x19] ;  /* 0x000019240c10b981 */ /* 0x000ea2000c1e1100 */
[----:B------:R-:W-:Y:S02]  /*6740*/  @!P4 IADD3.X R83, R19, R3, R237, P0, P2 ;  /* 0x000000031353c210 */ /* 0x000fe400007e44ed */
[----:B------:R-:W-:Y:S02]  /*6750*/  ISETP.LT.OR P2, PT, R0, 0x49, !P1 ;  /* 0x000000490000780c */ /* 0x000fe40004f41670 */
[----:B------:R-:W-:-:S04]  /*6760*/  LOP3.LUT R232, R232, 0xffffffdf, RZ, 0xc0, !PT ;  /* 0xffffffdfe8e87812 */ /* 0x000fc800078ec0ff */
[----:B------:R-:W-:-:S04]  /*6770*/  @P4 LOP3.LUT R232, R232, 0x20, RZ, 0xfc, !PT ;  /* 0x00000020e8e84812 */ /* 0x000fc800078efcff */
[----:B------:R-:W-:-:S03]  /*6780*/  LOP3.LUT R232, R232, 0xfffffeff, RZ, 0xc0, !PT ;  /* 0xfffffeffe8e87812 */ /* 0x000fc600078ec0ff */
[----:B0-----:R-:W-:Y:S02]  /*6790*/  @!P2 IADD3 R84, P0, P6, R23, R2, R236 ;  /* 0x000000021754a210 */ /* 0x001fe40007e1e0ec */
        /* <DEDUP_REMOVED lines=8> */
[----:B------:R-:W-:-:S11]  /*6820*/  LOP3.LUT P4, RZ, R233, 0x100, RZ, 0xc0, !PT ;  /* 0x00000100e9ff7812 */ /* 0x000fd6000788c0ff */
[----:B------:R-:W-:Y:S02]  /*6830*/  @!P2 IADD3 R72, P0, P6, R23, R2, R89 ;  /* 0x000000021748a210 */ /* 0x000fe40007e1e059 */
[----:B--2---:R-:W-:-:S05]  /*6840*/  @!P3 PRMT R5, R16, 0x8880, RZ ;  /* 0x000088801005b816 */ /* 0x004fca00000000ff */
[----:B------:R-:W-:-:S04]  /*6850*/  @!P3 IMAD R4, R5, R18, RZ ;  /* 0x000000120504b224 */ /* 0x000fc800078e02ff */
[----:B------:R-:W-:Y:S01]  /*6860*/  @!P3 IMAD R5, R73, R17, R4 ;  /* 0x000000114905b224 */ /* 0x000fe200078e0204 */
[----:B------:R-:W-:Y:S02]  /*6870*/  @!P2 IADD3.X R73, R19, R3, R88, P0, P6 ;  /* 0x000000031349a210 */ /* 0x000fe400007ec458 */
[----:B------:R-:W-:Y:S02]  /*6880*/  ISETP.LT.OR P6, PT, R0, 0x11, !P4 ;  /* 0x000000110000780c */ /* 0x000fe400067c1670 */
[----:B------:R0:W-:Y:S11]  /*6890*/  @!P3 STG.E.U8 desc[UR36][R48.64+0x19], R5 ;  /* 0x000019053000b986 */ /* 0x0001f6000c101124 */
        /* <DEDUP_REMOVED lines=13> */
[----:B------:R-:W-:Y:S02]  /*6970*/  ISETP.LT.OR P3, PT, R0, 0x42, !P5 ;  /* 0x000000420000780c */ /* 0x000fe40006f61670 */
[----:B------:R-:W-:-:S04]  /*6980*/  LOP3.LUT R232, R232, 0xffffdfff, RZ, 0xc0, !PT ;  /* 0xffffdfffe8e87812 */ /* 0x000fc800078ec0ff */
[----:B------:R-:W-:-:S04]  /*6990*/  @P2 LOP3.LUT R232, R232, 0x2000, RZ, 0xfc, !PT ;  /* 0x00002000e8e82812 */ /* 0x000fc800078efcff */
[----:B------:R-:W-:-:S03]  /*69a0*/  LOP3.LUT R232, R232, 0xffffefff, RZ, 0xc0, !PT ;  /* 0xffffefffe8e87812 */ /* 0x000fc600078ec0ff */
[----:B------:R-:W-:Y:S02]  /*69b0*/  @!P3 IADD3 R74, P0, P2, R23, R2, R89 ;  /* 0x00000002174ab210 */ /* 0x000fe40007a1e059 */
[----:B------:R-:W-:Y:S02]  /*69c0*/  @P3 LOP3.LUT R232, R232, 0x1000, RZ, 0xfc, !PT ;  /* 0x00001000e8e83812 */ /* 0x000fe400078efcff */
[----:B------:R-:W-:Y:S02]  /*69d0*/  @!P3 IADD3.X R75, R19, R3, R88, P0, P2 ;  /* 0x00000003134bb210 */ /* 0x000fe400007e4458 */
[----:B------:R-:W-:Y:S02]  /*69e0*/  ISETP.LT.OR P3, PT, R0, 0x12, !P5 ;  /* 0x000000120000780c */ /* 0x000fe40006f61670 */
[----:B------:R-:W-:-:S05]  /*69f0*/  @!P6 IADD3 R48, P0, R23, R6, RZ ;  /* 0x000000061730e210 */ /* 0x000fca0007f1e0ff */
[----:B------:R-:W-:Y:S01]  /*6a00*/  @!P6 IMAD.X R49, R19, 0x1, R7, P0 ;  /* 0x000000011331e824 */ /* 0x000fe200000e0607 */
[----:B------:R-:W-:Y:S02]  /*6a10*/  ISETP.LT.OR P2, PT, R0, 0x49, !P5 ;  /* 0x000000490000780c */ /* 0x000fe40006f41670 */
[----:B0-----:R-:W-:-:S05]  /*6a20*/  @!P6 PRMT R5, R16, 0x8880, RZ ;  /* 0x000088801005e816 */ /* 0x001fca00000000ff */
[----:B------:R-:W-:-:S04]  /*6a30*/  @!P6 IMAD R4, R5, R18, RZ ;  /* 0x000000120504e224 */ /* 0x000fc800078e02ff */
[----:B------:R-:W-:-:S05]  /*6a40*/  @!P6 IMAD R5, R77, R17, R4 ;  /* 0x000000114d05e224 */ /* 0x000fca00078e0204 */
[----:B------:R0:W-:Y:S04]  /*6a50*/  @!P6 STG.E.U8 desc[UR36][R48.64+0x10], R5 ;  /* 0x000010053000e986 */ /* 0x0001e8000c101124 */
[----:B------:R-:W2:Y:S01]  /*6a60*/  @!P3 LDG.E.U8 R16, desc[UR36][R10.64+0x11] ;  /* 0x000011240a10b981 */ /* 0x000ea2000c1e1100 */
[----:B------:R-:W-:Y:S02]  /*6a70*/  LOP3.LUT R232, R232, 0xfffff7ff, RZ, 0xc0, !PT ;  /* 0xfffff7ffe8e87812 */ /* 0x000fe400078ec0ff */
[----:B------:R-:W-:Y:S02]  /*6a80*/  @!P2 IADD3 R76, P0, P6, R23, R2, R89 ;  /* 0x00000002174ca210 */ /* 0x000fe40007e1e059 */
[----:B------:R-:W-:Y:S02]  /*6a90*/  @P2 LOP3.LUT R232, R232, 0x800, RZ, 0xfc, !PT ;  /* 0x00000800e8e82812 */ /* 0x000fe400078efcff */
[----:B------:R-:W-:Y:S01]  /*6aa0*/  @!P2 IADD3.X R77, R19, R3, R88, P0, P6 ;  /* 0x00000003134da210 */ /* 0x000fe200007ec458 */
[----:B0-----:R-:W3:Y:S01]  /*6ab0*/  LDL.LU R49, [R1+0x1c] ;  /* 0x00001c0001317983 */ /* 0x001ee20000300800 */
[----:B------:R-:W-:-:S02]  /*6ac0*/  ISETP.LT.OR P2, PT, R0, 0x4a, !P5 ;  /* 0x0000004a0000780c */ /* 0x000fc40006f41670 */
[----:B------:R-:W-:-:S11]  /*6ad0*/  LOP3.LUT R232, R232, 0xfffffbff, RZ, 0xc0, !PT ;  /* 0xfffffbffe8e87812 */ /* 0x000fd600078ec0ff */
[----:B------:R-:W-:Y:S02]  /*6ae0*/  @!P2 IADD3 R78, P0, P6, R23, R2, R89 ;  /* 0x00000002174ea210 */ /* 0x000fe40007e1e059 */
[----:B------:R-:W-:Y:S02]  /*6af0*/  @P2 LOP3.LUT R232, R232, 0x400, RZ, 0xfc, !PT ;  /* 0x00000400e8e82812 */ /* 0x000fe400078efcff */
[----:B------:R-:W-:Y:S02]  /*6b00*/  @!P2 IADD3.X R79, R19, R3, R88, P0, P6 ;  /* 0x00000003134fa210 */ /* 0x000fe400007ec458 */
[----:B------:R-:W-:-:S13]  /*6b10*/  ISETP.LT.OR P2, PT, R0, 0x51, !P1 ;  /* 0x000000510000780c */ /* 0x000fda0004f41670 */
        /* <DEDUP_REMOVED lines=15> */
[----:B------:R-:W-:Y:S02]  /*6c10*/  LOP3.LUT R232, R232, 0xfdffffff, RZ, 0xc0, !PT ;  /* 0xfdffffffe8e87812 */ /* 0x000fe400078ec0ff */
[----:B0-----:R-:W-:-:S05]  /*6c20*/  @!P6 PRMT R5, R16, 0x8880, RZ ;  /* 0x000088801005e816 */ /* 0x001fca00000000ff */
[----:B------:R-:W-:-:S04]  /*6c30*/  @!P6 IMAD R4, R5, R18, RZ ;  /* 0x000000120504e224 */ /* 0x000fc800078e02ff */
[----:B------:R-:W-:-:S05]  /*6c40*/  @!P6 IMAD R5, R68, R17, R4 ;  /* 0x000000114405e224 */ /* 0x000fca00078e0204 */
[----:B------:R0:W-:Y:S04]  /*6c50*/  @!P6 STG.E.U8 desc[UR36][R6.64+0x19], R5 ;  /* 0x000019050600e986 */ /* 0x0001e8000c101124 */
[----:B------:R-:W0:Y:S01]  /*6c60*/  @!P3 LDG.E.U8 R16, desc[UR36][R10.64+0x18] ;  /* 0x000018240a10b981 */ /* 0x000e22000c1e1100 */
[----:B------:R-:W-:Y:S02]  /*6c70*/  @P2 LOP3.LUT R232, R232, 0x2000000, RZ, 0xfc, !PT ;  /* 0x02000000e8e82812 */ /* 0x000fe400078efcff */
[----:B------:R-:W-:Y:S02]  /*6c80*/  ISETP.LT.OR P2, PT, R0, 0x52, !P1 ;  /* 0x000000520000780c */ /* 0x000fe40004f41670 */
[----:B------:R-:W-:-:S04]  /*6c90*/  LOP3.LUT R233, R233, 0xfffffff7, RZ, 0xc0, !PT ;  /* 0xfffffff7e9e97812 */ /* 0x000fc800078ec0ff */
[----:B------:R-:W-:-:S07]  /*6ca0*/  @P4 LOP3.LUT R233, R233, 0x8, RZ, 0xfc, !PT ;  /* 0x00000008e9e94812 */ /* 0x000fce00078efcff */
[----:B------:R-:W-:-:S04]  /*6cb0*/  @!P2 IADD3 R66, P0, P4, R23, R2, R236 ;  /* 0x000000021742a210 */ /* 0x000fc80007c1e0ec */
[----:B------:R-:W-:Y:S02]  /*6cc0*/  @!P2 IADD3.X R67, R19, R3, R237, P0, P4 ;  /* 0x000000031343a210 */ /* 0x000fe400007e84ed */
        /* <DEDUP_REMOVED lines=11> */
[----:B------:R-:W-:Y:S02]  /*6d80*/  ISETP.LT.OR P3, PT, R0, 0x5a, !P1 ;  /* 0x0000005a0000780c */ /* 0x000fe40004f61670 */
[----:B------:R-:W-:-:S04]  /*6d90*/  LOP3.LUT R232, R232, 0xfeffffff, RZ, 0xc0, !PT ;  /* 0xfeffffffe8e87812 */ /* 0x000fc800078ec0ff */
[----:B------:R-:W-:-:S04]  /*6da0*/  @P4 LOP3.LUT R232, R232, 0x1000000, RZ, 0xfc, !PT ;  /* 0x01000000e8e84812 */ /* 0x000fc800078efcff */
[----:B------:R-:W-:-:S03]  /*6db0*/  LOP3.LUT R232, R232, 0xff7fffff, RZ, 0xc0, !PT ;  /* 0xff7fffffe8e87812 */ /* 0x000fc600078ec0ff */
[----:B------:R-:W-:Y:S02]  /*6dc0*/  @!P3 IADD3 R70, P4, P6, R23, R2, R236 ;  /* 0x000000021746b210 */ /* 0x000fe40007e9e0ec */
[----:B------:R-:W-:Y:S02]  /*6dd0*/  @P3 LOP3.LUT R232, R232, 0x800000, RZ, 0xfc, !PT ;  /* 0x00800000e8e83812 */ /* 0x000fe400078efcff */
[----:B------:R-:W-:Y:S02]  /*6de0*/  @!P3 IADD3.X R71, R19, R3, R237, P4, P6 ;  /* 0x000000031347b210 */ /* 0x000fe400027ec4ed */
[----:B------:R-:W-:-:S04]  /*6df0*/  LOP3.LUT P3, RZ, R233, 0x40, RZ, 0xc0, !PT ;  /* 0x00000040e9ff7812 */ /* 0x000fc8000786c0ff */
[----:B------:R-:W-:Y:S02]  /*6e00*/  ISETP.LT.OR P6, PT, R0, 0x21, !P3 ;  /* 0x000000210000780c */ /* 0x000fe40005fc1670 */
[----:B0-----:R-:W-:-:S05]  /*6e10*/  @!P0 PRMT R5, R16, 0x8880, RZ ;  /* 0x0000888010058816 */ /* 0x001fca00000000ff */
[----:B------:R-:W-:-:S04]  /*6e20*/  @!P0 IMAD R4, R5, R18, RZ ;  /* 0x0000001205048224 */ /* 0x000fc800078e02ff */
[----:B------:R-:W-:-:S05]  /*6e30*/  @!P0 IMAD R5, R56, R17, R4 ;  /* 0x0000001138058224 */ /* 0x000fca00078e0204 */
[----:B------:R0:W-:Y:S04]  /*6e40*/  @!P0 STG.E.U8 desc[UR36][R42.64+0x19], R5 ;  /* 0x000019052a008986 */ /* 0x0001e8000c101124 */
        /* <DEDUP_REMOVED lines=9> */
[----:B------:R-:W0:Y:S01]  /*6ee0*/  @!P6 LDG.E.U8 R16, desc[UR36][R234.64+0x21] ;  /* 0x00002124ea10e981 */ /* 0x000e22000c1e1100 */
[----:B------:R-:W-:Y:S02]  /*6ef0*/  LOP3.LUT P2, RZ, R233, 0x80, RZ, 0xc0, !PT ;  /* 0x00000080e9ff7812 */ /* 0x000fe4000784c0ff */
[----:B0-----:R-:W-:-:S05]  /*6f00*/  @!P6 PRMT R5, R16, 0x8880, RZ ;  /* 0x000088801005e816 */ /* 0x001fca00000000ff */
        /* <DEDUP_REMOVED lines=8> */
[----:B------:R-:W-:-:S05]  /*6f90*/  @!P6 IADD3 R42, P0, R2, R23, RZ ;  /* 0x00000017022ae210 */ /* 0x000fca0007f1e0ff */
[----:B------:R-:W-:Y:S01]  /*6fa0*/  @!P6 IMAD.X R43, R3, 0x1, R19, P0 ;  /* 0x00000001032be824 */ /* 0x000fe200000e0613 */
        /* <DEDUP_REMOVED lines=33> */
[----:B------:R-:W-:Y:S02]  /*71c0*/  @!P6 IADD3 R42, P4, R2, R23, RZ ;  /* 0x00000017022ae210 */ /* 0x000fe40007f9e0ff */
[----:B------:R-:W-:-:S03]  /*71d0*/  LOP3.LUT R232, R232, 0xffefffff, RZ, 0xc0, !PT ;  /* 0xffefffffe8e87812 */ /* 0x000fc600078ec0ff */
[----:B------:R-:W-:Y:S01]  /*71e0*/  @!P6 IMAD.X R43, R3, 0x1, R19, P4 ;  /* 0x00000001032be824 */ /* 0x000fe200020e0613 */
[----:B------:R-:W-:Y:S02]  /*71f0*/  ISETP.LT.OR P4, PT, R0, 0x5a, !P5 ;  /* 0x0000005a0000780c */ /* 0x000fe40006f81670 */
[----:B------:R-:W-:Y:S02]  /*7200*/  @P0 LOP3.LUT R232, R232, 0x100000, RZ, 0xfc, !PT ;  /* 0x00100000e8e80812 */ /* 0x000fe400078efcff */
        /* <DEDUP_REMOVED lines=11> */
[----:B0-----:R-:W-:Y:S02]  /*72c0*/  @!P6 IADD3 R42, P3, R2, R23, RZ ;  /* 0x00000017022ae210 */ /* 0x001fe40007f7e0ff */
[----:B------:R-:W-:-:S03]  /*72d0*/  LOP3.LUT R233, R233, 0xffffffef, RZ, 0xc0, !PT ;  /* 0xffffffefe9e97812 */ /* 0x000fc600078ec0ff */
[----:B------:R-:W-:Y:S01]  /*72e0*/  @!P6 IMAD.X R43, R3, 0x1, R19, P3 ;  /* 0x00000001032be824 */ /* 0x000fe200018e0613 */
[----:B------:R-:W-:Y:S02]  /*72f0*/  ISETP.LT.OR P3, PT, R0, 0x61, !P1 ;  /* 0x000000610000780c */ /* 0x000fe40004f61670 */
[----:B------:R-:W-:-:S04]  /*7300*/  @P5 LOP3.LUT R233, R233, 0x10, RZ, 0xfc, !PT ;  /* 0x00000010e9e95812 */ /* 0x000fc800078efcff */
[----:B------:R-:W-:-:S04]  /*7310*/  LOP3.LUT R233, R233, 0xfffffffd, RZ, 0xc0, !PT ;  /* 0xfffffffde9e97812 */ /* 0x000fc800078ec0ff */
[----:B------:R-:W-:Y:S02]  /*7320*/  @P2 LOP3.LUT R233, R233, 0x2, RZ, 0xfc, !PT ;  /* 0x00000002e9e92812 */ /* 0x000fe400078efcff */
[----:B--2---:R-:W-:-:S05]  /*7330*/  @!P6 PRMT R5, R16, 0x8880, RZ ;  /* 0x000088801005e816 */ /* 0x004fca00000000ff */
        /* <DEDUP_REMOVED lines=10> */
[----:B------:R-:W-:Y:S01]  /*73e0*/  @!P6 STG.E.U8 desc[UR36][R30.64+0x20], R224 ;  /* 0x000020e01e00e986 */ /* 0x000fe2000c101124 */
[----:B------:R-:W-:-:S13]  /*73f0*/  ISETP.LT.OR P6, PT, R0, 0x22, !P0 ;  /* 0x000000220000780c */ /* 0x000fda00047c1670 */
[----:B------:R-:W2:Y:S01]  /*7400*/  @!P6 LDG.E.U8 R16, desc[UR36][R14.64+0x21] ;  /* 0x000021240e10e981 */ /* 0x000ea2000c1e1100 */
[----:B------:R-:W-:-:S04]  /*7410*/  LOP3.LUT R232, R232, 0xfff7ffff, RZ, 0xc0, !PT ;  /* 0xfff7ffffe8e87812 */ /* 0x000fc800078ec0ff */
[----:B------:R-:W-:Y:S02]  /*7420*/  @P4 LOP3.LUT R232, R232, 0x80000, RZ, 0xfc, !PT ;  /* 0x00080000e8e84812 */ /* 0x000fe400078efcff */
[----:B------:R-:W-:Y:S02]  /*7430*/  ISETP.LT.OR P4, PT, R0, 0x21, !P1 ;  /* 0x000000210000780c */ /* 0x000fe40004f81670 */
[----:B--2---:R-:W-:-:S05]  /*7440*/  @!P6 PRMT R5, R16, 0x8880, RZ ;  /* 0x000088801005e816 */ /* 0x004fca00000000ff */
[----:B------:R-:W-:-:S04]  /*7450*/  @!P6 IMAD R4, R5, R18, RZ ;  /* 0x000000120504e224 */ /* 0x000fc800078e02ff */
[----:B------:R-:W-:-:S05]  /*7460*/  @!P6 IMAD R225, R225, R17, R4 ;  /* 0x00000011e1e1e224 */ /* 0x000fca00078e0204 */
[----:B------:R-:W-:Y:S04]  /*7470*/  @!P6 STG.E.U8 desc[UR36][R30.64+0x21], R225 ;  /* 0x000021e11e00e986 */ /* 0x000fe8000c101124 */
[----:B------:R-:W2:Y:S01]  /*7480*/  @!P4 LDG.E.U8 R16, desc[UR36][R12.64+0x20] ;  /* 0x000020240c10c981 */ /* 0x000ea2000c1e1100 */
[----:B------:R-:W-:Y:S02]  /*7490*/  ISETP.LT.OR P5, PT, R0, 0x62, !P1 ;  /* 0x000000620000780c */ /* 0x000fe40004fa1670 */
[----:B------:R-:W-:-:S04]  /*74a0*/  LOP3.LUT R232, R232, 0x7fffffff, RZ, 0xc0, !PT ;  /* 0x7fffffffe8e87812 */ /* 0x000fc800078ec0ff */
[----:B------:R-:W-:-:S07]  /*74b0*/  @P3 LOP3.LUT R232, R232, 0x80000000, RZ, 0xfc, !PT ;  /* 0x80000000e8e83812 */ /* 0x000fce00078efcff */
[----:B------:R-:W-:-:S04]  /*74c0*/  @!P5 IADD3 R50, P2, P3, R23, R2, R236 ;  /* 0x000000021732d210 */ /* 0x000fc80007b5e0ec */
[----:B------:R-:W-:Y:S02]  /*74d0*/  @!P5 IADD3.X R51, R19, R3, R237, P2, P3 ;  /* 0x000000031333d210 */ /* 0x000fe400017e64ed */
[----:B------:R-:W-:Y:S02]  /*74e0*/  ISETP.LT.OR P3, PT, R0, 0x69, !P1 ;  /* 0x000000690000780c */ /* 0x000fe40004f61670 */
[----:B--2---:R-:W-:-:S05]  /*74f0*/  @!P4 PRMT R5, R16, 0x8880, RZ ;  /* 0x000088801005c816 */ /* 0x004fca00000000ff */
[----:B------:R-:W-:-:S04]  /*7500*/  @!P4 IMAD R4, R5, R18, RZ ;  /* 0x000000120504c224 */ /* 0x000fc800078e02ff */
[----:B------:R-:W-:-:S05]  /*7510*/  @!P4 IMAD R226, R226, R17, R4 ;  /* 0x00000011e2e2c224 */ /* 0x000fca00078e0204 */
[----:B------:R0:W-:Y:S01]  /*7520*/  @!P4 STG.E.U8 desc[UR36][R40.64+0x20], R226 ;  /* 0x000020e22800c986 */ /* 0x0001e2000c101124 */
[----:B------:R-:W-:-:S13]  /*7530*/  ISETP.LT.OR P4, PT, R0, 0x22, !P1 ;  /* 0x000000220000780c */ /* 0x000fda0004f81670 */
[----:B------:R-:W2:Y:S01]  /*7540*/  @!P4 LDG.E.U8 R16, desc[UR36][R12.64+0x21] ;  /* 0x000021240c10c981 */ /* 0x000ea2000c1e1100 */
[----:B------:R-:W-:-:S04]  /*7550*/  LOP3.LUT R232, R232, 0xefffffff, RZ, 0xc0, !PT ;  /* 0xefffffffe8e87812 */ /* 0x000fc800078ec0ff */
[----:B------:R-:W-:Y:S02]  /*7560*/  @P5 LOP3.LUT R232, R232, 0x10000000, RZ, 0xfc, !PT ;  /* 0x10000000e8e85812 */ /* 0x000fe400078efcff */
[----:B------:R-:W-:Y:S02]  /*7570*/  @!P3 IADD3 R52, P2, P6, R23, R2, R236 ;  /* 0x000000021734b210 */ /* 0x000fe40007e5e0ec */
[----:B------:R-:W-:Y:S02]  /*7580*/  LOP3.LUT R232, R232, 0xbfffffff, RZ, 0xc0, !PT ;  /* 0xbfffffffe8e87812 */ /* 0x000fe400078ec0ff */
[----:B------:R-:W-:Y:S02]  /*7590*/  @!P3 IADD3.X R53, R19, R3, R237, P2, P6 ;  /* 0x000000031335b210 */ /* 0x000fe400017ec4ed */
[----:B------:R-:W-:Y:S02]  /*75a0*/  @P3 LOP3.LUT R232, R232, 0x40000000, RZ, 0xfc, !PT ;  /* 0x40000000e8e83812 */ /* 0x000fe400078efcff */
[----:B------:R-:W-:-:S02]  /*75b0*/  ISETP.LT.OR P3, PT, R0, 0x6a, !P1 ;  /* 0x0000006a0000780c */ /* 0x000fc40004f61670 */
[----:B------:R-:W-:Y:S02]  /*75c0*/  LOP3.LUT R232, R232, 0xdfffffff, RZ, 0xc0, !PT ;  /* 0xdfffffffe8e87812 */ /* 0x000fe400078ec0ff */
[----:B------:R-:W-:-:S09]  /*75d0*/  LOP3.LUT P5, RZ, R233, 0x10, RZ, 0xc0, !PT ;  /* 0x00000010e9ff7812 */ /* 0x000fd200078ac0ff */
[----:B------:R-:W-:Y:S02]  /*75e0*/  @!P3 IADD3 R54, P2, P6, R23, R2, R236 ;  /* 0x000000021736b210 */ /* 0x000fe40007e5e0ec */
[----:B------:R-:W-:Y:S02]  /*75f0*/  @P3 LOP3.LUT R232, R232, 0x20000000, RZ, 0xfc, !PT ;  /* 0x20000000e8e83812 */ /* 0x000fe400078efcff */
[----:B------:R-:W-:Y:S02]  /*7600*/  @!P3 IADD3.X R55, R19, R3, R237, P2, P6 ;  /* 0x000000031337b210 */ /* 0x000fe400017ec4ed */
[----:B------:R-:W-:-:S13]  /*7610*/  ISETP.LT.OR P3, PT, R0, 0x61, !P5 ;  /* 0x000000610000780c */ /* 0x000fda0006f61670 */
[----:B0-----:R-:W-:-:S04]  /*7620*/  @!P3 IADD3 R40, P2, P6, R23, R2, R89 ;  /* 0x000000021728b210 */ /* 0x001fc80007e5e059 */
[----:B------:R-:W-:Y:S02]  /*7630*/  @!P3 IADD3.X R41, R19, R3, R88, P2, P6 ;  /* 0x000000031329b210 */ /* 0x000fe400017ec458 */
[----:B------:R-:W-:Y:S02]  /*7640*/  ISETP.LT.OR P6, PT, R0, 0x29, !P0 ;  /* 0x000000290000780c */ /* 0x000fe400047c1670 */
[----:B--2---:R-:W-:-:S05]  /*7650*/  @!P4 PRMT R5, R16, 0x8880, RZ ;  /* 0x000088801005c816 */ /* 0x004fca00000000ff */
[----:B------:R-:W-:-:S04]  /*7660*/  @!P4 IMAD R4, R5, R18, RZ ;  /* 0x000000120504c224 */ /* 0x000fc800078e02ff */
[----:B------:R-:W-:-:S05]  /*7670*/  @!P4 IMAD R227, R227, R17, R4 ;  /* 0x00000011e3e3c224 */ /* 0x000fca00078e0204 */
[----:B------:R-:W-:Y:S04]  /*7680*/  @!P4 STG.E.U8 desc[UR36][R38.64+0x21], R227 ;  /* 0x000021e32600c986 */ /* 0x000fe8000c101124 */
[----:B------:R-:W2:Y:S02]  /*7690*/  @!P6 LDG.E.U8 R16, desc[UR36][R14.64+0x28] ;  /* 0x000028240e10e981 */ /* 0x000ea4000c1e1100 */
[----:B--2---:R-:W-:-:S05]  /*76a0*/  @!P6 PRMT R5, R16, 0x8880, RZ ;  /* 0x000088801005e816 */ /* 0x004fca00000000ff */
        /* <DEDUP_REMOVED lines=15> */
[----:B------:R-:W-:Y:S02]  /*77a0*/  @P0 LOP3.LUT R22, R22, 0x80000000, RZ, 0xfc, !PT ;  /* 0x8000000016160812 */ /* 0x000fe400078efcff */
[----:B--2---:R-:W-:-:S05]  /*77b0*/  @!P3 PRMT R5, R16, 0x8880, RZ ;  /* 0x000088801005b816 */ /* 0x004fca00000000ff */
[----:B------:R-:W-:-:S04]  /*77c0*/  @!P3 IMAD R4, R5, R18, RZ ;  /* 0x000000120504b224 */ /* 0x000fc800078e02ff */
[----:B------:R-:W-:-:S05]  /*77d0*/  @!P3 IMAD R230, R230, R17, R4 ;  /* 0x00000011e6e6b224 */ /* 0x000fca00078e0204 */
[----:B------:R-:W-:Y:S01]  /*77e0*/  @!P3 STG.E.U8 desc[UR36][R34.64+0x28], R230 ;  /* 0x000028e62200b986 */ /* 0x000fe2000c101124 */
[----:B------:R-:W-:-:S13]  /*77f0*/  ISETP.LT.OR P3, PT, R0, 0x2a, !P1 ;  /* 0x0000002a0000780c */ /* 0x000fda0004f61670 */
[----:B------:R-:W2:Y:S01]  /*7800*/  @!P3 LDG.E.U8 R16, desc[UR36][R12.64+0x29] ;  /* 0x000029240c10b981 */ /* 0x000ea2000c1e1100 */
        /* <DEDUP_REMOVED lines=15> */
[----:B------:R-:W-:Y:S02]  /*7900*/  LOP3.LUT P4, RZ, R233, 0x8, RZ, 0xc0, !PT ;  /* 0x00000008e9ff7812 */ /* 0x000fe4000788c0ff */
[----:B--2---:R-:W-:-:S05]  /*7910*/  @!P3 PRMT R5, R16, 0x8880, RZ ;  /* 0x000088801005b816 */ /* 0x004fca00000000ff */
        /* <DEDUP_REMOVED lines=10> */
[----:B------:R-:W-:Y:S01]  /*79c0*/  @!P6 STG.E.U8 desc[UR36][R6.64+0x20], R216 ;  /* 0x000020d80600e986 */ /* 0x000fe2000c101124 */
[----:B------:R-:W-:-:S13]  /*79d0*/  ISETP.LT.OR P6, PT, R0, 0x22, !P4 ;  /* 0x000000220000780c */ /* 0x000fda00067c1670 */
[----:B------:R-:W2:Y:S01]  /*79e0*/  @!P6 LDG.E.U8 R16, desc[UR36][R8.64+0x21] ;  /* 0x000021240810e981 */ /* 0x000ea2000c1e1100 */
[----:B------:R-:W-:Y:S02]  /*79f0*/  ISETP.LT.OR P3, PT, R0, 0x21, !P5 ;  /* 0x000000210000780c */ /* 0x000fe40006f61670 */
[----:B--2---:R-:W-:-:S05]  /*7a00*/  @!P6 PRMT R5, R16, 0x8880, RZ ;  /* 0x000088801005e816 */ /* 0x004fca00000000ff */
[----:B------:R-:W-:-:S04]  /*7a10*/  @!P6 IMAD R4, R5, R18, RZ ;  /* 0x000000120504e224 */ /* 0x000fc800078e02ff */
[----:B------:R-:W-:-:S05]  /*7a20*/  @!P6 IMAD R217, R217, R17, R4 ;  /* 0x00000011d9d9e224 */ /* 0x000fca00078e0204 */
[----:B------:R-:W-:Y:S04]  /*7a30*/  @!P6 STG.E.U8 desc[UR36][R6.64+0x21], R217 ;  /* 0x000021d90600e986 */ /* 0x000fe8000c101124 */
[----:B------:R-:W2:Y:S01]  /*7a40*/  @!P3 LDG.E.U8 R16, desc[UR36][R10.64+0x20] ;  /* 0x000020240a10b981 */ /* 0x000ea2000c1e1100 */
[----:B------:R-:W-:-:S04]  /*7a50*/  LOP3.LUT R233, R233, 0xfffffffb, RZ, 0xc0, !PT ;  /* 0xfffffffbe9e97812 */ /* 0x000fc800078ec0ff */
[----:B------:R-:W-:Y:S02]  /*7a60*/  @P4 LOP3.LUT R233, R233, 0x4, RZ, 0xfc, !PT ;  /* 0x00000004e9e94812 */ /* 0x000fe400078efcff */
[----:B------:R-:W-:Y:S02]  /*7a70*/  ISETP.LT.OR P4, PT, R0, 0x72, !P1 ;  /* 0x000000720000780c */ /* 0x000fe40004f81670 */
[----:B------:R-:W-:-:S04]  /*7a80*/  LOP3.LUT R22, R22, 0xfffffeff, RZ, 0xc0, !PT ;  /* 0xfffffeff16167812 */ /* 0x000fc800078ec0ff */
[----:B------:R-:W-:-:S07]  /*7a90*/  @P2 LOP3.LUT R22, R22, 0x100, RZ, 0xfc, !PT ;  /* 0x0000010016162812 */ /* 0x000fce00078efcff */
[----:B------:R-:W-:-:S04]  /*7aa0*/  @!P4 IADD3 R34, P0, P2, R23, R2, R236 ;  /* 0x000000021722c210 */ /* 0x000fc80007a1e0ec */
[----:B------:R-:W-:Y:S02]  /*7ab0*/  @!P4 IADD3.X R35, R19, R3, R237, P0, P2 ;  /* 0x000000031323c210 */ /* 0x000fe400007e44ed */
[----:B--2---:R-:W-:-:S05]  /*7ac0*/  @!P3 PRMT R5, R16, 0x8880, RZ ;  /* 0x000088801005b816 */ /* 0x004fca00000000ff */
[----:B------:R-:W-:-:S04]  /*7ad0*/  @!P3 IMAD R4, R5, R18, RZ ;  /* 0x000000120504b224 */ /* 0x000fc800078e02ff */
[----:B------:R-:W-:-:S05]  /*7ae0*/  @!P3 IMAD R218, R218, R17, R4 ;  /* 0x00000011dadab224 */ /* 0x000fca00078e0204 */
[----:B------:R0:W-:Y:S01]  /*7af0*/  @!P3 STG.E.U8 desc[UR36][R36.64+0x20], R218 ;  /* 0x000020da2400b986 */ /* 0x0001e2000c101124 */
[----:B------:R-:W-:-:S13]  /*7b00*/  ISETP.LT.OR P3, PT, R0, 0x22, !P5 ;  /* 0x000000220000780c */ /* 0x000fda0006f61670 */
[----:B------:R-:W2:Y:S01]  /*7b10*/  @!P3 LDG.E.U8 R16, desc[UR36][R10.64+0x21] ;  /* 0x000021240a10b981 */ /* 0x000ea2000c1e1100 */
        /* <DEDUP_REMOVED lines=12> */
[----:B------:R-:W-:Y:S01]  /*7be0*/  ISETP.LT.OR P2, PT, R0, 0x71, !P5 ;  /* 0x000000710000780c */ /* 0x000fe20006f41670 */
[----:B------:R-:W-:Y:S01]  /*7bf0*/  IMAD.MOV.U32 R224, RZ, RZ, R24 ;  /* 0x000000ffffe07224 */ /* 0x000fe200078e0018 */
[----:B------:R-:W-:Y:S01]  /*7c00*/  LOP3.LUT P4, RZ, R233, 0x4, RZ, 0xc0, !PT ;  /* 0x00000004e9ff7812 */ /* 0x000fe2000788c0ff */
[----:B------:R-:W-:-:S10]  /*7c10*/  IMAD.MOV.U32 R225, RZ, RZ, R25 ;  /* 0x000000ffffe17224 */ /* 0x000fd400078e0019 */
[----:B------:R-:W-:-:S04]  /*7c20*/  @!P2 IADD3 R24, P0, P6, R23, R2, R89 ;  /* 0x000000021718a210 */ /* 0x000fc80007e1e059 */
[----:B------:R-:W-:Y:S02]  /*7c30*/  @!P2 IADD3.X R25, R19, R3, R88, P0, P6 ;  /* 0x000000031319a210 */ /* 0x000fe400007ec458 */
[----:B------:R-:W-:Y:S02]  /*7c40*/  ISETP.LT.OR P6, PT, R0, 0x29, !P4 ;  /* 0x000000290000780c */ /* 0x000fe400067c1670 */
[----:B--2---:R-:W-:-:S05]  /*7c50*/  @!P3 PRMT R5, R16, 0x8880, RZ ;  /* 0x000088801005b816 */ /* 0x004fca00000000ff */
[----:B------:R-:W-:-:S04]  /*7c60*/  @!P3 IMAD R4, R5, R18, RZ ;  /* 0x000000120504b224 */ /* 0x000fc800078e02ff */
[----:B------:R-:W-:-:S05]  /*7c70*/  @!P3 IMAD R219, R219, R17, R4 ;  /* 0x00000011dbdbb224 */ /* 0x000fca00078e0204 */
[----:B------:R0:W-:Y:S04]  /*7c80*/  @!P3 STG.E.U8 desc[UR36][R26.64+0x21], R219 ;  /* 0x000021db1a00b986 */ /* 0x0001e8000c101124 */
        /* <DEDUP_REMOVED lines=8> */
[----:B------:R-:W-:Y:S02]  /*7d10*/  LOP3.LUT R22, R22, 0xffffff7f, RZ, 0xc0, !PT ;  /* 0xffffff7f16167812 */ /* 0x000fe400078ec0ff */
[----:B--2---:R-:W-:-:S05]  /*7d20*/  @!P6 PRMT R5, R16, 0x8880, RZ ;  /* 0x000088801005e816 */ /* 0x004fca00000000ff */
[----:B------:R-:W-:-:S04]  /*7d30*/  @!P6 IMAD R4, R5, R18, RZ ;  /* 0x000000120504e224 */ /* 0x000fc800078e02ff */
[----:B------:R-:W-:-:S05]  /*7d40*/  @!P6 IMAD R221, R221, R17, R4 ;  /* 0x00000011dddde224 */ /* 0x000fca00078e0204 */
[----:B------:R-:W-:Y:S04]  /*7d50*/  @!P6 STG.E.U8 desc[UR36][R6.64+0x29], R221 ;  /* 0x000029dd0600e986 */ /* 0x000fe8000c101124 */
[----:B------:R-:W2:Y:S01]  /*7d60*/  @!P3 LDG.E.U8 R16, desc[UR36][R10.64+0x28] ;  /* 0x000028240a10b981 */ /* 0x000ea2000c1e1100 */
[----:B------:R-:W-:Y:S02]  /*7d70*/  @P2 LOP3.LUT R22, R22, 0x80, RZ, 0xfc, !PT ;  /* 0x0000008016162812 */ /* 0x000fe400078efcff */
[----:B------:R-:W-:Y:S02]  /*7d80*/  ISETP.LT.OR P2, PT, R0, 0x72, !P5 ;  /* 0x000000720000780c */ /* 0x000fe40006f41670 */
[----:B------:R-:W-:-:S04]  /*7d90*/  LOP3.LUT R22, R22, 0xdfffffff, RZ, 0xc0, !PT ;  /* 0xdfffffff16167812 */ /* 0x000fc800078ec0ff */
[----:B------:R-:W-:-:S07]  /*7da0*/  @P4 LOP3.LUT R22, R22, 0x20000000, RZ, 0xfc, !PT ;  /* 0x2000000016164812 */ /* 0x000fce00078efcff */
[----:B0-----:R-:W-:-:S04]  /*7db0*/  @!P2 IADD3 R26, P0, P4, R23, R2, R89 ;  /* 0x00000002171aa210 */ /* 0x001fc80007c1e059 */
[----:B------:R-:W-:Y:S02]  /*7dc0*/  @!P2 IADD3.X R27, R19, R3, R88, P0, P4 ;  /* 0x00000003131ba210 */ /* 0x000fe400007e8458 */
[----:B------:R-:W-:Y:S02]  /*7dd0*/  ISETP.LT.OR P0, PT, R0, 0x2a, !P5 ;  /* 0x0000002a0000780c */ /* 0x000fe40006f01670 */
[----:B--2---:R-:W-:-:S05]  /*7de0*/  @!P3 PRMT R5, R16, 0x8880, RZ ;  /* 0x000088801005b816 */ /* 0x004fca00000000ff */
[----:B------:R-:W-:-:S04]  /*7df0*/  @!P3 IMAD R4, R5, R18, RZ ;  /* 0x000000120504b224 */ /* 0x000fc800078e02ff */
[----:B------:R-:W-:-:S05]  /*7e00*/  @!P3 IMAD R222, R222, R17, R4 ;  /* 0x00000011dedeb224 */ /* 0x000fca00078e0204 */
[----:B------:R0:W-:Y:S04]  /*7e10*/  @!P3 STG.E.U8 desc[UR36][R28.64+0x28], R222 ;  /* 0x000028de1c00b986 */ /* 0x0001e8000c101124 */
[----:B------:R-:W2:Y:S01]  /*7e20*/  @!P0 LDG.E.U8 R16, desc[UR36][R10.64+0x29] ;  /* 0x000029240a108981 */ /* 0x000ea2000c1e1100 */
[----:B------:R-:W-:Y:S02]  /*7e30*/  ISETP.LT.OR P4, PT, R0, 0x79, !P5 ;  /* 0x000000790000780c */ /* 0x000fe40006f81670 */
[----:B------:R-:W-:-:S04]  /*7e40*/  LOP3.LUT R232, R232, 0xf7ffffff, RZ, 0xc0, !PT ;  /* 0xf7ffffffe8e87812 */ /* 0x000fc800078ec0ff */
[----:B------:R-:W-:-:S07]  /*7e50*/  @P2 LOP3.LUT R232, R232, 0x8000000, RZ, 0xfc, !PT ;  /* 0x08000000e8e82812 */ /* 0x000fce00078efcff */
[----:B0-----:R-:W-:-:S04]  /*7e60*/  @!P4 IADD3 R28, P3, P6, R23, R2, R89 ;  /* 0x00000002171cc210 */ /* 0x001fc80007e7e059 */
        /* <DEDUP_REMOVED lines=10> */
[----:B--2---:R-:W-:-:S05]  /*7f10*/  @!P0 PRMT R5, R16, 0x8880, RZ ;  /* 0x0000888010058816 */ /* 0x004fca00000000ff */
[----:B------:R-:W-:-:S04]  /*7f20*/  @!P0 IMAD R4, R5, R18, RZ ;  /* 0x0000001205048224 */ /* 0x000fc800078e02ff */
[----:B------:R-:W-:-:S05]  /*7f30*/  @!P0 IMAD R223, R223, R17, R4 ;  /* 0x00000011dfdf8224 */ /* 0x000fca00078e0204 */
[----:B------:R-:W-:Y:S04]  /*7f40*/  @!P0 STG.E.U8 desc[UR36][R224.64+0x29], R223 ;  /* 0x000029dfe0008986 */ /* 0x000fe8000c101124 */
[----:B------:R-:W2:Y:S01]  /*7f50*/  @!P6 LDG.E.U8 R16, desc[UR36][R234.64+0x30] ;  /* 0x00003024ea10e981 */ /* 0x000ea2000c1e1100 */
[----:B------:R-:W-:Y:S02]  /*7f60*/  ISETP.LT.OR P4, PT, R0, 0x81, !P1 ;  /* 0x000000810000780c */ /* 0x000fe40004f81670 */
[----:B--2---:R-:W-:-:S05]  /*7f70*/  @!P6 PRMT R5, R16, 0x8880, RZ ;  /* 0x000088801005e816 */ /* 0x004fca00000000ff */
[----:B------:R-:W-:-:S04]  /*7f80*/  @!P6 IMAD R4, R5, R18, RZ ;  /* 0x000000120504e224 */ /* 0x000fc800078e02ff */
[----:B------:R-:W-:-:S05]  /*7f90*/  @!P6 IMAD R208, R208, R17, R4 ;  /* 0x00000011d0d0e224 */ /* 0x000fca00078e0204 */
[----:B------:R0:W-:Y:S01]  /*7fa0*/  @!P6 STG.E.U8 desc[UR36][R2.64+0x30], R208 ;  /* 0x000030d00200e986 */ /* 0x0001e2000c101124 */
[----:B------:R-:W-:-:S04]  /*7fb0*/  @!P4 IADD3 R228, P0, P6, R23, R2, R236 ;  /* 0x0000000217e4c210 */ /* 0x000fc80007e1e0ec */
[----:B------:R-:W-:Y:S02]  /*7fc0*/  @!P4 IADD3.X R229, R19, R3, R237, P0, P6 ;  /* 0x0000000313e5c210 */ /* 0x000fe400007ec4ed */
[----:B------:R-:W-:-:S13]  /*7fd0*/  ISETP.LT.OR P6, PT, R0, 0x32, !P3 ;  /* 0x000000320000780c */ /* 0x000fda0005fc1670 */
[----:B------:R-:W2:Y:S01]  /*7fe0*/  @!P6 LDG.E.U8 R16, desc[UR36][R234.64+0x31] ;  /* 0x00003124ea10e981 */ /* 0x000ea2000c1e1100 */
[----:B------:R-:W-:Y:S02]  /*7ff0*/  LOP3.LUT P2, RZ, R233, 0x2, RZ, 0xc0, !PT ;  /* 0x00000002e9ff7812 */ /* 0x000fe4000784c0ff */
[----:B--2---:R-:W-:-:S05]  /*8000*/  @!P6 PRMT R5, R16, 0x8880, RZ ;  /* 0x000088801005e816 */ /* 0x004fca00000000ff */
[----:B------:R-:W-:-:S04]  /*8010*/  @!P6 IMAD R4, R5, R18, RZ ;  /* 0x000000120504e224 */ /* 0x000fc800078e02ff */
[----:B------:R-:W-:-:S05]  /*8020*/  @!P6 IMAD R209, R209, R17, R4 ;  /* 0x00000011d1d1e224 */ /* 0x000fca00078e0204 */
[----:B------:R2:W-:Y:S01]  /*8030*/  @!P6 STG.E.U8 desc[UR36][R2.64+0x31], R209 ;  /* 0x000031d10200e986 */ /* 0x0005e2000c101124 */
[----:B------:R-:W-:-:S13]  /*8040*/  ISETP.LT.OR P6, PT, R0, 0x31, !P2 ;  /* 0x000000310000780c */ /* 0x000fda00057c1670 */
[----:B------:R-:W3:Y:S01]  /*8050*/  @!P6 LDG.E.U8 R16, desc[UR36][R20.64+0x30] ;  /* 0x000030241410e981 */ /* 0x000ee2000c1e1100 */
[----:B------:R-:W-:-:S04]  /*8060*/  LOP3.LUT R22, R22, 0xffffbfff, RZ, 0xc0, !PT ;  /* 0xffffbfff16167812 */ /* 0x000fc800078ec0ff */
[----:B------:R-:W-:Y:S02]  /*8070*/  @P4 LOP3.LUT R22, R22, 0x4000, RZ, 0xfc, !PT ;  /* 0x0000400016164812 */ /* 0x000fe400078efcff */
[----:B------:R-:W-:Y:S02]  /*8080*/  ISETP.LT.OR P4, PT, R0, 0x82, !P1 ;  /* 0x000000820000780c */ /* 0x000fe40004f81670 */
[----:B0-----:R-:W-:-:S05]  /*8090*/  @!P6 IADD3 R208, P0, R2, R23, RZ ;  /* 0x0000001702d0e210 */ /* 0x001fca0007f1e0ff */
[----:B--2---:R-:W-:Y:S01]  /*80a0*/  @!P6 IMAD.X R209, R3, 0x1, R19, P0 ;  /* 0x0000000103d1e824 */ /* 0x004fe200000e0613 */
[----:B---3--:R-:W-:-:S05]  /*80b0*/  @!P6 PRMT R5, R16, 0x8880, RZ ;  /* 0x000088801005e816 */ /* 0x008fca00000000ff */
        /* <DEDUP_REMOVED lines=22> */
[----:B------:R-:W-:-:S04]  /*8220*/  @!P0 IADD3 R224, P4, P6, R23, R2, R236 ;  /* 0x0000000217e08210 */ /* 0x000fc80007e9e0ec */
        /* <DEDUP_REMOVED lines=9> */
[----:B0-----:R-:W-:Y:S02]  /*82c0*/  @!P6 IADD3 R208, P4, R2, R23, RZ ;  /* 0x0000001702d0e210 */ /* 0x001fe40007f9e0ff */
[----:B------:R-:W-:-:S03]  /*82d0*/  LOP3.LUT R22, R22, 0xffffefff, RZ, 0xc0, !PT ;  /* 0xffffefff16167812 */ /* 0x000fc600078ec0ff */
[----:B------:R-:W-:Y:S01]  /*82e0*/  @!P6 IMAD.X R209, R3, 0x1, R19, P4 ;  /* 0x0000000103d1e824 */ /* 0x000fe200020e0613 */
[----:B------:R-:W-:Y:S02]  /*82f0*/  ISETP.LT.OR P4, PT, R0, 0x8a, !P1 ;  /* 0x0000008a0000780c */ /* 0x000fe40004f81670 */
[----:B------:R-:W-:-:S04]  /*8300*/  @P0 LOP3.LUT R22, R22, 0x1000, RZ, 0xfc, !PT ;  /* 0x0000100016160812 */ /* 0x000fc800078efcff */
[C---:B------:R-:W-:Y:S02]  /*8310*/  LOP3.LUT P0, RZ, R22.reuse, 0x80000000, RZ, 0xc0, !PT ;  /* 0x8000000016ff7812 */ /* 0x040fe4000780c0ff */
        /* <DEDUP_REMOVED lines=38> */
[----:B------:R-:W-:-:S04]  /*8580*/  @P3 LOP3.LUT R22, R22, 0x800, RZ, 0xfc, !PT ;  /* 0x0000080016163812 */ /* 0x000fc800078efcff */
[----:B------:R-:W-:-:S04]  /*8590*/  LOP3.LUT R22, R22, 0xbfffffff, RZ, 0xc0, !PT ;  /* 0xbfffffff16167812 */ /* 0x000fc800078ec0ff */
[----:B------:R-:W-:Y:S02]  /*85a0*/  @P0 LOP3.LUT R22, R22, 0x40000000, RZ, 0xfc, !PT ;  /* 0x4000000016160812 */ /* 0x000fe400078efcff */
[----:B------:R-:W-:Y:S02]  /*85b0*/  ISETP.LT.OR P0, PT, R0, 0x82, !P5 ;  /* 0x000000820000780c */ /* 0x000fe40006f01670 */
[----:B--2---:R-:W-:-:S05]  /*85c0*/  @!P4 PRMT R5, R16, 0x8880, RZ ;  /* 0x000088801005c816 */ /* 0x004fca00000000ff */
[----:B------:R-:W-:-:S04]  /*85d0*/  @!P4 IMAD R4, R5, R18, RZ ;  /* 0x000000120504c224 */ /* 0x000fc800078e02ff */
[----:B------:R-:W-:-:S05]  /*85e0*/  @!P4 IMAD R202, R202, R17, R4 ;  /* 0x00000011cacac224 */ /* 0x000fca00078e0204 */
[----:B------:R0:W-:Y:S01]  /*85f0*/  @!P4 STG.E.U8 desc[UR36][R110.64+0x30], R202 ;  /* 0x000030ca6e00c986 */ /* 0x0001e2000c101124 */
[----:B------:R-:W-:Y:S02]  /*8600*/  ISETP.LT.OR P4, PT, R0, 0x32, !P1 ;  /* 0x000000320000780c */ /* 0x000fe40004f81670 */
[----:B------:R-:W-:Y:S02]  /*8610*/  @!P0 IADD3 R218, P2, P3, R23, R2, R89 ;  /* 0x0000000217da8210 */ /* 0x000fe40007b5e059 */
[----:B------:R-:W-:Y:S02]  /*8620*/  LOP3.LUT R232, R232, 0xfffdffff, RZ, 0xc0, !PT ;  /* 0xfffdffffe8e87812 */ /* 0x000fe400078ec0ff */
[----:B------:R-:W-:Y:S01]  /*8630*/  LOP3.LUT R22, R22, 0xfffffdff, RZ, 0xc0, !PT ;  /* 0xfffffdff16167812 */ /* 0x000fe200078ec0ff */
[----:B0-----:R-:W2:Y:S06]  /*8640*/  LDL.LU.64 R110, [R1+0x258] ;  /* 0x00025800016e7983 */ /* 0x001eac0000300a00 */
[----:B------:R-:W3:Y:S01]  /*8650*/  @!P4 LDG.E.U8 R16, desc[UR36][R12.64+0x31] ;  /* 0x000031240c10c981 */ /* 0x000ee2000c1e1100 */
[----:B------:R-:W-:-:S02]  /*8660*/  @!P0 IADD3.X R219, R19, R3, R88, P2, P3 ;  /* 0x0000000313db8210 */ /* 0x000fc400017e6458 */
        /* <DEDUP_REMOVED lines=10> */
[----:B------:R-:W-:-:S04]  /*8710*/  @P0 LOP3.LUT R22, R22, 0x200, RZ, 0xfc, !PT ;  /* 0x0000020016160812 */ /* 0x000fc800078efcff */
[----:B------:R-:W-:-:S07]  /*8720*/  LOP3.LUT P0, RZ, R22, 0x40000000, RZ, 0xc0, !PT ;  /* 0x4000000016ff7812 */ /* 0x000fce000780c0ff */
[----:B------:R-:W-:Y:S02]  /*8730*/  @!P3 IADD3 R202, P2, P6, R23, R2, R236 ;  /* 0x0000000217cab210 */ /* 0x000fe40007e5e0ec */
[----:B---3--:R-:W-:-:S05]  /*8740*/  @!P4 PRMT R5, R16, 0x8880, RZ ;  /* 0x000088801005c816 */ /* 0x008fca00000000ff */
[----:B------:R-:W-:-:S04]  /*8750*/  @!P4 IMAD R4, R5, R18, RZ ;  /* 0x000000120504c224 */ /* 0x000fc800078e02ff */
[----:B------:R-:W-:-:S05]  /*8760*/  @!P4 IMAD R203, R203, R17, R4 ;  /* 0x00000011cbcbc224 */ /* 0x000fca00078e0204 */
[----:B------:R0:W-:Y:S02]  /*8770*/  @!P4 STG.E.U8 desc[UR36][R96.64+0x31], R203 ;  /* 0x000031cb6000c986 */ /* 0x0001e4000c101124 */
[----:B0-----:R-:W-:Y:S02]  /*8780*/  @!P3 IADD3.X R203, R19, R3, R237, P2, P6 ;  /* 0x0000000313cbb210 */ /* 0x001fe400017ec4ed */
[----:B------:R-:W3:Y:S01]  /*8790*/  LDL.LU.64 R96, [R1+0x250] ;  /* 0x0002500001607983 */ /* 0x000ee20000300a00 */
[----:B------:R-:W-:-:S13]  /*87a0*/  ISETP.LT.OR P6, PT, R0, 0x39, !P0 ;  /* 0x000000390000780c */ /* 0x000fda00047c1670 */
[----:B------:R-:W4:Y:S02]  /*87b0*/  @!P6 LDG.E.U8 R16, desc[UR36][R14.64+0x38] ;  /* 0x000038240e10e981 */ /* 0x000f24000c1e1100 */
[----:B----4-:R-:W-:-:S05]  /*87c0*/  @!P6 PRMT R5, R16, 0x8880, RZ ;  /* 0x000088801005e816 */ /* 0x010fca00000000ff */
[----:B------:R-:W-:-:S04]  /*87d0*/  @!P6 IMAD R4, R5, R18, RZ ;  /* 0x000000120504e224 */ /* 0x000fc800078e02ff */
[----:B------:R-:W-:-:S05]  /*87e0*/  @!P6 IMAD R204, R204, R17, R4 ;  /* 0x00000011cccce224 */ /* 0x000fca00078e0204 */
[----:B------:R-:W-:Y:S01]  /*87f0*/  @!P6 STG.E.U8 desc[UR36][R30.64+0x38], R204 ;  /* 0x000038cc1e00e986 */ /* 0x000fe2000c101124 */
[----:B------:R-:W-:-:S13]  /*8800*/  ISETP.LT.OR P6, PT, R0, 0x3a, !P0 ;  /* 0x0000003a0000780c */ /* 0x000fda00047c1670 */
[----:B------:R-:W4:Y:S01]  /*8810*/  @!P6 LDG.E.U8 R16, desc[UR36][R14.64+0x39] ;  /* 0x000039240e10e981 */ /* 0x000f22000c1e1100 */
[----:B------:R-:W-:-:S04]  /*8820*/  LOP3.LUT R22, R22, 0xfffdffff, RZ, 0xc0, !PT ;  /* 0xfffdffff16167812 */ /* 0x000fc800078ec0ff */
[----:B------:R-:W-:Y:S02]  /*8830*/  @P3 LOP3.LUT R22, R22, 0x20000, RZ, 0xfc, !PT ;  /* 0x0002000016163812 */ /* 0x000fe400078efcff */
[----:B------:R-:W-:Y:S02]  /*8840*/  ISETP.LT.OR P3, PT, R0, 0x39, !P1 ;  /* 0x000000390000780c */ /* 0x000fe40004f61670 */
[----:B----4-:R-:W-:-:S05]  /*8850*/  @!P6 PRMT R5, R16, 0x8880, RZ ;  /* 0x000088801005e816 */ /* 0x010fca00000000ff */
[----:B------:R-:W-:-:S04]  /*8860*/  @!P6 IMAD R4, R5, R18, RZ ;  /* 0x000000120504e224 */ /* 0x000fc800078e02ff */
[----:B------:R-:W-:-:S05]  /*8870*/  @!P6 IMAD R205, R205, R17, R4 ;  /* 0x00000011cdcde224 */ /* 0x000fca00078e0204 */
[----:B------:R-:W-:Y:S04]  /*8880*/  @!P6 STG.E.U8 desc[UR36][R30.64+0x39], R205 ;  /* 0x000039cd1e00e986 */ /* 0x000fe8000c101124 */
[----:B------:R-:W4:Y:S01]  /*8890*/  @!P3 LDG.E.U8 R16, desc[UR36][R12.64+0x38] ;  /* 0x000038240c10b981 */ /* 0x000f22000c1e1100 */
[----:B------:R-:W-:Y:S02]  /*88a0*/  ISETP.LT.OR P4, PT, R0, 0x92, !P1 ;  /* 0x000000920000780c */ /* 0x000fe40004f81670 */
[----:B------:R-:W-:-:S04]  /*88b0*/  LOP3.LUT R22, R22, 0xefffffff, RZ, 0xc0, !PT ;  /* 0xefffffff16167812 */ /* 0x000fc800078ec0ff */
[----:B------:R-:W-:-:S07]  /*88c0*/  @P0 LOP3.LUT R22, R22, 0x10000000, RZ, 0xfc, !PT ;  /* 0x1000000016160812 */ /* 0x000fce00078efcff */
[----:B------:R-:W-:-:S04]  /*88d0*/  @!P4 IADD3 R200, P0, P2, R23, R2, R236 ;  /* 0x0000000217c8c210 */ /* 0x000fc80007a1e0ec */
[----:B------:R-:W-:Y:S02]  /*88e0*/  @!P4 IADD3.X R201, R19, R3, R237, P0, P2 ;  /* 0x0000000313c9c210 */ /* 0x000fe400007e44ed */
[----:B------:R-:W-:Y:S02]  /*88f0*/  ISETP.LT.OR P2, PT, R0, 0x99, !P1 ;  /* 0x000000990000780c */ /* 0x000fe40004f41670 */
[----:B----4-:R-:W-:-:S05]  /*8900*/  @!P3 PRMT R5, R16, 0x8880, RZ ;  /* 0x000088801005b816 */ /* 0x010fca00000000ff */
[----:B------:R-:W-:-:S04]  /*8910*/  @!P3 IMAD R4, R5, R18, RZ ;  /* 0x000000120504b224 */ /* 0x000fc800078e02ff */
[----:B------:R-:W-:-:S05]  /*8920*/  @!P3 IMAD R206, R206, R17, R4 ;  /* 0x00000011ceceb224 */ /* 0x000fca00078e0204 */
[----:B------:R0:W-:Y:S01]  /*8930*/  @!P3 STG.E.U8 desc[UR36][R98.64+0x38], R206 ;  /* 0x000038ce6200b986 */ /* 0x0001e2000c101124 */
[----:B------:R-:W-:Y:S02]  /*8940*/  ISETP.LT.OR P3, PT, R0, 0x3a, !P1 ;  /* 0x0000003a0000780c */ /* 0x000fe40004f61670 */
[----:B------:R-:W-:Y:S02]  /*8950*/  @!P2 IADD3 R208, P0, P6, R23, R2, R236 ;  /* 0x0000000217d0a210 */ /* 0x000fe40007e1e0ec */
[----:B------:R-:W-:Y:S02]  /*8960*/  LOP3.LUT R232, R232, 0xffffbfff, RZ, 0xc0, !PT ;  /* 0xffffbfffe8e87812 */ /* 0x000fe400078ec0ff */
[----:B------:R-:W-:Y:S01]  /*8970*/  LOP3.LUT R22, R22, 0xffff7fff, RZ, 0xc0, !PT ;  /* 0xffff7fff16167812 */ /* 0x000fe200078ec0ff */
[----:B0-----:R-:W4:Y:S06]  /*8980*/  LDL.LU.64 R98, [R1+0x248] ;  /* 0x0002480001627983 */ /* 0x001f2c0000300a00 */
[----:B------:R-:W2:Y:S01]  /*8990*/  @!P3 LDG.E.U8 R16, desc[UR36][R12.64+0x39] ;  /* 0x000039240c10b981 */ /* 0x000ea2000c1e1100 */
[----:B------:R-:W-:-:S02]  /*89a0*/  @!P2 IADD3.X R209, R19, R3, R237, P0, P6 ;  /* 0x0000000313d1a210 */ /* 0x000fc400007ec4ed */
[----:B------:R-:W-:Y:S02]  /*89b0*/  ISETP.LT.OR P0, PT, R0, 0x9a, !P1 ;  /* 0x0000009a0000780c */ /* 0x000fe40004f01670 */
[----:B------:R-:W-:Y:S02]  /*89c0*/  @P2 LOP3.LUT R232, R232, 0x4000, RZ, 0xfc, !PT ;  /* 0x00004000e8e82812 */ /* 0x000fe400078efcff */
[----:B------:R-:W-:-:S09]  /*89d0*/  @P4 LOP3.LUT R22, R22, 0x8000, RZ, 0xfc, !PT ;  /* 0x0000800016164812 */ /* 0x000fd200078efcff */
[----:B------:R-:W-:-:S04]  /*89e0*/  @!P0 IADD3 R204, P2, P6, R23, R2, R236 ;  /* 0x0000000217cc8210 */ /* 0x000fc80007e5e0ec */
[----:B------:R-:W-:Y:S02]  /*89f0*/  @!P0 IADD3.X R205, R19, R3, R237, P2, P6 ;  /* 0x0000000313cd8210 */ /* 0x000fe400017ec4ed */
[----:B------:R-:W-:Y:S02]  /*8a00*/  ISETP.LT.OR P2, PT, R0, 0x91, !P5 ;  /* 0x000000910000780c */ /* 0x000fe40006f41670 */
[C---:B------:R-:W-:Y:S02]  /*8a10*/  LOP3.LUT P4, RZ, R22.reuse, 0x20000000, RZ, 0xc0, !PT ;  /* 0x2000000016ff7812 */ /* 0x040fe4000788c0ff */
[----:B------:R-:W-:-:S04]  /*8a20*/  LOP3.LUT R22, R22, 0xffefffff, RZ, 0xc0, !PT ;  /* 0xffefffff16167812 */ /* 0x000fc800078ec0ff */
[----:B------:R-:W-:-:S05]  /*8a30*/  @P1 LOP3.LUT R22, R22, 0x100000, RZ, 0xfc, !PT ;  /* 0x0010000016161812 */ /* 0x000fca00078efcff */
[----:B------:R-:W-:-:S04]  /*8a40*/  @!P2 IADD3 R210, P1, P6, R23, R2, R89 ;  /* 0x0000000217d2a210 */ /* 0x000fc80007e3e059 */
        /* <DEDUP_REMOVED lines=8> */
[----:B------:R-:W-:Y:S01]  /*8ad0*/  LOP3.LUT R232, R232, 0xffffffbf, RZ, 0xc0, !PT ;  /* 0xffffffbfe8e87812 */ /* 0x000fe200078ec0ff */
[----:B0-----:R-:W4:Y:S01]  /*8ae0*/  LDL.LU.64 R100, [R1+0x240] ;  /* 0x0002400001647983 */ /* 0x001f220000300a00 */
[----:B--2---:R-:W-:-:S05]  /*8af0*/  @!P6 PRMT R5, R16, 0x8880, RZ ;  /* 0x000088801005e816 */ /* 0x004fca00000000ff */
[----:B------:R-:W-:-:S04]  /*8b00*/  @!P6 IMAD R4, R5, R18, RZ ;  /* 0x000000120504e224 */ /* 0x000fc800078e02ff */
[----:B------:R-:W-:-:S05]  /*8b10*/  @!P6 IMAD R192, R192, R17, R4 ;  /* 0x00000011c0c0e224 */ /* 0x000fca00078e0204 */
[----:B------:R-:W-:Y:S01]  /*8b20*/  @!P6 STG.E.U8 desc[UR36][R6.64+0x30], R192 ;  /* 0x000030c00600e986 */ /* 0x000fe2000c101124 */
[----:B------:R-:W-:-:S13]  /*8b30*/  ISETP.LT.OR P6, PT, R0, 0x32, !P4 ;  /* 0x000000320000780c */ /* 0x000fda00067c1670 */
[----:B------:R-:W2:Y:S01]  /*8b40*/  @!P6 LDG.E.U8 R16, desc[UR36][R8.64+0x31] ;  /* 0x000031240810e981 */ /* 0x000ea2000c1e1100 */
[----:B------:R-:W-:Y:S02]  /*8b50*/  @P0 LOP3.LUT R232, R232, 0x40, RZ, 0xfc, !PT ;  /* 0x00000040e8e80812 */ /* 0x000fe400078efcff */
[C---:B------:R-:W-:Y:S02]  /*8b60*/  LOP3.LUT P0, RZ, R22.reuse, 0x10000000, RZ, 0xc0, !PT ;  /* 0x1000000016ff7812 */ /* 0x040fe4000780c0ff */
[----:B------:R-:W-:-:S04]  /*8b70*/  LOP3.LUT R22, R22, 0xfffeffff, RZ, 0xc0, !PT ;  /* 0xfffeffff16167812 */ /* 0x000fc800078ec0ff */
[----:B------:R-:W-:Y:S02]  /*8b80*/  @P2 LOP3.LUT R22, R22, 0x10000, RZ, 0xfc, !PT ;  /* 0x0001000016162812 */ /* 0x000fe400078efcff */
[----:B------:R-:W-:-:S04]  /*8b90*/  @!P1 IADD3 R206, P2, P3, R23, R2, R89 ;  /* 0x0000000217ce9210 */ /* 0x000fc80007b5e059 */
[----:B------:R-:W-:Y:S02]  /*8ba0*/  @!P1 IADD3.X R207, R19, R3, R88, P2, P3 ;  /* 0x0000000313cf9210 */ /* 0x000fe400017e6458 */
[----:B------:R-:W-:Y:S01]  /*8bb0*/  ISETP.LT.OR P3, PT, R0, 0x31, !P5 ;  /* 0x000000310000780c */ /* 0x000fe20006f61670 */
[----:B------:R-:W4:Y:S01]  /*8bc0*/  LDL.LU R88, [R1+0x238] ;  /* 0x0002380001587983 */ /* 0x000f220000300800 */
        /* <DEDUP_REMOVED lines=9> */
[----:B------:R0:W-:Y:S04]  /*8c60*/  @!P3 STG.E.U8 desc[UR36][R102.64+0x30], R194 ;  /* 0x000030c26600b986 */ /* 0x0001e8000c101124 */
[----:B0-----:R-:W2:Y:S04]  /*8c70*/  LDL.LU.64 R102, [R1+0x230] ;  /* 0x0002300001667983 */ /* 0x001ea80000300a00 */
[----:B------:R-:W3:Y:S01]  /*8c80*/  LDL R194, [R1+0xe0] ;  /* 0x0000e00001c27983 */ /* 0x000ee20000100800 */
[----:B------:R-:W-:-:S13]  /*8c90*/  ISETP.LT.OR P3, PT, R0, 0x32, !P5 ;  /* 0x000000320000780c */ /* 0x000fda0006f61670 */
[----:B------:R-:W4:Y:S01]  /*8ca0*/  @!P3 LDG.E.U8 R16, desc[UR36][R10.64+0x31] ;  /* 0x000031240a10b981 */ /* 0x000f22000c1e1100 */
[----:B------:R-:W-:Y:S02]  /*8cb0*/  LOP3.LUT R22, R22, 0xff7fffff, RZ, 0xc0, !PT ;  /* 0xff7fffff16167812 */ /* 0x000fe400078ec0ff */
[----:B------:R-:W-:Y:S02]  /*8cc0*/  LOP3.LUT R232, R232, 0xfffffff7, RZ, 0xc0, !PT ;  /* 0xfffffff7e8e87812 */ /* 0x000fe400078ec0ff */
[----:B------:R-:W-:Y:S02]  /*8cd0*/  @P1 LOP3.LUT R22, R22, 0x800000, RZ, 0xfc, !PT ;  /* 0x0080000016161812 */ /* 0x000fe400078efcff */
[----:B------:R-:W-:Y:S02]  /*8ce0*/  @!P2 IADD3 R192, P1, P6, R23, R2, R89 ;  /* 0x0000000217c0a210 */ /* 0x000fe40007e3e059 */
[----:B------:R-:W-:Y:S02]  /*8cf0*/  @P2 LOP3.LUT R232, R232, 0x8, RZ, 0xfc, !PT ;  /* 0x00000008e8e82812 */ /* 0x000fe400078efcff */
[----:B------:R-:W-:-:S04]  /*8d00*/  LOP3.LUT R22, R22, 0xffdfffff, RZ, 0xc0, !PT ;  /* 0xffdfffff16167812 */ /* 0x000fc800078ec0ff */
[----:B------:R-:W-:-:S04]  /*8d10*/  @P5 LOP3.LUT R22, R22, 0x200000, RZ, 0xfc, !PT ;  /* 0x0020000016165812 */ /* 0x000fc800078efcff */
[----:B------:R-:W-:Y:S02]  /*8d20*/  LOP3.LUT R22, R22, 0xfffbffff, RZ, 0xc0, !PT ;  /* 0xfffbffff16167812 */ /* 0x000fe400078ec0ff */
[----:B---3--:R-:W-:Y:S02]  /*8d30*/  @!P2 IADD3.X R193, R19, R3, R194, P1, P6 ;  /* 0x0000000313c1a210 */ /* 0x008fe40000fec4c2 */
[----:B------:R-:W-:-:S13]  /*8d40*/  ISETP.LT.OR P2, PT, R0, 0x9a, !P5 ;  /* 0x0000009a0000780c */ /* 0x000fda0006f41670 */
[----:B------:R-:W-:-:S04]  /*8d50*/  @P2 LOP3.LUT R22, R22, 0x40000, RZ, 0xfc, !PT ;  /* 0x0004000016162812 */ /* 0x000fc800078efcff */
[----:B------:R-:W-:Y:S02]  /*8d60*/  LOP3.LUT P5, RZ, R22, 0x40000, RZ, 0xc0, !PT ;  /* 0x0004000016ff7812 */ /* 0x000fe400078ac0ff */
[----:B----4-:R-:W-:-:S11]  /*8d70*/  @!P3 PRMT R5, R16, 0x8880, RZ ;  /* 0x000088801005b816 */ /* 0x010fd600000000ff */
[----:B------:R-:W-:Y:S01]  /*8d80*/  @!P5 IADD3 R212, P2, P6, R23, R2, R89 ;  /* 0x0000000217d4d210 */ /* 0x000fe20007e5e059 */
[----:B------:R-:W-:Y:S01]  /*8d90*/  @!P3 IMAD R4, R5, R18, RZ ;  /* 0x000000120504b224 */ /* 0x000fe200078e02ff */
[----:B------:R-:W-:Y:S01]  /*8da0*/  LOP3.LUT P1, RZ, R232, 0x1, RZ, 0xc0, !PT ;  /* 0x00000001e8ff7812 */ /* 0x000fe2000782c0ff */
[----:B------:R-:W3:Y:S01]  /*8db0*/  LDL.LU R89, [R1+0x228] ;  /* 0x0002280001597983 */ /* 0x000ee20000300800 */
[----:B------:R-:W-:Y:S02]  /*8dc0*/  @!P5 IADD3.X R213, R19, R3, R194, P2, P6 ;  /* 0x0000000313d5d210 */ /* 0x000fe400017ec4c2 */
[----:B------:R-:W-:Y:S01]  /*8dd0*/  ISETP.LT.OR P6, PT, R0, 0x39, !P4 ;  /* 0x000000390000780c */ /* 0x000fe200067c1670 */
[----:B------:R-:W-:-:S05]  /*8de0*/  @!P3 IMAD R195, R195, R17, R4 ;  /* 0x00000011c3c3b224 */ /* 0x000fca00078e0204 */
[----:B------:R0:W-:Y:S07]  /*8df0*/  @!P3 STG.E.U8 desc[UR36][R90.64+0x31], R195 ;  /* 0x000031c35a00b986 */ /* 0x0001ee000c101124 */
[----:B------:R-:W4:Y:S01]  /*8e00*/  @!P6 LDG.E.U8 R16, desc[UR36][R8.64+0x38] ;  /* 0x000038240810e981 */ /* 0x000f22000c1e1100 */
[----:B------:R-:W-:-:S03]  /*8e10*/  LOP3.LUT P2, RZ, R22, 0x8000000, RZ, 0xc0, !PT ;  /* 0x0800000016ff7812 */ /* 0x000fc6000784c0ff */
[----:B0-----:R-:W3:Y:S01]  /*8e20*/  LDL.LU.64 R90, [R1+0x220] ;  /* 0x00022000015a7983 */ /* 0x001ee20000300a00 */
        /* <DEDUP_REMOVED lines=8> */
[----:B------:R-:W-:Y:S02]  /*8eb0*/  LOP3.LUT P5, RZ, R232, 0x2, RZ, 0xc0, !PT ;  /* 0x00000002e8ff7812 */ /* 0x000fe400078ac0ff */
[----:B----4-:R-:W-:-:S05]  /*8ec0*/  @!P6 PRMT R5, R16, 0x8880, RZ ;  /* 0x000088801005e816 */ /* 0x010fca00000000ff */
[----:B------:R-:W-:-:S04]  /*8ed0*/  @!P6 IMAD R4, R5, R18, RZ ;  /* 0x000000120504e224 */ /* 0x000fc800078e02ff */
[----:B------:R-:W-:-:S05]  /*8ee0*/  @!P6 IMAD R197, R197, R17, R4 ;  /* 0x00000011c5c5e224 */ /* 0x000fca00078e0204 */
[----:B------:R-:W-:Y:S04]  /*8ef0*/  @!P6 STG.E.U8 desc[UR36][R6.64+0x39], R197 ;  /* 0x000039c50600e986 */ /* 0x000fe8000c101124 */
[----:B------:R-:W4:Y:S02]  /*8f00*/  @!P5 LDG.E.U8 R16, desc[UR36][R10.64+0x38] ;  /* 0x000038240a10d981 */ /* 0x000f24000c1e1100 */
[----:B----4-:R-:W-:-:S05]  /*8f10*/  @!P5 PRMT R5, R16, 0x8880, RZ ;  /* 0x000088801005d816 */ /* 0x010fca00000000ff */
[----:B------:R-:W-:-:S04]  /*8f20*/  @!P5 IMAD R4, R5, R18, RZ ;  /* 0x000000120504d224 */ /* 0x000fc800078e02ff */
[----:B------:R-:W-:-:S05]  /*8f30*/  @!P5 IMAD R198, R198, R17, R4 ;  /* 0x00000011c6c6d224 */ /* 0x000fca00078e0204 */
[----:B------:R0:W-:Y:S04]  /*8f40*/  @!P5 STG.E.U8 desc[UR36][R92.64+0x38], R198 ;  /* 0x000038c65c00d986 */ /* 0x0001e8000c101124 */
[----:B------:R-:W4:Y:S01]  /*8f50*/  @!P1 LDG.E.U8 R16, desc[UR36][R10.64+0x39] ;  /* 0x000039240a109981 */ /* 0x000f22000c1e1100 */
[----:B------:R-:W-:-:S04]  /*8f60*/  LOP3.LUT P3, RZ, R22, 0x4000000, RZ, 0xc0, !PT ;  /* 0x0400000016ff7812 */ /* 0x000fc8000786c0ff */
[----:B------:R-:W-:Y:S01]  /*8f70*/  ISETP.LT.OR P6, PT, R0, 0x41, !P3 ;  /* 0x000000410000780c */ /* 0x000fe20005fc1670 */
[----:B0-----:R-:W3:Y:S01]  /*8f80*/  LDL.LU.64 R92, [R1+0x218] ;  /* 0x00021800015c7983 */ /* 0x001ee20000300a00 */
[----:B----4-:R-:W-:-:S05]  /*8f90*/  @!P1 PRMT R5, R16, 0x8880, RZ ;  /* 0x0000888010059816 */ /* 0x010fca00000000ff */
[----:B------:R-:W-:-:S04]  /*8fa0*/  @!P1 IMAD R4, R5, R18, RZ ;  /* 0x0000001205049224 */ /* 0x000fc800078e02ff */
[----:B------:R-:W-:-:S05]  /*8fb0*/  @!P1 IMAD R199, R199, R17, R4 ;  /* 0x00000011c7c79224 */ /* 0x000fca00078e0204 */
[----:B------:R0:W-:Y:S04]  /*8fc0*/  @!P1 STG.E.U8 desc[UR36][R94.64+0x39], R199 ;  /* 0x000039c75e009986 */ /* 0x0001e8000c101124 */
[----:B------:R-:W4:Y:S01]  /*8fd0*/  @!P6 LDG.E.U8 R16, desc[UR36][R234.64+0x40] ;  /* 0x00004024ea10e981 */ /* 0x000f22000c1e1100 */
[----:B------:R-:W-:Y:S02]  /*8fe0*/  LOP3.LUT R22, R22, 0xfdffffff, RZ, 0xc0, !PT ;  /* 0xfdffffff16167812 */ /* 0x000fe400078ec0ff */
[----:B------:R-:W-:Y:S01]  /*8ff0*/  LOP3.LUT P5, RZ, R232, 0x100, RZ, 0xc0, !PT ;  /* 0x00000100e8ff7812 */ /* 0x000fe200078ac0ff */
[----:B0-----:R-:W3:Y:S01]  /*9000*/  LDL.LU.64 R94, [R1+0x210] ;  /* 0x00021000015e7983 */ /* 0x001ee20000300a00 */
[----:B----4-:R-:W-:-:S05]  /*9010*/  @!P6 PRMT R5, R16, 0x8880, RZ ;  /* 0x000088801005e816 */ /* 0x010fca00000000ff */
[----:B------:R-:W-:-:S04]  /*9020*/  @!P6 IMAD R4, R5, R18, RZ ;  /* 0x000000120504e224 */ /* 0x000fc800078e02ff */
[----:B------:R-:W-:-:S05]  /*9030*/  @!P6 IMAD R184, R184, R17, R4 ;  /* 0x00000011b8b8e224 */ /* 0x000fca00078e0204 */
[----:B------:R0:W-:Y:S01]  /*9040*/  @!P6 STG.E.U8 desc[UR36][R2.64+0x40], R184 ;  /* 0x000040b80200e986 */ /* 0x0001e2000c101124 */
[----:B------:R-:W-:-:S13]  /*9050*/  ISETP.LT.OR P6, PT, R0, 0x42, !P3 ;  /* 0x000000420000780c */ /* 0x000fda0005fc1670 */
[----:B------:R-:W4:Y:S02]  /*9060*/  @!P6 LDG.E.U8 R16, desc[UR36][R234.64+0x41] ;  /* 0x00004124ea10e981 */ /* 0x000f24000c1e1100 */
[----:B----4-:R-:W-:-:S05]  /*9070*/  @!P6 PRMT R5, R16, 0x8880, RZ ;  /* 0x000088801005e816 */ /* 0x010fca00000000ff */
[----:B------:R-:W-:-:S04]  /*9080*/  @!P6 IMAD R4, R5, R18, RZ ;  /* 0x000000120504e224 */ /* 0x000fc800078e02ff */
[----:B------:R-:W-:-:S05]  /*9090*/  @!P6 IMAD R185, R185, R17, R4 ;  /* 0x00000011b9b9e224 */ /* 0x000fca00078e0204 */
[----:B------:R4:W-:Y:S01]  /*90a0*/  @!P6 STG.E.U8 desc[UR36][R2.64+0x41], R185 ;  /* 0x000041b90200e986 */ /* 0x0009e2000c101124 */
[----:B------:R-:W-:-:S13]  /*90b0*/  ISETP.LT.OR P6, PT, R0, 0x41, !P2 ;  /* 0x000000410000780c */ /* 0x000fda00057c1670 */
[----:B------:R-:W2:Y:S01]  /*90c0*/  @!P6 LDG.E.U8 R16, desc[UR36][R20.64+0x40] ;  /* 0x000040241410e981 */ /* 0x000ea2000c1e1100 */
[----:B0-----:R-:W-:-:S05]  /*90d0*/  @!P6 IADD3 R184, P1, R2, R23, RZ ;  /* 0x0000001702b8e210 */ /* 0x001fca0007f3e0ff */
[----:B----4-:R-:W-:Y:S01]  /*90e0*/  @!P6 IMAD.X R185, R3, 0x1, R19, P1 ;  /* 0x0000000103b9e824 */ /* 0x010fe200008e0613 */
[----:B--2---:R-:W-:-:S05]  /*90f0*/  @!P6 PRMT R5, R16, 0x8880, RZ ;  /* 0x000088801005e816 */ /* 0x004fca00000000ff */
[----:B------:R-:W-:-:S04]  /*9100*/  @!P6 IMAD R4, R5, R18, RZ ;  /* 0x000000120504e224 */ /* 0x000fc800078e02ff */
[----:B------:R-:W-:-:S05]  /*9110*/  @!P6 IMAD R186, R186, R17, R4 ;  /* 0x00000011babae224 */ /* 0x000fca00078e0204 */
[----:B------:R0:W-:Y:S01]  /*9120*/  @!P6 STG.E.U8 desc[UR36][R184.64+0x40], R186 ;  /* 0x000040bab800e986 */ /* 0x0001e2000c101124 */
        /* <DEDUP_REMOVED lines=9> */
[----:B------:R-:W2:Y:S02]  /*91c0*/  @!P6 LDG.E.U8 R16, desc[UR36][R234.64+0x48] ;  /* 0x00004824ea10e981 */ /* 0x000ea4000c1e1100 */
[----:B--2---:R-:W-:-:S05]  /*91d0*/  @!P6 PRMT R5, R16, 0x8880, RZ ;  /* 0x000088801005e816 */ /* 0x004fca00000000ff */
[----:B------:R-:W-:-:S04]  /*91e0*/  @!P6 IMAD R4, R5, R18, RZ ;  /* 0x000000120504e224 */ /* 0x000fc800078e02ff */
[----:B------:R-:W-:-:S05]  /*91f0*/  @!P6 IMAD R188, R188, R17, R4 ;  /* 0x00000011bcbce224 */ /* 0x000fca00078e0204 */
[----:B------:R-:W-:Y:S01]  /*9200*/  @!P6 STG.E.U8 desc[UR36][R2.64+0x48], R188 ;  /* 0x000048bc0200e986 */ /* 0x000fe2000c101124 */
        /* <DEDUP_REMOVED lines=34> */
[----:B------:R-:W-:-:S13]  /*9430*/  LOP3.LUT P6, RZ, R232, 0x200, RZ, 0xc0, !PT ;  /* 0x00000200e8ff7812 */ /* 0x000fda00078cc0ff */
[----:B------:R-:W2:Y:S01]  /*9440*/  @!P6 LDG.E.U8 R16, desc[UR36][R12.64+0x40] ;  /* 0x000040240c10e981 */ /* 0x000ea2000c1e1100 */
[----:B------:R-:W-:Y:S02]  /*9450*/  @P3 LOP3.LUT R22, R22, 0x2000000, RZ, 0xfc, !PT ;  /* 0x0200000016163812 */ /* 0x000fe400078efcff */
[----:B------:R-:W-:Y:S02]  /*9460*/  LOP3.LUT P3, RZ, R232, 0x20, RZ, 0xc0, !PT ;  /* 0x00000020e8ff7812 */ /* 0x000fe4000786c0ff */
[----:B--2---:R-:W-:-:S05]  /*9470*/  @!P6 PRMT R5, R16, 0x8880, RZ ;  /* 0x000088801005e816 */ /* 0x004fca00000000ff */
[----:B------:R-:W-:-:S04]  /*9480*/  @!P6 IMAD R4, R5, R18, RZ ;  /* 0x000000120504e224 */ /* 0x000fc800078e02ff */
[----:B------:R-:W-:-:S05]  /*9490*/  @!P6 IMAD R178, R178, R17, R4 ;  /* 0x00000011b2b2e224 */ /* 0x000fca00078e0204 */
[----:B------:R0:W-:Y:S04]  /*94a0*/  @!P6 STG.E.U8 desc[UR36][R80.64+0x40], R178 ;  /* 0x000040b25000e986 */ /* 0x0001e8000c101124 */
[----:B------:R-:W2:Y:S01]  /*94b0*/  @!P3 LDG.E.U8 R16, desc[UR36][R12.64+0x41] ;  /* 0x000041240c10b981 */ /* 0x000ea2000c1e1100 */
[----:B------:R-:W-:Y:S02]  /*94c0*/  ISETP.LT.OR P6, PT, R0, 0x49, !P0 ;  /* 0x000000490000780c */ /* 0x000fe400047c1670 */
[----:B------:R-:W-:Y:S01]  /*94d0*/  LOP3.LUT P1, RZ, R232, 0x80, RZ, 0xc0, !PT ;  /* 0x00000080e8ff7812 */ /* 0x000fe2000782c0ff */
[----:B0-----:R-:W4:Y:S01]  /*94e0*/  LDL.LU.64 R80, [R1+0x208] ;  /* 0x0002080001507983 */ /* 0x001f220000300a00 */
[----:B--2---:R-:W-:-:S05]  /*94f0*/  @!P3 PRMT R5, R16, 0x8880, RZ ;  /* 0x000088801005b816 */ /* 0x004fca00000000ff */
[----:B------:R-:W-:-:S04]  /*9500*/  @!P3 IMAD R4, R5, R18, RZ ;  /* 0x000000120504b224 */ /* 0x000fc800078e02ff */
[----:B------:R-:W-:-:S05]  /*9510*/  @!P3 IMAD R179, R179, R17, R4 ;  /* 0x00000011b3b3b224 */ /* 0x000fca00078e0204 */
[----:B------:R0:W-:Y:S04]  /*9520*/  @!P3 STG.E.U8 desc[UR36][R82.64+0x41], R179 ;  /* 0x000041b35200b986 */ /* 0x0001e8000c101124 */
[----:B------:R-:W2:Y:S04]  /*9530*/  @!P6 LDG.E.U8 R16, desc[UR36][R14.64+0x48] ;  /* 0x000048240e10e981 */ /* 0x000ea8000c1e1100 */
[----:B0-----:R-:W4:Y:S01]  /*9540*/  LDL.LU.64 R82, [R1+0x200] ;  /* 0x0002000001527983 */ /* 0x001f220000300a00 */
        /* <DEDUP_REMOVED lines=23> */
[----:B------:R-:W2:Y:S01]  /*96c0*/  @!P6 LDG.E.U8 R16, desc[UR36][R8.64+0x40] ;  /* 0x000040240810e981 */ /* 0x000ea2000c1e1100 */
[----:B------:R-:W-:-:S03]  /*96d0*/  LOP3.LUT P5, RZ, R232, 0x800, RZ, 0xc0, !PT ;  /* 0x00000800e8ff7812 */ /* 0x000fc600078ac0ff */
        /* <DEDUP_REMOVED lines=11> */
[----:B------:R-:W2:Y:S01]  /*9790*/  @!P3 LDG.E.U8 R16, desc[UR36][R10.64+0x40] ;  /* 0x000040240a10b981 */ /* 0x000ea2000c1e1100 */
[----:B------:R-:W-:Y:S02]  /*97a0*/  LOP3.LUT P6, RZ, R232, 0x1000, RZ, 0xc0, !PT ;  /* 0x00001000e8ff7812 */ /* 0x000fe400078cc0ff */
        /* <DEDUP_REMOVED lines=10> */
[----:B------:R0:W-:Y:S01]  /*9850*/  @!P6 STG.E.U8 desc[UR36][R74.64+0x41], R171 ;  /* 0x000041ab4a00e986 */ /* 0x0001e2000c101124 */
[----:B------:R-:W-:Y:S02]  /*9860*/  ISETP.LT.OR P6, PT, R0, 0x49, !P4 ;  /* 0x000000490000780c */ /* 0x000fe400067c1670 */
[----:B------:R-:W-:Y:S01]  /*9870*/  LOP3.LUT P3, RZ, R22, 0x2000000, RZ, 0xc0, !PT ;  /* 0x0200000016ff7812 */ /* 0x000fe2000786c0ff */
[----:B0-----:R-:W2:Y:S10]  /*9880*/  LDL.LU.64 R74, [R1+0x1e0] ;  /* 0x0001e000014a7983 */ /* 0x001eb40000300a00 */
[----:B------:R-:W3:Y:S02]  /*9890*/  @!P6 LDG.E.U8 R16, desc[UR36][R8.64+0x48] ;  /* 0x000048240810e981 */ /* 0x000ee4000c1e1100 */
[----:B---3--:R-:W-:-:S05]  /*98a0*/  @!P6 PRMT R5, R16, 0x8880, RZ ;  /* 0x000088801005e816 */ /* 0x008fca00000000ff */
[----:B------:R-:W-:-:S04]  /*98b0*/  @!P6 IMAD R4, R5, R18, RZ ;  /* 0x000000120504e224 */ /* 0x000fc800078e02ff */
[----:B------:R-:W-:-:S05]  /*98c0*/  @!P6 IMAD R172, R172, R17, R4 ;  /* 0x00000011acace224 */ /* 0x000fca00078e0204 */
[----:B------:R-:W-:Y:S01]  /*98d0*/  @!P6 STG.E.U8 desc[UR36][R6.64+0x48], R172 ;  /* 0x000048ac0600e986 */ /* 0x000fe2000c101124 */
[----:B------:R-:W-:-:S13]  /*98e0*/  ISETP.LT.OR P6, PT, R0, 0x4a, !P4 ;  /* 0x0000004a0000780c */ /* 0x000fda00067c1670 */
[----:B------:R-:W3:Y:S02]  /*98f0*/  @!P6 LDG.E.U8 R16, desc[UR36][R8.64+0x49] ;  /* 0x000049240810e981 */ /* 0x000ee4000c1e1100 */
[----:B---3--:R-:W-:-:S05]  /*9900*/  @!P6 PRMT R5, R16, 0x8880, RZ ;  /* 0x000088801005e816 */ /* 0x008fca00000000ff */
[----:B------:R-:W-:-:S04]  /*9910*/  @!P6 IMAD R4, R5, R18, RZ ;  /* 0x000000120504e224 */ /* 0x000fc800078e02ff */
[----:B------:R-:W-:-:S05]  /*9920*/  @!P6 IMAD R173, R173, R17, R4 ;  /* 0x00000011adade224 */ /* 0x000fca00078e0204 */
[----:B------:R-:W-:Y:S04]  /*9930*/  @!P6 STG.E.U8 desc[UR36][R6.64+0x49], R173 ;  /* 0x000049ad0600e986 */ /* 0x000fe8000c101124 */
[----:B------:R-:W3:Y:S02]  /*9940*/  @!P5 LDG.E.U8 R16, desc[UR36][R10.64+0x48] ;  /* 0x000048240a10d981 */ /* 0x000ee4000c1e1100 */
[----:B---3--:R-:W-:-:S05]  /*9950*/  @!P5 PRMT R5, R16, 0x8880, RZ ;  /* 0x000088801005d816 */ /* 0x008fca00000000ff */
[----:B------:R-:W-:-:S04]  /*9960*/  @!P5 IMAD R4, R5, R18, RZ ;  /* 0x000000120504d224 */ /* 0x000fc800078e02ff */
[----:B------:R-:W-:-:S05]  /*9970*/  @!P5 IMAD R174, R174, R17, R4 ;  /* 0x00000011aeaed224 */ /* 0x000fca00078e0204 */
[----:B------:R0:W-:Y:S04]  /*9980*/  @!P5 STG.E.U8 desc[UR36][R76.64+0x48], R174 ;  /* 0x000048ae4c00d986 */ /* 0x0001e8000c101124 */
[----:B------:R-:W3:Y:S01]  /*9990*/  @!P1 LDG.E.U8 R16, desc[UR36][R10.64+0x49] ;  /* 0x000049240a109981 */ /* 0x000ee2000c1e1100 */
[----:B------:R-:W-:Y:S02]  /*99a0*/  ISETP.LT.OR P6, PT, R0, 0x51, !P3 ;  /* 0x000000510000780c */ /* 0x000fe40005fc1670 */
[----:B------:R-:W-:Y:S01]  /*99b0*/  LOP3.LUT R22, R22, 0xfeffffff, RZ, 0xc0, !PT ;  /* 0xfeffffff16167812 */ /* 0x000fe200078ec0ff */
[----:B0-----:R-:W2:Y:S01]  /*99c0*/  LDL.LU.64 R76, [R1+0x1d8] ;  /* 0x0001d800014c7983 */ /* 0x001ea20000300a00 */
[----:B---3--:R-:W-:-:S05]  /*99d0*/  @!P1 PRMT R5, R16, 0x8880, RZ ;  /* 0x0000888010059816 */ /* 0x008fca00000000ff */
[----:B------:R-:W-:-:S04]  /*99e0*/  @!P1 IMAD R4, R5, R18, RZ ;  /* 0x0000001205049224 */ /* 0x000fc800078e02ff */
[----:B------:R-:W-:-:S05]  /*99f0*/  @!P1 IMAD R175, R175, R17, R4 ;  /* 0x00000011afaf9224 */ /* 0x000fca00078e0204 */
[----:B------:R0:W-:Y:S04]  /*9a00*/  @!P1 STG.E.U8 desc[UR36][R78.64+0x49], R175 ;  /* 0x000049af4e009986 */ /* 0x0001e8000c101124 */
[----:B------:R-:W3:Y:S01]  /*9a10*/  @!P6 LDG.E.U8 R16, desc[UR36][R234.64+0x50] ;  /* 0x00005024ea10e981 */ /* 0x000ee2000c1e1100 */
[----:B------:R-:W-:Y:S02]  /*9a20*/  @P3 LOP3.LUT R22, R22, 0x1000000, RZ, 0xfc, !PT ;  /* 0x0100000016163812 */ /* 0x000fe400078efcff */
[----:B------:R-:W-:Y:S01]  /*9a30*/  LOP3.LUT P5, RZ, R232, 0x1000000, RZ, 0xc0, !PT ;  /* 0x01000000e8ff7812 */ /* 0x000fe200078ac0ff */
[----:B0-----:R-:W2:Y:S01]  /*9a40*/  LDL.LU.64 R78, [R1+0x1d0] ;  /* 0x0001d000014e7983 */ /* 0x001ea20000300a00 */
[----:B---3--:R-:W-:-:S05]  /*9a50*/  @!P6 PRMT R5, R16, 0x8880, RZ ;  /* 0x000088801005e816 */ /* 0x008fca00000000ff */
[----:B------:R-:W-:-:S04]  /*9a60*/  @!P6 IMAD R4, R5, R18, RZ ;  /* 0x000000120504e224 */ /* 0x000fc800078e02ff */
[----:B------:R-:W-:-:S05]  /*9a70*/  @!P6 IMAD R160, R160, R17, R4 ;  /* 0x00000011a0a0e224 */ /* 0x000fca00078e0204 */
[----:B------:R0:W-:Y:S01]  /*9a80*/  @!P6 STG.E.U8 desc[UR36][R2.64+0x50], R160 ;  /* 0x000050a00200e986 */ /* 0x0001e2000c101124 */
[----:B------:R-:W-:-:S13]  /*9a90*/  ISETP.LT.OR P6, PT, R0, 0x52, !P3 ;  /* 0x000000520000780c */ /* 0x000fda0005fc1670 */
[----:B------:R-:W3:Y:S02]  /*9aa0*/  @!P6 LDG.E.U8 R16, desc[UR36][R234.64+0x51] ;  /* 0x00005124ea10e981 */ /* 0x000ee4000c1e1100 */
[----:B---3--:R-:W-:-:S05]  /*9ab0*/  @!P6 PRMT R5, R16, 0x8880, RZ ;  /* 0x000088801005e816 */ /* 0x008fca00000000ff */
[----:B------:R-:W-:-:S04]  /*9ac0*/  @!P6 IMAD R4, R5, R18, RZ ;  /* 0x000000120504e224 */ /* 0x000fc800078e02ff */
[----:B------:R-:W-:-:S05]  /*9ad0*/  @!P6 IMAD R161, R161, R17, R4 ;  /* 0x00000011a1a1e224 */ /* 0x000fca00078e0204 */
[----:B------:R3:W-:Y:S01]  /*9ae0*/  @!P6 STG.E.U8 desc[UR36][R2.64+0x51], R161 ;  /* 0x000051a10200e986 */ /* 0x0007e2000c101124 */
[----:B------:R-:W-:-:S13]  /*9af0*/  ISETP.LT.OR P6, PT, R0, 0x51, !P2 ;  /* 0x000000510000780c */ /* 0x000fda00057c1670 */
[----:B------:R-:W4:Y:S01]  /*9b00*/  @!P6 LDG.E.U8 R16, desc[UR36][R20.64+0x50] ;  /* 0x000050241410e981 */ /* 0x000f22000c1e1100 */
[----:B0-----:R-:W-:-:S05]  /*9b10*/  @!P6 IADD3 R160, P1, R2, R23, RZ ;  /* 0x0000001702a0e210 */ /* 0x001fca0007f3e0ff */
[----:B---3--:R-:W-:Y:S01]  /*9b20*/  @!P6 IMAD.X R161, R3, 0x1, R19, P1 ;  /* 0x0000000103a1e824 */ /* 0x008fe200008e0613 */
[----:B----4-:R-:W-:-:S05]  /*9b30*/  @!P6 PRMT R5, R16, 0x8880, RZ ;  /* 0x000088801005e816 */ /* 0x010fca00000000ff */
[----:B------:R-:W-:-:S04]  /*9b40*/  @!P6 IMAD R4, R5, R18, RZ ;  /* 0x000000120504e224 */ /* 0x000fc800078e02ff */
[----:B------:R-:W-:-:S05]  /*9b50*/  @!P6 IMAD R162, R162, R17, R4 ;  /* 0x00000011a2a2e224 */ /* 0x000fca00078e0204 */
[----:B------:R0:W-:Y:S01]  /*9b60*/  @!P6 STG.E.U8 desc[UR36][R160.64+0x50], R162 ;  /* 0x000050a2a000e986 */ /* 0x0001e2000c101124 */
[----:B------:R-:W-:-:S13]  /*9b70*/  ISETP.LT.OR P6, PT, R0, 0x52, !P2 ;  /* 0x000000520000780c */ /* 0x000fda00057c1670 */
[----:B------:R-:W3:Y:S01]  /*9b80*/  @!P6 LDG.E.U8 R16, desc[UR36][R20.64+0x51] ;  /* 0x000051241410e981 */ /* 0x000ee2000c1e1100 */
[----:B0-----:R-:W-:-:S05]  /*9b90*/  @!P6 IADD3 R160, P1, R2, R23, RZ ;  /* 0x0000001702a0e210 */ /* 0x001fca0007f3e0ff */
[----:B------:R-:W-:Y:S01]  /*9ba0*/  @!P6 IMAD.X R161, R3, 0x1, R19, P1 ;  /* 0x0000000103a1e824 */ /* 0x000fe200008e0613 */
        /* <DEDUP_REMOVED lines=15> */
[----:B------:R-:W-:Y:S01]  /*9ca0*/  @!P6 STG.E.U8 desc[UR36][R2.64+0x59], R165 ;  /* 0x000059a50200e986 */ /* 0x000fe2000c101124 */
        /* <DEDUP_REMOVED lines=28> */
[----:B------:R-:W-:-:S13]  /*9e70*/  LOP3.LUT P6, RZ, R232, 0x2000000, RZ, 0xc0, !PT ;  /* 0x02000000e8ff7812 */ /* 0x000fda00078cc0ff */
[----:B------:R-:W3:Y:S01]  /*9e80*/  @!P6 LDG.E.U8 R16, desc[UR36][R12.64+0x50] ;  /* 0x000050240c10e981 */ /* 0x000ee2000c1e1100 */
[----:B------:R-:W-:Y:S02]  /*9e90*/  LOP3.LUT P3, RZ, R232, 0x400000, RZ, 0xc0, !PT ;  /* 0x00400000e8ff7812 */ /* 0x000fe4000786c0ff */
[----:B---3--:R-:W-:-:S05]  /*9ea0*/  @!P6 PRMT R5, R16, 0x8880, RZ ;  /* 0x000088801005e816 */ /* 0x008fca00000000ff */
[----:B------:R-:W-:-:S04]  /*9eb0*/  @!P6 IMAD R4, R5, R18, RZ ;  /* 0x000000120504e224 */ /* 0x000fc800078e02ff */
[----:B------:R-:W-:-:S05]  /*9ec0*/  @!P6 IMAD R154, R154, R17, R4 ;  /* 0x000000119a9ae224 */ /* 0x000fca00078e0204 */
[----:B------:R0:W-:Y:S04]  /*9ed0*/  @!P6 STG.E.U8 desc[UR36][R64.64+0x50], R154 ;  /* 0x0000509a4000e986 */ /* 0x0001e8000c101124 */
[----:B------:R-:W3:Y:S01]  /*9ee0*/  @!P3 LDG.E.U8 R16, desc[UR36][R12.64+0x51] ;  /* 0x000051240c10b981 */ /* 0x000ee2000c1e1100 */
[----:B------:R-:W-:Y:S02]  /*9ef0*/  ISETP.LT.OR P6, PT, R0, 0x59, !P0 ;  /* 0x000000590000780c */ /* 0x000fe400047c1670 */
[----:B------:R-:W-:Y:S01]  /*9f00*/  LOP3.LUT P1, RZ, R232, 0x800000, RZ, 0xc0, !PT ;  /* 0x00800000e8ff7812 */ /* 0x000fe2000782c0ff */
[----:B0-----:R-:W4:Y:S01]  /*9f10*/  LDL.LU.64 R64, [R1+0x1c8] ;  /* 0x0001c80001407983 */ /* 0x001f220000300a00 */
[----:B---3--:R-:W-:-:S05]  /*9f20*/  @!P3 PRMT R5, R16, 0x8880, RZ ;  /* 0x000088801005b816 */ /* 0x008fca00000000ff */
[----:B------:R-:W-:-:S04]  /*9f30*/  @!P3 IMAD R4, R5, R18, RZ ;  /* 0x000000120504b224 */ /* 0x000fc800078e02ff */
[----:B------:R-:W-:-:S05]  /*9f40*/  @!P3 IMAD R155, R155, R17, R4 ;  /* 0x000000119b9bb224 */ /* 0x000fca00078e0204 */
[----:B------:R0:W-:Y:S04]  /*9f50*/  @!P3 STG.E.U8 desc[UR36][R66.64+0x51], R155 ;  /* 0x0000519b4200b986 */ /* 0x0001e8000c101124 */
[----:B------:R-:W3:Y:S04]  /*9f60*/  @!P6 LDG.E.U8 R16, desc[UR36][R14.64+0x58] ;  /* 0x000058240e10e981 */ /* 0x000ee8000c1e1100 */
[----:B0-----:R-:W4:Y:S01]  /*9f70*/  LDL.LU.64 R66, [R1+0x1c0] ;  /* 0x0001c00001427983 */ /* 0x001f220000300a00 */
        /* <DEDUP_REMOVED lines=23> */
[----:B------:R-:W3:Y:S01]  /*a0f0*/  @!P6 LDG.E.U8 R16, desc[UR36][R8.64+0x50] ;  /* 0x000050240810e981 */ /* 0x000ee2000c1e1100 */
[----:B------:R-:W-:-:S03]  /*a100*/  LOP3.LUT P5, RZ, R232, 0x100000, RZ, 0xc0, !PT ;  /* 0x00100000e8ff7812 */ /* 0x000fc600078ac0ff */
        /* <DEDUP_REMOVED lines=11> */
[----:B------:R-:W3:Y:S01]  /*a1c0*/  @!P3 LDG.E.U8 R16, desc[UR36][R10.64+0x50] ;  /* 0x000050240a10b981 */ /* 0x000ee2000c1e1100 */
[----:B------:R-:W-:Y:S02]  /*a1d0*/  LOP3.LUT P6, RZ, R232, 0x200000, RZ, 0xc0, !PT ;  /* 0x00200000e8ff7812 */ /* 0x000fe400078cc0ff */
        /* <DEDUP_REMOVED lines=10> */
[----:B------:R0:W-:Y:S01]  /*a280*/  @!P6 STG.E.U8 desc[UR36][R58.64+0x51], R147 ;  /* 0x000051933a00e986 */ /* 0x0001e2000c101124 */
[----:B------:R-:W-:Y:S02]  /*a290*/  ISETP.LT.OR P6, PT, R0, 0x59, !P4 ;  /* 0x000000590000780c */ /* 0x000fe400067c1670 */
[----:B------:R-:W-:Y:S01]  /*a2a0*/  LOP3.LUT P3, RZ, R22, 0x1000000, RZ, 0xc0, !PT ;  /* 0x0100000016ff7812 */ /* 0x000fe2000786c0ff */
[----:B0-----:R-:W3:Y:S10]  /*a2b0*/  LDL.LU.64 R58, [R1+0x1a0] ;  /* 0x0001a000013a7983 */ /* 0x001ef40000300a00 */
        /* <DEDUP_REMOVED lines=17> */
[----:B------:R-:W-:-:S03]  /*a3d0*/  ISETP.LT.OR P6, PT, R0, 0x61, !P3 ;  /* 0x000000610000780c */ /* 0x000fc60005fc1670 */
[----:B0-----:R-:W3:Y:S01]  /*a3e0*/  LDL.LU.64 R60, [R1+0x198] ;  /* 0x00019800013c7983 */ /* 0x001ee20000300a00 */
[----:B--2---:R-:W-:-:S05]  /*a3f0*/  @!P1 PRMT R5, R16, 0x8880, RZ ;  /* 0x0000888010059816 */ /* 0x004fca00000000ff */
[----:B------:R-:W-:-:S04]  /*a400*/  @!P1 IMAD R4, R5, R18, RZ ;  /* 0x0000001205049224 */ /* 0x000fc800078e02ff */
[----:B------:R-:W-:-:S05]  /*a410*/  @!P1 IMAD R151, R151, R17, R4 ;  /* 0x0000001197979224 */ /* 0x000fca00078e0204 */
[----:B------:R0:W-:Y:S04]  /*a420*/  @!P1 STG.E.U8 desc[UR36][R62.64+0x59], R151 ;  /* 0x000059973e009986 */ /* 0x0001e8000c101124 */
[----:B------:R-:W2:Y:S01]  /*a430*/  @!P6 LDG.E.U8 R16, desc[UR36][R234.64+0x60] ;  /* 0x00006024ea10e981 */ /* 0x000ea2000c1e1100 */
[----:B------:R-:W-:-:S03]  /*a440*/  LOP3.LUT P5, RZ, R232, 0x40000000, RZ, 0xc0, !PT ;  /* 0x40000000e8ff7812 */ /* 0x000fc600078ac0ff */
[----:B0-----:R-:W3:Y:S01]  /*a450*/  LDL.LU.64 R62, [R1+0x190] ;  /* 0x00019000013e7983 */ /* 0x001ee20000300a00 */
        /* <DEDUP_REMOVED lines=12> */
[----:B------:R-:W-:-:S05]  /*a520*/  @!P6 IADD3 R136, P1, R2, R23, RZ ;  /* 0x000000170288e210 */ /* 0x000fca0007f3e0ff */
[----:B------:R-:W-:Y:S01]  /*a530*/  @!P6 IMAD.X R137, R3, 0x1, R19, P1 ;  /* 0x000000010389e824 */ /* 0x000fe200008e0613 */
[----:B0-----:R-:W-:-:S05]  /*a540*/  @!P6 PRMT R5, R16, 0x8880, RZ ;  /* 0x000088801005e816 */ /* 0x001fca00000000ff */
[----:B------:R-:W-:-:S04]  /*a550*/  @!P6 IMAD R4, R5, R18, RZ ;  /* 0x000000120504e224 */ /* 0x000fc800078e02ff */
[----:B------:R-:W-:-:S05]  /*a560*/  @!P6 IMAD R5, R138, R17, R4 ;  /* 0x000000118a05e224 */ /* 0x000fca00078e0204 */
[----:B------:R0:W-:Y:S01]  /*a570*/  @!P6 STG.E.U8 desc[UR36][R136.64+0x60], R5 ;  /* 0x000060058800e986 */ /* 0x0001e2000c101124 */
[----:B------:R-:W-:-:S13]  /*a580*/  ISETP.LT.OR P6, PT, R0, 0x62, !P2 ;  /* 0x000000620000780c */ /* 0x000fda00057c1670 */
[----:B------:R-:W4:Y:S01]  /*a590*/  @!P6 LDG.E.U8 R16, desc[UR36][R20.64+0x61] ;  /* 0x000061241410e981 */ /* 0x000f22000c1e1100 */
[----:B------:R-:W-:-:S05]  /*a5a0*/  @!P6 IADD3 R144, P1, R2, R23, RZ ;  /* 0x000000170290e210 */ /* 0x000fca0007f3e0ff */
[----:B--2---:R-:W-:Y:S01]  /*a5b0*/  @!P6 IMAD.X R145, R3, 0x1, R19, P1 ;  /* 0x000000010391e824 */ /* 0x004fe200008e0613 */
[----:B----4-:R-:W-:-:S05]  /*a5c0*/  @!P6 PRMT R147, R16, 0x8880, RZ ;  /* 0x000088801093e816 */ /* 0x010fca00000000ff */
[----:B------:R-:W-:-:S04]  /*a5d0*/  @!P6 IMAD R4, R147, R18, RZ ;  /* 0x000000129304e224 */ /* 0x000fc800078e02ff */
[----:B------:R-:W-:-:S05]  /*a5e0*/  @!P6 IMAD R139, R139, R17, R4 ;  /* 0x000000118b8be224 */ /* 0x000fca00078e0204 */
[----:B------:R-:W-:Y:S01]  /*a5f0*/  @!P6 STG.E.U8 desc[UR36][R144.64+0x61], R139 ;  /* 0x0000618b9000e986 */ /* 0x000fe2000c101124 */
[----:B------:R-:W-:-:S13]  /*a600*/  ISETP.LT.OR P6, PT, R0, 0x69, !P3 ;  /* 0x000000690000780c */ /* 0x000fda0005fc1670 */
[----:B------:R-:W0:Y:S02]  /*a610*/  @!P6 LDG.E.U8 R16, desc[UR36][R234.64+0x68] ;  /* 0x00006824ea10e981 */ /* 0x000e24000c1e1100 */
[----:B0-----:R-:W-:-:S05]  /*a620*/  @!P6 PRMT R5, R16, 0x8880, RZ ;  /* 0x000088801005e816 */ /* 0x001fca00000000ff */
        /* <DEDUP_REMOVED lines=18> */
[----:B------:R-:W2:Y:S01]  /*a750*/  @!P6 LDG.E.U8 R16, desc[UR36][R20.64+0x69] ;  /* 0x000069241410e981 */ /* 0x000ea2000c1e1100 */
[----:B------:R-:W-:-:S05]  /*a760*/  @!P6 IADD3 R138, P1, R2, R23, RZ ;  /* 0x00000017028ae210 */ /* 0x000fca0007f3e0ff */
[----:B------:R-:W-:Y:S01]  /*a770*/  @!P6 IMAD.X R139, R3, 0x1, R19, P1 ;  /* 0x00000001038be824 */ /* 0x000fe200008e0613 */
[----:B--2---:R-:W-:-:S05]  /*a780*/  @!P6 PRMT R141, R16, 0x8880, RZ ;  /* 0x00008880108de816 */ /* 0x004fca00000000ff */
        /* <DEDUP_REMOVED lines=17> */
[----:B------:R-:W-:Y:S02]  /*a8a0*/  P2R R140, PR, RZ, 0x8 ;  /* 0x00000008ff8c7803 */ /* 0x000fe40000000000 */
        /* <DEDUP_REMOVED lines=65> */
[----:B------:R-:W-:Y:S01]  /*acc0*/  ISETP.NE.AND P3, PT, R140, RZ, PT ;  /* 0x000000ff8c00720c */ /* 0x000fe20003f65270 */
        /* <DEDUP_REMOVED lines=18> */
[----:B------:R-:W-:-:S03]  /*adf0*/  ISETP.LT.OR P6, PT, R0, 0x71, !P3 ;  /* 0x000000710000780c */ /* 0x000fc60005fc1670 */
[----:B0-----:R-:W2:Y:S01]  /*ae00*/  LDL.LU.64 R44, [R1+0x158] ;  /* 0x00015800012c7983 */ /* 0x001ea20000300a00 */
[----:B---3--:R-:W-:-:S05]  /*ae10*/  @!P1 PRMT R5, R16, 0x8880, RZ ;  /* 0x0000888010059816 */ /* 0x008fca00000000ff */
[----:B------:R-:W-:-:S04]  /*ae20*/  @!P1 IMAD R4, R5, R18, RZ ;  /* 0x0000001205049224 */ /* 0x000fc800078e02ff */
[----:B------:R-:W-:-:S05]  /*ae30*/  @!P1 IMAD R127, R127, R17, R4 ;  /* 0x000000117f7f9224 */ /* 0x000fca00078e0204 */
[----:B------:R0:W-:Y:S04]  /*ae40*/  @!P1 STG.E.U8 desc[UR36][R46.64+0x69], R127 ;  /* 0x0000697f2e009986 */ /* 0x0001e8000c101124 */
[----:B------:R-:W3:Y:S01]  /*ae50*/  @!P6 LDG.E.U8 R16, desc[UR36][R234.64+0x70] ;  /* 0x00007024ea10e981 */ /* 0x000ee2000c1e1100 */
[----:B------:R-:W-:-:S03]  /*ae60*/  LOP3.LUT P5, RZ, R22, 0x20, RZ, 0xc0, !PT ;  /* 0x0000002016ff7812 */ /* 0x000fc600078ac0ff */
        /* <DEDUP_REMOVED lines=22> */
[----:B---3--:R-:W-:Y:S01]  /*afd0*/  @!P6 IMAD.X R121, R3, 0x1, R19, P1 ;  /* 0x000000010379e824 */ /* 0x008fe200008e0613 */
        /* <DEDUP_REMOVED lines=25> */
[----:B------:R-:W3:Y:S01]  /*b170*/  @!P6 LDG.E.U8 R16, desc[UR36][R20.64+0x79] ;  /* 0x000079241410e981 */ /* 0x000ee2000c1e1100 */
[----:B------:R-:W-:-:S05]  /*b180*/  @!P6 IADD3 R114, P1, R2, R23, RZ ;  /* 0x000000170272e210 */ /* 0x000fca0007f3e0ff */
[----:B------:R-:W-:Y:S01]  /*b190*/  @!P6 IMAD.X R115, R3, 0x1, R19, P1 ;  /* 0x000000010373e824 */ /* 0x000fe200008e0613 */
[----:B---3--:R-:W-:-:S05]  /*b1a0*/  @!P6 PRMT R117, R16, 0x8880, RZ ;  /* 0x000088801075e816 */ /* 0x008fca00000000ff */
        /* <DEDUP_REMOVED lines=17> */
[----:B------:R-:W-:Y:S02]  /*b2c0*/  P2R R116, PR, RZ, 0x8 ;  /* 0x00000008ff747803 */ /* 0x000fe40000000000 */
        /* <DEDUP_REMOVED lines=65> */
[----:B------:R-:W-:Y:S01]  /*b6e0*/  ISETP.NE.AND P3, PT, R116, RZ, PT ;  /* 0x000000ff7400720c */ /* 0x000fe20003f65270 */
        /* <DEDUP_REMOVED lines=90> */
[----:B------:R0:W-:Y:S01]  /*bc90*/  @!P6 STG.E.U8 desc[UR36][R30.64+0x81], R81 ;  /* 0x000081511e00e986 */ /* 0x0001e2000c101124 */
        /* <DEDUP_REMOVED lines=8> */
[----:B------:R-:W4:Y:S01]  /*bd20*/  @!P3 LDG.E.U8 R16, desc[UR36][R12.64+0x81] ;  /* 0x000081240c10b981 */ /* 0x000f22000c1e1100 */
[----:B------:R-:W-:Y:S02]  /*bd30*/  ISETP.LT.OR P6, PT, R0, 0x89, !P0 ;  /* 0x000000890000780c */ /* 0x000fe400047c1670 */
[----:B----4-:R-:W-:-:S05]  /*bd40*/  @!P3 PRMT R89, R16, 0x8880, RZ ;  /* 0x000088801059b816 */ /* 0x010fca00000000ff */
[----:B------:R-:W-:-:S04]  /*bd50*/  @!P3 IMAD R4, R89, R18, RZ ;  /* 0x000000125904b224 */ /* 0x000fc800078e02ff */
[----:B------:R-:W-:-:S05]  /*bd60*/  @!P3 IMAD R83, R83, R17, R4 ;  /* 0x000000115353b224 */ /* 0x000fca00078e0204 */
[----:B------:R-:W-:Y:S04]  /*bd70*/  @!P3 STG.E.U8 desc[UR36][R226.64+0x81], R83 ;  /* 0x00008153e200b986 */ /* 0x000fe8000c101124 */
[----:B------:R-:W0:Y:S02]  /*bd80*/  @!P6 LDG.E.U8 R16, desc[UR36][R14.64+0x88] ;  /* 0x000088240e10e981 */ /* 0x000e24000c1e1100 */
[----:B0-----:R-:W-:-:S05]  /*bd90*/  @!P6 PRMT R81, R16, 0x8880, RZ ;  /* 0x000088801051e816 */ /* 0x001fca00000000ff */
[----:B------:R-:W-:-:S04]  /*bda0*/  @!P6 IMAD R4, R81, R18, RZ ;  /* 0x000000125104e224 */ /* 0x000fc800078e02ff */
[----:B------:R-:W-:-:S05]  /*bdb0*/  @!P6 IMAD R84, R84, R17, R4 ;  /* 0x000000115454e224 */ /* 0x000fca00078e0204 */
[----:B------:R-:W-:Y:S01]  /*bdc0*/  @!P6 STG.E.U8 desc[UR36][R30.64+0x88], R84 ;  /* 0x000088541e00e986 */ /* 0x000fe2000c101124 */
[----:B------:R-:W-:-:S13]  /*bdd0*/  ISETP.LT.OR P6, PT, R0, 0x8a, !P0 ;  /* 0x0000008a0000780c */ /* 0x000fda00047c1670 */
[----:B------:R-:W2:Y:S01]  /*bde0*/  @!P6 LDG.E.U8 R16, desc[UR36][R14.64+0x89] ;  /* 0x000089240e10e981 */ /* 0x000ea2000c1e1100 */
[----:B------:R-:W-:Y:S02]  /*bdf0*/  LOP3.LUT P5, RZ, R22, 0x1000, RZ, 0xc0, !PT ;  /* 0x0000100016ff7812 */ /* 0x000fe400078ac0ff */
        /* <DEDUP_REMOVED lines=19> */
[----:B0-----:R-:W-:-:S05]  /*bf30*/  @!P6 IMAD R5, R72, R17, R4 ;  /* 0x000000114805e224 */ /* 0x001fca00078e0204 */
[----:B------:R0:W-:Y:S01]  /*bf40*/  @!P6 STG.E.U8 desc[UR36][R6.64+0x80], R5 ;  /* 0x000080050600e986 */ /* 0x0001e2000c101124 */
[----:B------:R-:W-:-:S13]  /*bf50*/  ISETP.LT.OR P6, PT, R0, 0x82, !P4 ;  /* 0x000000820000780c */ /* 0x000fda00067c1670 */
[----:B------:R-:W2:Y:S01]  /*bf60*/  @!P6 LDG.E.U8 R16, desc[UR36][R8.64+0x81] ;  /* 0x000081240810e981 */ /* 0x000ea2000c1e1100 */
[----:B------:R-:W-:Y:S02]  /*bf70*/  LOP3.LUT P3, RZ, R22, 0x800, RZ, 0xc0, !PT ;  /* 0x0000080016ff7812 */ /* 0x000fe4000786c0ff */
[----:B--2---:R-:W-:-:S05]  /*bf80*/  @!P6 PRMT R81, R16, 0x8880, RZ ;  /* 0x000088801051e816 */ /* 0x004fca00000000ff */
[----:B------:R-:W-:-:S04]  /*bf90*/  @!P6 IMAD R4, R81, R18, RZ ;  /* 0x000000125104e224 */ /* 0x000fc800078e02ff */
[----:B------:R-:W-:-:S05]  /*bfa0*/  @!P6 IMAD R73, R73, R17, R4 ;  /* 0x000000114949e224 */ /* 0x000fca00078e0204 */
[----:B------:R2:W-:Y:S04]  /*bfb0*/  @!P6 STG.E.U8 desc[UR36][R6.64+0x81], R73 ;  /* 0x000081490600e986 */ /* 0x0005e8000c101124 */
[----:B------:R-:W4:Y:S01]  /*bfc0*/  @!P3 LDG.E.U8 R16, desc[UR36][R10.64+0x80] ;  /* 0x000080240a10b981 */ /* 0x000f22000c1e1100 */
[----:B------:R-:W-:Y:S02]  /*bfd0*/  LOP3.LUT P6, RZ, R22, 0x200, RZ, 0xc0, !PT ;  /* 0x0000020016ff7812 */ /* 0x000fe400078cc0ff */
[----:B----4-:R-:W-:-:S05]  /*bfe0*/  @!P3 PRMT R81, R16, 0x8880, RZ ;  /* 0x000088801051b816 */ /* 0x010fca00000000ff */
[----:B------:R-:W-:-:S04]  /*bff0*/  @!P3 IMAD R4, R81, R18, RZ ;  /* 0x000000125104b224 */ /* 0x000fc800078e02ff */
[----:B0-----:R-:W-:-:S05]  /*c000*/  @!P3 IMAD R5, R74, R17, R4 ;  /* 0x000000114a05b224 */ /* 0x001fca00078e0204 */
[----:B------:R0:W-:Y:S04]  /*c010*/  @!P3 STG.E.U8 desc[UR36][R220.64+0x80], R5 ;  /* 0x00008005dc00b986 */ /* 0x0001e8000c101124 */
[----:B------:R-:W4:Y:S02]  /*c020*/  @!P6 LDG.E.U8 R16, desc[UR36][R10.64+0x81] ;  /* 0x000081240a10e981 */ /* 0x000f24000c1e1100 */
[----:B----4-:R-:W-:-:S05]  /*c030*/  @!P6 PRMT R81, R16, 0x8880, RZ ;  /* 0x000088801051e816 */ /* 0x010fca00000000ff */
[----:B------:R-:W-:-:S04]  /*c040*/  @!P6 IMAD R4, R81, R18, RZ ;  /* 0x000000125104e224 */ /* 0x000fc800078e02ff */
[----:B------:R-:W-:-:S05]  /*c050*/  @!P6 IMAD R75, R75, R17, R4 ;  /* 0x000000114b4be224 */ /* 0x000fca00078e0204 */
[----:B------:R-:W-:Y:S01]  /*c060*/  @!P6 STG.E.U8 desc[UR36][R218.64+0x81], R75 ;  /* 0x0000814bda00e986 */ /* 0x000fe2000c101124 */
[----:B------:R-:W-:-:S13]  /*c070*/  ISETP.LT.OR P6, PT, R0, 0x89, !P4 ;  /* 0x000000890000780c */ /* 0x000fda00067c1670 */
        /* <DEDUP_REMOVED lines=16> */
[----:B0-----:R-:W-:-:S05]  /*c180*/  @!P5 IMAD R5, R78, R17, R4 ;  /* 0x000000114e05d224 */ /* 0x001fca00078e0204 */
[----:B------:R0:W-:Y:S04]  /*c190*/  @!P5 STG.E.U8 desc[UR36][R216.64+0x88], R5 ;  /* 0x00008805d800d986 */ /* 0x0001e8000c101124 */
[----:B------:R-:W2:Y:S01]  /*c1a0*/  @!P1 LDG.E.U8 R16, desc[UR36][R10.64+0x89] ;  /* 0x000089240a109981 */ /* 0x000ea2000c1e1100 */
[----:B------:R-:W-:-:S04]  /*c1b0*/  ISETP.NE.AND P3, PT, R92, RZ, PT ;  /* 0x000000ff5c00720c */ /* 0x000fc80003f65270 */
        /* <DEDUP_REMOVED lines=72> */
[----:B------:R0:W-:Y:S04]  /*c640*/  @!P6 STG.E.U8 desc[UR36][R30.64+0x91], R57 ;  /* 0x000091391e00e986 */ /* 0x0001e8000c101124 */
[----:B------:R-:W2:Y:S01]  /*c650*/  @!P1 LDG.E.U8 R16, desc[UR36][R12.64+0x90] ;  /* 0x000090240c109981 */ /* 0x000ea2000c1e1100 */
[----:B------:R-:W-:Y:S02]  /*c660*/  LOP3.LUT P6, RZ, R22, 0x8000, RZ, 0xc0, !PT ;  /* 0x0000800016ff7812 */ /* 0x000fe400078cc0ff */
[----:B--2---:R-:W-:-:S05]  /*c670*/  @!P1 PRMT R5, R16, 0x8880, RZ ;  /* 0x0000888010059816 */ /* 0x004fca00000000ff */
[----:B------:R-:W-:-:S04]  /*c680*/  @!P1 IMAD R4, R5, R18, RZ ;  /* 0x0000001205049224 */ /* 0x000fc800078e02ff */
[----:B------:R-:W-:-:S05]  /*c690*/  @!P1 IMAD R5, R58, R17, R4 ;  /* 0x000000113a059224 */ /* 0x000fca00078e0204 */
[----:B------:R2:W-:Y:S04]  /*c6a0*/  @!P1 STG.E.U8 desc[UR36][R202.64+0x90], R5 ;  /* 0x00009005ca009986 */ /* 0x0005e8000c101124 */
[----:B------:R-:W4:Y:S02]  /*c6b0*/  @!P6 LDG.E.U8 R16, desc[UR36][R12.64+0x91] ;  /* 0x000091240c10e981 */ /* 0x000f24000c1e1100 */
        /* <DEDUP_REMOVED lines=40> */
[----:B------:R-:W-:-:S13]  /*c940*/  LOP3.LUT P6, RZ, R22, 0x10000, RZ, 0xc0, !PT ;  /* 0x0001000016ff7812 */ /* 0x000fda00078cc0ff */
[----:B------:R-:W4:Y:S01]  /*c950*/  @!P6 LDG.E.U8 R16, desc[UR36][R10.64+0x90] ;  /* 0x000090240a10e981 */ /* 0x000f22000c1e1100 */
[----:B------:R-:W-:Y:S02]  /*c960*/  LOP3.LUT P1, RZ, R22, 0x800000, RZ, 0xc0, !PT ;  /* 0x0080000016ff7812 */ /* 0x000fe4000782c0ff */
[----:B----4-:R-:W-:-:S05]  /*c970*/  @!P6 PRMT R57, R16, 0x8880, RZ ;  /* 0x000088801039e816 */ /* 0x010fca00000000ff */
[----:B------:R-:W-:-:S04]  /*c980*/  @!P6 IMAD R4, R57, R18, RZ ;  /* 0x000000123904e224 */ /* 0x000fc800078e02ff */
[----:B0-----:R-:W-:-:S05]  /*c990*/  @!P6 IMAD R5, R50, R17, R4 ;  /* 0x000000113205e224 */ /* 0x001fca00078e0204 */
[----:B------:R0:W-:Y:S04]  /*c9a0*/  @!P6 STG.E.U8 desc[UR36][R210.64+0x90], R5 ;  /* 0x00009005d200e986 */ /* 0x0001e8000c101124 */
[----:B------:R-:W4:Y:S01]  /*c9b0*/  @!P1 LDG.E.U8 R16, desc[UR36][R10.64+0x91] ;  /* 0x000091240a109981 */ /* 0x000f22000c1e1100 */
[----:B------:R-:W-:Y:S02]  /*c9c0*/  ISETP.LT.OR P6, PT, R0, 0x99, !P4 ;  /* 0x000000990000780c */ /* 0x000fe400067c1670 */
[----:B----4-:R-:W-:-:S05]  /*c9d0*/  @!P1 PRMT R57, R16, 0x8880, RZ ;  /* 0x0000888010399816 */ /* 0x010fca00000000ff */
        /* <DEDUP_REMOVED lines=15> */
[----:B------:R-:W0:Y:S01]  /*cad0*/  @!P5 LDG.E.U8 R16, desc[UR36][R10.64+0x98] ;  /* 0x000098240a10d981 */ /* 0x000e22000c1e1100 */
[----:B------:R-:W-:-:S13]  /*cae0*/  ISETP.LT.OR P1, PT, R0, 0xa1, !P2 ;  /* 0x000000a10000780c */ /* 0x000fda0005721670 */
[----:B------:R-:W-:-:S05]  /*caf0*/  @!P1 IADD3 R48, P6, R2, R23, RZ ;  /* 0x0000001702309210 */ /* 0x000fca0007fde0ff */
[----:B------:R-:W-:Y:S01]  /*cb00*/  @!P1 IMAD.X R49, R3, 0x1, R19, P6 ;  /* 0x0000000103319824 */ /* 0x000fe200030e0613 */
[----:B------:R-:W-:Y:S02]  /*cb10*/  ISETP.LT.OR P6, PT, R0, 0xa2, !P2 ;  /* 0x000000a20000780c */ /* 0x000fe400057c1670 */
[----:B0-----:R-:W-:-:S05]  /*cb20*/  @!P5 PRMT R5, R16, 0x8880, RZ ;  /* 0x000088801005d816 */ /* 0x001fca00000000ff */
[----:B------:R-:W-:-:S04]  /*cb30*/  @!P5 IMAD R4, R5, R18, RZ ;  /* 0x000000120504d224 */ /* 0x000fc800078e02ff */
[----:B------:R-:W-:-:S05]  /*cb40*/  @!P5 IMAD R5, R54, R17, R4 ;  /* 0x000000113605d224 */ /* 0x000fca00078e0204 */
[----:B------:R0:W-:Y:S01]  /*cb50*/  @!P5 STG.E.U8 desc[UR36][R192.64+0x98], R5 ;  /* 0x00009805c000d986 */ /* 0x0001e2000c101124 */
[----:B------:R-:W-:-:S05]  /*cb60*/  @!P6 IADD3 R50, P5, R2, R23, RZ ;  /* 0x000000170232e210 */ /* 0x000fca0007fbe0ff */
[----:B------:R-:W-:Y:S01]  /*cb70*/  @!P6 IMAD.X R51, R3, 0x1, R19, P5 ;  /* 0x000000010333e824 */ /* 0x000fe200028e0613 */
[----:B------:R-:W-:-:S13]  /*cb80*/  LOP3.LUT P5, RZ, R22, 0x400000, RZ, 0xc0, !PT ;  /* 0x0040000016ff7812 */ /* 0x000fda00078ac0ff */
[----:B------:R-:W2:Y:S02]  /*cb90*/  @!P5 LDG.E.U8 R16, desc[UR36][R10.64+0x99] ;  /* 0x000099240a10d981 */ /* 0x000ea4000c1e1100 */
        /* <DEDUP_REMOVED lines=15> */
[----:B------:R2:W-:Y:S04]  /*cc90*/  @!P5 STG.E.U8 desc[UR36][R2.64+0xa1], R41 ;  /* 0x0000a1290200d986 */ /* 0x0005e8000c101124 */
[----:B------:R-:W4:Y:S02]  /*cca0*/  @!P1 LDG.E.U8 R16, desc[UR36][R20.64+0xa0] ;  /* 0x0000a02414109981 */ /* 0x000f24000c1e1100 */
[----:B----4-:R-:W-:-:S05]  /*ccb0*/  @!P1 PRMT R40, R16, 0x8880, RZ ;  /* 0x0000888010289816 */ /* 0x010fca00000000ff */
[----:B0-----:R-:W-:-:S04]  /*ccc0*/  @!P1 IMAD.MOV.U32 R5, RZ, RZ, R40 ;  /* 0x000000ffff059224 */ /* 0x001fc800078e0028 */
        /* <DEDUP_REMOVED lines=13> */
[----:B0-----:R-:W-:-:S05]  /*cda0*/  @!P6 IMAD R5, R44, R17, R4 ;  /* 0x000000112c05e224 */ /* 0x001fca00078e0204 */
[----:B------:R0:W-:Y:S04]  /*cdb0*/  @!P6 STG.E.U8 desc[UR36][R2.64+0xa8], R5 ;  /* 0x0000a8050200e986 */ /* 0x0001e8000c101124 */
[----:B------:R-:W2:Y:S01]  /*cdc0*/  @!P3 LDG.E.U8 R16, desc[UR36][R234.64+0xa9] ;  /* 0x0000a924ea10b981 */ /* 0x000ea2000c1e1100 */
        /* <DEDUP_REMOVED lines=8> */
[----:B0-----:R-:W-:Y:S01]  /*ce50*/  @!P6 IMAD.MOV.U32 R5, RZ, RZ, R40 ;  /* 0x000000ffff05e224 */ /* 0x001fe200078e0028 */
[----:B------:R-:W-:-:S03]  /*ce60*/  @!P6 IADD3 R40, P3, R2, R23, RZ ;  /* 0x000000170228e210 */ /* 0x000fc60007f7e0ff */
[----:B------:R-:W-:Y:S02]  /*ce70*/  @!P6 IMAD R4, R5, R18, RZ ;  /* 0x000000120504e224 */ /* 0x000fe400078e02ff */
[----:B------:R-:W-:Y:S02]  /*ce80*/  @!P6 IMAD.X R41, R3, 0x1, R19, P3 ;  /* 0x000000010329e824 */ /* 0x000fe400018e0613 */
[----:B------:R-:W-:-:S05]  /*ce90*/  @!P6 IMAD R5, R46, R17, R4 ;  /* 0x000000112e05e224 */ /* 0x000fca00078e0204 */
[----:B------:R0:W-:Y:S04]  /*cea0*/  @!P6 STG.E.U8 desc[UR36][R40.64+0xa8], R5 ;  /* 0x0000a8052800e986 */ /* 0x0001e8000c101124 */
[----:B------:R-:W2:Y:S01]  /*ceb0*/  @!P2 LDG.E.U8 R16, desc[UR36][R20.64+0xa9] ;  /* 0x0000a9241410a981 */ /* 0x000ea2000c1e1100 */
[----:B------:R-:W-:Y:S02]  /*cec0*/  ISETP.LT.OR P3, PT, R0, 0xa1, !P0 ;  /* 0x000000a10000780c */ /* 0x000fe40004761670 */
[----:B------:R-:W-:Y:S02]  /*ced0*/  @!P2 IADD3 R42, P6, R2, R23, RZ ;  /* 0x00000017022aa210 */ /* 0x000fe40007fde0ff */
[----:B--2---:R-:W-:-:S05]  /*cee0*/  @!P2 PRMT R43, R16, 0x8880, RZ ;  /* 0x00008880102ba816 */ /* 0x004fca00000000ff */
[----:B------:R-:W-:Y:S02]  /*cef0*/  @!P2 IMAD R4, R43, R18, RZ ;  /* 0x000000122b04a224 */ /* 0x000fe400078e02ff */
[----:B------:R-:W-:Y:S02]  /*cf00*/  @!P2 IMAD.X R43, R3, 0x1, R19, P6 ;  /* 0x00000001032ba824 */ /* 0x000fe400030e0613 */
[----:B------:R-:W-:-:S05]  /*cf10*/  @!P2 IMAD R47, R47, R17, R4 ;  /* 0x000000112f2fa224 */ /* 0x000fca00078e0204 */
[----:B------:R-:W-:Y:S04]  /*cf20*/  @!P2 STG.E.U8 desc[UR36][R42.64+0xa9], R47 ;  /* 0x0000a92f2a00a986 */ /* 0x000fe8000c101124 */
[----:B------:R-:W0:Y:S01]  /*cf30*/  @!P3 LDG.E.U8 R16, desc[UR36][R14.64+0xa0] ;  /* 0x0000a0240e10b981 */ /* 0x000e22000c1e1100 */
[----:B------:R-:W-:Y:S02]  /*cf40*/  ISETP.LT.OR P6, PT, R0, 0xa2, !P0 ;  /* 0x000000a20000780c */ /* 0x000fe400047c1670 */
[----:B0-----:R-:W-:-:S05]  /*cf50*/  @!P3 PRMT R5, R16, 0x8880, RZ ;  /* 0x000088801005b816 */ /* 0x001fca00000000ff */
[----:B------:R-:W-:-:S04]  /*cf60*/  @!P3 IMAD R4, R5, R18, RZ ;  /* 0x000000120504b224 */ /* 0x000fc800078e02ff */
[----:B------:R-:W-:-:S05]  /*cf70*/  @!P3 IMAD R32, R32, R17, R4 ;  /* 0x000000112020b224 */ /* 0x000fca00078e0204 */
[----:B------:R0:W-:Y:S04]  /*cf80*/  @!P3 STG.E.U8 desc[UR36][R30.64+0xa0], R32 ;  /* 0x0000a0201e00b986 */ /* 0x0001e8000c101124 */
[----:B------:R-:W2:Y:S01]  /*cf90*/  @!P6 LDG.E.U8 R16, desc[UR36][R14.64+0xa1] ;  /* 0x0000a1240e10e981 */ /* 0x000ea2000c1e1100 */
[----:B------:R-:W-:-:S04]  /*cfa0*/  LOP3.LUT P1, RZ, R22, 0x100000, RZ, 0xc0, !PT ;  /* 0x0010000016ff7812 */ /* 0x000fc8000782c0ff */
[----:B------:R-:W-:Y:S02]  /*cfb0*/  ISETP.LT.OR P2, PT, R0, 0xa1, !P1 ;  /* 0x000000a10000780c */ /* 0x000fe40004f41670 */
[----:B--2---:R-:W-:-:S05]  /*cfc0*/  @!P6 PRMT R5, R16, 0x8880, RZ ;  /* 0x000088801005e816 */ /* 0x004fca00000000ff */
[----:B------:R-:W-:-:S04]  /*cfd0*/  @!P6 IMAD R4, R5, R18, RZ ;  /* 0x000000120504e224 */ /* 0x000fc800078e02ff */
[----:B------:R-:W-:-:S05]  /*cfe0*/  @!P6 IMAD R33, R33, R17, R4 ;  /* 0x000000112121e224 */ /* 0x000fca00078e0204 */
[----:B------:R2:W-:Y:S04]  /*cff0*/  @!P6 STG.E.U8 desc[UR36][R30.64+0xa1], R33 ;  /* 0x0000a1211e00e986 */ /* 0x0005e8000c101124 */
[----:B------:R-:W4:Y:S01]  /*d000*/  @!P2 LDG.E.U8 R16, desc[UR36][R12.64+0xa0] ;  /* 0x0000a0240c10a981 */ /* 0x000f22000c1e1100 */
[----:B------:R-:W-:-:S04]  /*d010*/  @!P2 IADD3 R20, P3, P6, R23, R2, R236 ;  /* 0x000000021714a210 */ /* 0x000fc80007e7e0ec */
[----:B------:R-:W-:Y:S02]  /*d020*/  @!P2 IADD3.X R21, R19, R3, R237, P3, P6 ;  /* 0x000000031315a210 */ /* 0x000fe40001fec4ed */
[----:B------:R-:W-:Y:S02]  /*d030*/  ISETP.LT.OR P3, PT, R0, 0xa2, !P1 ;  /* 0x000000a20000780c */ /* 0x000fe40004f61670 */
[----:B----4-:R-:W-:-:S05]  /*d040*/  @!P2 PRMT R5, R16, 0x8880, RZ ;  /* 0x000088801005a816 */ /* 0x010fca00000000ff */
[----:B------:R-:W-:-:S04]  /*d050*/  @!P2 IMAD R4, R5, R18, RZ ;  /* 0x000000120504a224 */ /* 0x000fc800078e02ff */
[----:B------:R-:W-:-:S05]  /*d060*/  @!P2 IMAD R5, R34, R17, R4 ;  /* 0x000000112205a224 */ /* 0x000fca00078e0204 */
[----:B------:R4:W-:Y:S04]  /*d070*/  @!P2 STG.E.U8 desc[UR36][R20.64+0xa0], R5 ;  /* 0x0000a0051400a986 */ /* 0x0009e8000c101124 */
[----:B------:R-:W3:Y:S01]  /*d080*/  @!P3 LDG.E.U8 R16, desc[UR36][R12.64+0xa1] ;  /* 0x0000a1240c10b981 */ /* 0x000ee2000c1e1100 */
[----:B0-----:R-:W-:-:S04]  /*d090*/  @!P3 IADD3 R32, P2, P6, R23, R2, R236 ;  /* 0x000000021720b210 */ /* 0x001fc80007e5e0ec */
[----:B--2---:R-:W-:Y:S02]  /*d0a0*/  @!P3 IADD3.X R33, R19, R3, R237, P2, P6 ;  /* 0x000000031321b210 */ /* 0x004fe400017ec4ed */
[----:B------:R-:W-:Y:S02]  /*d0b0*/  ISETP.LT.OR P2, PT, R0, 0xa9, !P0 ;  /* 0x000000a90000780c */ /* 0x000fe40004741670 */
[----:B---3--:R-:W-:-:S05]  /*d0c0*/  @!P3 PRMT R41, R16, 0x8880, RZ ;  /* 0x000088801029b816 */ /* 0x008fca00000000ff */
[----:B------:R-:W-:-:S04]  /*d0d0*/  @!P3 IMAD R4, R41, R18, RZ ;  /* 0x000000122904b224 */ /* 0x000fc800078e02ff */
[----:B------:R-:W-:-:S05]  /*d0e0*/  @!P3 IMAD R35, R35, R17, R4 ;  /* 0x000000112323b224 */ /* 0x000fca00078e0204 */
[----:B------:R-:W-:Y:S04]  /*d0f0*/  @!P3 STG.E.U8 desc[UR36][R32.64+0xa1], R35 ;  /* 0x0000a1232000b986 */ /* 0x000fe8000c101124 */
[----:B------:R-:W4:Y:S01]  /*d100*/  @!P2 LDG.E.U8 R16, desc[UR36][R14.64+0xa8] ;  /* 0x0000a8240e10a981 */ /* 0x000f22000c1e1100 */
[----:B------:R-:W-:Y:S02]  /*d110*/  ISETP.LT.OR P0, PT, R0, 0xaa, !P0 ;  /* 0x000000aa0000780c */ /* 0x000fe40004701670 */
[----:B----4-:R-:W-:-:S05]  /*d120*/  @!P2 PRMT R5, R16, 0x8880, RZ ;  /* 0x000088801005a816 */ /* 0x010fca00000000ff */
        /* <DEDUP_REMOVED lines=9> */
[----:B------:R-:W2:Y:S01]  /*d1c0*/  @!P2 LDG.E.U8 R16, desc[UR36][R12.64+0xa8] ;  /* 0x0000a8240c10a981 */ /* 0x000ea2000c1e1100 */
[----:B------:R-:W-:Y:S02]  /*d1d0*/  ISETP.LT.OR P1, PT, R0, 0xaa, !P1 ;  /* 0x000000aa0000780c */ /* 0x000fe40004f21670 */
[----:B------:R-:W-:-:S04]  /*d1e0*/  @!P2 IADD3 R14, P0, P3, R23, R2, R236 ;  /* 0x00000002170ea210 */ /* 0x000fc80007b1e0ec */
[----:B------:R-:W-:Y:S01]  /*d1f0*/  @!P2 IADD3.X R15, R19, R3, R237, P0, P3 ;  /* 0x00000003130fa210 */ /* 0x000fe200007e64ed */
[----:B0-----:R-:W3:Y:S01]  /*d200*/  LDL.LU.64 R30, [R1+0x110] ;  /* 0x00011000011e7983 */ /* 0x001ee20000300a00 */
[----:B--2---:R-:W-:-:S03]  /*d210*/  @!P2 PRMT R5, R16, 0x8880, RZ ;  /* 0x000088801005a816 */ /* 0x004fc600000000ff */
[----:B------:R-:W2:Y:S02]  /*d220*/  LDL R195, [R1+0xe4] ;  /* 0x0000e40001c37983 */ /* 0x000ea40000100800 */
[----:B------:R-:W-:-:S04]  /*d230*/  @!P2 IMAD R4, R5, R18, RZ ;  /* 0x000000120504a224 */ /* 0x000fc800078e02ff */
[----:B------:R-:W-:-:S05]  /*d240*/  @!P2 IMAD R5, R38, R17, R4 ;  /* 0x000000112605a224 */ /* 0x000fca00078e0204 */
[----:B------:R0:W-:Y:S04]  /*d250*/  @!P2 STG.E.U8 desc[UR36][R14.64+0xa8], R5 ;  /* 0x0000a8050e00a986 */ /* 0x0001e8000c101124 */
[----:B------:R-:W4:Y:S01]  /*d260*/  @!P1 LDG.E.U8 R16, desc[UR36][R12.64+0xa9] ;  /* 0x0000a9240c109981 */ /* 0x000f22000c1e1100 */
[----:B------:R-:W-:Y:S02]  /*d270*/  ISETP.LT.OR P0, PT, R0, 0xa1, !P4 ;  /* 0x000000a10000780c */ /* 0x000fe40006701670 */
[----:B------:R-:W-:Y:S02]  /*d280*/  @!P1 IADD3 R20, P2, P3, R23, R2, R236 ;  /* 0x0000000217149210 */ /* 0x000fe40007b5e0ec */
[----:B----4-:R-:W-:-:S05]  /*d290*/  @!P1 PRMT R21, R16, 0x8880, RZ ;  /* 0x0000888010159816 */ /* 0x010fca00000000ff */
[----:B------:R-:W-:Y:S01]  /*d2a0*/  @!P1 IMAD R4, R21, R18, RZ ;  /* 0x0000001215049224 */ /* 0x000fe200078e02ff */
[----:B------:R-:W-:-:S03]  /*d2b0*/  @!P1 IADD3.X R21, R19, R3, R237, P2, P3 ;  /* 0x0000000313159210 */ /* 0x000fc600017e64ed */
        /* <DEDUP_REMOVED lines=8> */
[----:B------:R-:W4:Y:S01]  /*d340*/  @!P1 LDG.E.U8 R16, desc[UR36][R8.64+0xa1] ;  /* 0x0000a12408109981 */ /* 0x000f22000c1e1100 */
[----:B------:R-:W-:-:S04]  /*d350*/  LOP3.LUT P5, RZ, R22, 0x200000, RZ, 0xc0, !PT ;  /* 0x0020000016ff7812 */ /* 0x000fc800078ac0ff */
[----:B------:R-:W-:Y:S02]  /*d360*/  ISETP.LT.OR P2, PT, R0, 0xa1, !P5 ;  /* 0x000000a10000780c */ /* 0x000fe40006f41670 */
[----:B----4-:R-:W-:-:S05]  /*d370*/  @!P1 PRMT R13, R16, 0x8880, RZ ;  /* 0x00008880100d9816 */ /* 0x010fca00000000ff */
[----:B------:R-:W-:-:S04]  /*d380*/  @!P1 IMAD R4, R13, R18, RZ ;  /* 0x000000120d049224 */ /* 0x000fc800078e02ff */
[----:B------:R-:W-:-:S05]  /*d390*/  @!P1 IMAD R25, R25, R17, R4 ;  /* 0x0000001119199224 */ /* 0x000fca00078e0204 */
[----:B------:R-:W-:Y:S04]  /*d3a0*/  @!P1 STG.E.U8 desc[UR36][R6.64+0xa1], R25 ;  /* 0x0000a11906009986 */ /* 0x000fe8000c101124 */
[----:B------:R-:W4:Y:S01]  /*d3b0*/  @!P2 LDG.E.U8 R16, desc[UR36][R10.64+0xa0] ;  /* 0x0000a0240a10a981 */ /* 0x000f22000c1e1100 */
[----:B------:R-:W-:Y:S02]  /*d3c0*/  ISETP.LT.OR P0, PT, R0, 0xa2, !P5 ;  /* 0x000000a20000780c */ /* 0x000fe40006f01670 */
[----:B--2---:R-:W-:Y:S02]  /*d3d0*/  @!P2 IADD3 R12, P1, P3, R23, R2, R195 ;  /* 0x00000002170ca210 */ /* 0x004fe40007b3e0c3 */
[----:B----4-:R-:W-:-:S05]  /*d3e0*/  @!P2 PRMT R13, R16, 0x8880, RZ ;  /* 0x00008880100da816 */ /* 0x010fca00000000ff */
[----:B------:R-:W-:Y:S01]  /*d3f0*/  @!P2 IMAD R4, R13, R18, RZ ;  /* 0x000000120d04a224 */ /* 0x000fe200078e02ff */
[----:B------:R-:W-:-:S03]  /*d400*/  @!P2 IADD3.X R13, R19, R3, R194, P1, P3 ;  /* 0x00000003130da210 */ /* 0x000fc60000fe64c2 */
[----:B0-----:R-:W-:-:S05]  /*d410*/  @!P2 IMAD R5, R26, R17, R4 ;  /* 0x000000111a05a224 */ /* 0x001fca00078e0204 */
[----:B------:R0:W-:Y:S04]  /*d420*/  @!P2 STG.E.U8 desc[UR36][R12.64+0xa0], R5 ;  /* 0x0000a0050c00a986 */ /* 0x0001e8000c101124 */
[----:B------:R-:W2:Y:S01]  /*d430*/  @!P0 LDG.E.U8 R16, desc[UR36][R10.64+0xa1] ;  /* 0x0000a1240a108981 */ /* 0x000ea2000c1e1100 */
[----:B------:R-:W-:Y:S02]  /*d440*/  ISETP.LT.OR P1, PT, R0, 0xa9, !P4 ;  /* 0x000000a90000780c */ /* 0x000fe40006721670 */
[----:B------:R-:W-:Y:S02]  /*d450*/  @!P0 IADD3 R14, P2, P3, R23, R2, R195 ;  /* 0x00000002170e8210 */ /* 0x000fe40007b5e0c3 */
[----:B--2---:R-:W-:-:S05]  /*d460*/  @!P0 PRMT R15, R16, 0x8880, RZ ;  /* 0x00008880100f8816 */ /* 0x004fca00000000ff */
        /* <DEDUP_REMOVED lines=19> */
[----:B------:R-:W-:Y:S02]  /*d5a0*/  @!P0 IADD3.X R9, R19, R3, R194, P1, P2 ;  /* 0x0000000313098210 */ /* 0x000fe40000fe44c2 */
[----:B--2---:R-:W-:-:S05]  /*d5b0*/  @!P0 PRMT R13, R16, 0x8880, RZ ;  /* 0x00008880100d8816 */ /* 0x004fca00000000ff */
[----:B------:R-:W-:-:S04]  /*d5c0*/  @!P0 IMAD R4, R13, R18, RZ ;  /* 0x000000120d048224 */ /* 0x000fc800078e02ff */
[----:B---3--:R-:W-:-:S05]  /*d5d0*/  @!P0 IMAD R5, R30, R17, R4 ;  /* 0x000000111e058224 */ /* 0x008fca00078e0204 */
[----:B------:R2:W-:Y:S04]  /*d5e0*/  @!P0 STG.E.U8 desc[UR36][R8.64+0xa8], R5 ;  /* 0x0000a80508008986 */ /* 0x0005e8000c101124 */
[----:B------:R-:W0:Y:S02]  /*d5f0*/  @!P5 LDG.E.U8 R16, desc[UR36][R10.64+0xa9] ;  /* 0x0000a9240a10d981 */ /* 0x000e24000c1e1100 */
[----:B0-----:R-:W-:-:S05]  /*d600*/  @!P5 PRMT R7, R16, 0x8880, RZ ;  /* 0x000088801007d816 */ /* 0x001fca00000000ff */
[----:B------:R-:W-:-:S04]  /*d610*/  @!P5 IMAD R4, R7, R18, RZ ;  /* 0x000000120704d224 */ /* 0x000fc800078e02ff */
[----:B------:R-:W-:Y:S01]  /*d620*/  IMAD R31, R31, R17, R4 ;  /* 0x000000111f1f7224 */ /* 0x000fe200078e0204 */
[----:B--2---:R-:W-:Y:S06]  /*d630*/  @P5 BRA `(.L_x_59) ;  /* 0x0000004800845947 */ /* 0x004fec0003800000 */
[----:B------:R-:W-:-:S04]  /*d640*/  IADD3 R2, P0, P1, R23, R2, R195 ;  /* 0x0000000217027210 */ /* 0x000fc8000791e0c3 */
[----:B------:R-:W-:-:S05]  /*d650*/  IADD3.X R3, R19, R3, R194, P0, P1 ;  /* 0x0000000313037210 */ /* 0x000fca00007e24c2 */
[----:B------:R0:W-:Y:S01]  /*d660*/  STG.E.U8 desc[UR36][R2.64+0xa9], R31 ;  /* 0x0000a91f02007986 */ /* 0x0001e2000c101124 */
[----:B------:R-:W-:Y:S05]  /*d670*/  BRA `(.L_x_59) ;  /* 0x0000004800747947 */ /* 0x000fea0003800000 */
.L_x_30:
[----:B------:R-:W2:Y:S01]  /*d680*/  LDL.LU R4, [R1+0xc0] ;  /* 0x0000c00001047983 */ /* 0x000ea20000300800 */
[----:B------:R-:W-:-:S03]  /*d690*/  ULDC.64 UR4, c[0x0][0x5c0] ;  /* 0x0001700000047ab9 */ /* 0x000fc60000000a00 */
[----:B------:R-:W3:Y:S04]  /*d6a0*/  LDL.LU R8, [R1+0xc4] ;  /* 0x0000c40001087983 */ /* 0x000ee80000300800 */
[----:B------:R-:W4:Y:S04]  /*d6b0*/  LDL.LU R234, [R1+0xc8] ;  /* 0x0000c80001ea7983 */ /* 0x000f280000300800 */
[----:B------:R-:W4:Y:S04]  /*d6c0*/  LDL.LU R21, [R1+0xcc] ;  /* 0x0000cc0001157983 */ /* 0x000f280000300800 */
[----:B------:R-:W4:Y:S04]  /*d6d0*/  LDL.LU R20, [R1+0xd0] ;  /* 0x0000d00001147983 */ /* 0x000f280000300800 */
[----:B------:R-:W4:Y:S04]  /*d6e0*/  LDL.LU R10, [R1+0xd4] ;  /* 0x0000d400010a7983 */ /* 0x000f280000300800 */
[----:B------:R-:W4:Y:S04]  /*d6f0*/  LDL.LU R5, [R1+0xd8] ;  /* 0x0000d80001057983 */ /* 0x000f280000300800 */
[----:B------:R-:W4:Y:S04]  /*d700*/  LDL.LU R11, [R1+0xdc] ;  /* 0x0000dc00010b7983 */ /* 0x000f280000300800 */
[----:B------:R-:W4:Y:S04]  /*d710*/  LDL.LU R15, [R1+0xa4] ;  /* 0x0000a400010f7983 */ /* 0x000f280000300800 */
[----:B------:R-:W-:Y:S04]  /*d720*/  STL.64 [R1+0x1d8], R64 ;  /* 0x0001d84001007387 */ /* 0x000fe80000100a00 */
[----:B------:R-:W-:Y:S04]  /*d730*/  STL.64 [R1+0x1d0], R66 ;  /* 0x0001d04201007387 */ /* 0x000fe80000100a00 */
[----:B------:R0:W-:Y:S04]  /*d740*/  STL.64 [R1+0x1c8], R68 ;  /* 0x0001c84401007387 */ /* 0x0001e80000100a00 */
[----:B0-----:R-:W4:Y:S04]  /*d750*/  LDL.LU R68, [R1+0xa8] ;  /* 0x0000a80001447983 */ /* 0x001f280000300800 */
[----:B------:R0:W-:Y:S04]  /*d760*/  STL.64 [R1+0x1c0], R70 ;  /* 0x0001c04601007387 */ /* 0x0001e80000100a00 */
[----:B0-----:R-:W4:Y:S04]  /*d770*/  LDL.LU R71, [R1+0xa0] ;  /* 0x0000a00001477983 */ /* 0x001f280000300800 */
        /* <DEDUP_REMOVED lines=21> */
[----:B------:R0:W-:Y:S04]  /*d8d0*/  STL [R1+0x110], R16 ;  /* 0x0001101001007387 */ /* 0x0001e80000100800 */
[----:B0-----:R-:W2:Y:S01]  /*d8e0*/  LDL.LU R16, [R1+0xe8] ;  /* 0x0000e80001107983 */ /* 0x001ea20000300800 */
[----:B------:R-:W-:-:S03]  /*d8f0*/  IADD3 R6, P1, R12, UR4, RZ ;  /* 0x000000040c067c10 */ /* 0x000fc6000ff3e0ff */
[----:B------:R-:W4:Y:S01]  /*d900*/  LDL.LU R235, [R1+0xac] ;  /* 0x0000ac0001eb7983 */ /* 0x000f220000300800 */
[----:B------:R-:W-:Y:S02]  /*d910*/  IADD3.X R7, R14, UR5, RZ, P1, !PT ;  /* 0x000000050e077c10 */ /* 0x000fe40008ffe4ff */
[C---:B--2---:R-:W-:Y:S02]  /*d920*/  ISETP.GE.AND P2, PT, R16.reuse, 0x1, PT ;  /* 0x000000011000780c */ /* 0x044fe40003f46270 */
[----:B------:R-:W-:Y:S02]  /*d930*/  ISETP.GE.AND P3, PT, R16, 0x9, PT ;  /* 0x000000091000780c */ /* 0x000fe40003f66270 */
[----:B------:R-:W-:Y:S02]  /*d940*/  ISETP.LT.OR P0, PT, R0, 0x1, !P2 ;  /* 0x000000010000780c */ /* 0x000fe40005701670 */
[----:B------:R-:W-:-:S04]  /*d950*/  ISETP.GE.AND P4, PT, R16, 0x81, PT ;  /* 0x000000811000780c */ /* 0x000fc80003f86270 */
[----:B------:R-:W-:-:S07]  /*d960*/  ISETP.LT.OR P5, PT, R0, 0x1, !P4 ;  /* 0x000000010000780c */ /* 0x000fce00067a1670 */
[----:B------:R-:W-:-:S05]  /*d970*/  @!P0 IMAD R4, R4, R17, RZ ;  /* 0x0000001104048224 */ /* 0x000fca00078e02ff */
[----:B------:R3:W-:Y:S01]  /*d980*/  @!P0 STG.E.U8 desc[UR36][R6.64], R4 ;  /* 0x0000000406008986 */ /* 0x0007e2000c101124 */
[----:B------:R-:W-:-:S13]  /*d990*/  ISETP.LT.OR P0, PT, R0, 0x2, !P2 ;  /* 0x000000020000780c */ /* 0x000fda0005701670 */
[----:B---3--:R-:W-:Y:S01]  /*d9a0*/  @!P0 IMAD R4, R8, R17, RZ ;  /* 0x0000001108048224 */ /* 0x008fe200078e02ff */
[----:B------:R-:W-:-:S04]  /*d9b0*/  IADD3 R8, P1, R23, R6, RZ ;  /* 0x0000000617087210 */ /* 0x000fc80007f3e0ff */
[----:B------:R4:W-:Y:S01]  /*d9c0*/  @!P0 STG.E.U8 desc[UR36][R6.64+0x1], R4 ;  /* 0x0000010406008986 */ /* 0x0009e2000c101124 */
[C---:B------:R-:W-:Y:S01]  /*d9d0*/  ISETP.LT.OR P0, PT, R0.reuse, 0x1, !P3 ;  /* 0x000000010000780c */ /* 0x040fe20005f01670 */
[----:B------:R-:W-:Y:S01]  /*d9e0*/  IMAD.X R9, R19, 0x1, R7, P1 ;  /* 0x0000000113097824 */ /* 0x000fe200008e0607 */
[----:B------:R-:W-:-:S11]  /*d9f0*/  ISETP.LT.OR P1, PT, R0, 0x9, !P3 ;  /* 0x000000090000780c */ /* 0x000fd60005f21670 */
[-C--:B----4-:R-:W-:Y:S02]  /*da00*/  @!P0 IMAD R4, R234, R17.reuse, RZ ;  /* 0x00000011ea048224 */ /* 0x090fe400078e02ff */
[----:B------:R-:W2:Y:S01]  /*da10*/  LDL.LU R234, [R1+0xb0] ;  /* 0x0000b00001ea7983 */ /* 0x000ea20000300800 */
[----:B------:R-:W-:-:S03]  /*da20*/  @!P1 IMAD R5, R5, R17, RZ ;  /* 0x0000001105059224 */ /* 0x000fc600078e02ff */
[----:B------:R-:W3:Y:S04]  /*da30*/  LDL.LU R69, [R1+0xb4] ;  /* 0x0000b40001457983 */ /* 0x000ee80000300800 */
[----:B------:R0:W-:Y:S01]  /*da40*/  @!P0 STG.E.U8 desc[UR36][R8.64], R4 ;  /* 0x0000000408008986 */ /* 0x0001e2000c101124 */
[----:B------:R-:W-:-:S13]  /*da50*/  ISETP.LT.OR P0, PT, R0, 0x2, !P3 ;  /* 0x000000020000780c */ /* 0x000fda0005f01670 */
[----:B0-----:R-:W-:Y:S02]  /*da60*/  @!P0 IMAD R4, R21, R17, RZ ;  /* 0x0000001115048224 */ /* 0x001fe400078e02ff */
[----:B------:R-:W4:Y:S04]  /*da70*/  LDL.LU R21, [R1+0xb8] ;  /* 0x0000b80001157983 */ /* 0x000f280000300800 */
[----:B------:R0:W-:Y:S01]  /*da80*/  @!P0 STG.E.U8 desc[UR36][R8.64+0x1], R4 ;  /* 0x0000010408008986 */ /* 0x0001e2000c101124 */
[----:B------:R-:W-:-:S03]  /*da90*/  ISETP.LT.OR P0, PT, R0, 0x9, !P2 ;  /* 0x000000090000780c */ /* 0x000fc60005701670 */
[----:B------:R-:W4:Y:S04]  /*daa0*/  LDL.LU R64, [R1+0xbc] ;  /* 0x0000bc0001407983 */ /* 0x000f280000300800 */
[----:B------:R-:W4:Y:S04]  /*dab0*/  LDL.LU R65, [R1+0x80] ;  /* 0x0000800001417983 */ /* 0x000f280000300800 */
[----:B------:R-:W4:Y:S02]  /*dac0*/  LDL.LU R66, [R1+0x84] ;  /* 0x0000840001427983 */ /* 0x000f240000300800 */
[----:B0-----:R-:W-:-:S02]  /*dad0*/  @!P0 IMAD R4, R20, R17, RZ ;  /* 0x0000001114048224 */ /* 0x001fc400078e02ff */
[----:B------:R-:W4:Y:S04]  /*dae0*/  LDL.LU R67, [R1+0x88] ;  /* 0x0000880001437983 */ /* 0x000f280000300800 */
[----:B------:R0:W-:Y:S01]  /*daf0*/  @!P0 STG.E.U8 desc[UR36][R6.64+0x8], R4 ;  /* 0x0000080406008986 */ /* 0x0001e2000c101124 */
[C---:B------:R-:W-:Y:S02]  /*db00*/  ISETP.LT.OR P0, PT, R0.reuse, 0xa, !P2 ;  /* 0x0000000a0000780c */ /* 0x040fe40005701670 */
[----:B------:R-:W-:Y:S01]  /*db10*/  ISETP.LT.OR P2, PT, R0, 0xa, !P3 ;  /* 0x0000000a0000780c */ /* 0x000fe20005f41670 */
[----:B------:R-:W-:-:S10]  /*db20*/  IMAD R20, R3, 0x78, RZ ;  /* 0x0000007803147824 */ /* 0x000fd400078e02ff */
[-C--:B------:R-:W-:Y:S02]  /*db30*/  @!P0 IMAD R10, R10, R17.reuse, RZ ;  /* 0x000000110a0a8224 */ /* 0x080fe400078e02ff */
[----:B0-----:R-:W-:-:S03]  /*db40*/  @!P2 IMAD R4, R11, R17, RZ ;  /* 0x000000110b04a224 */ /* 0x001fc600078e02ff */
[----:B------:R0:W-:Y:S01]  /*db50*/  @!P0 STG.E.U8 desc[UR36][R6.64+0x9], R10 ;  /* 0x0000090a06008986 */ /* 0x0001e2000c101124 */
[----:B------:R-:W-:-:S03]  /*db60*/  ISETP.LT.OR P0, PT, R0, 0x2, !P4 ;  /* 0x000000020000780c */ /* 0x000fc60006701670 */
[----:B------:R1:W-:Y:S01]  /*db70*/  @!P1 STG.E.U8 desc[UR36][R8.64+0x8], R5 ;  /* 0x0000080508009986 */ /* 0x0003e2000c101124 */
[----:B------:R-:W-:Y:S01]  /*db80*/  ISETP.GE.AND P1, PT, R16, 0x109, PT ;  /* 0x000001091000780c */ /* 0x000fe20003f26270 */
[----:B------:R-:W-:Y:S02]  /*db90*/  @!P5 IMAD R3, R71, R17, RZ ;  /* 0x000000114703d224 */ /* 0x000fe400078e02ff */
[----:B------:R1:W-:Y:S01]  /*dba0*/  @!P2 STG.E.U8 desc[UR36][R8.64+0x9], R4 ;  /* 0x000009040800a986 */ /* 0x0003e2000c101124 */
[----:B------:R-:W-:Y:S01]  /*dbb0*/  ISETP.LT.OR P6, PT, R0, 0xa, !P1 ;  /* 0x0000000a0000780c */ /* 0x000fe20004fc1670 */
[----:B0-----:R-:W-:-:S04]  /*dbc0*/  IMAD.WIDE.U32 R10, R2, 0x78, R8 ;  /* 0x00000078020a7825 */ /* 0x001fc800078e0008 */
[----:B-1----:R-:W-:Y:S02]  /*dbd0*/  IMAD.IADD R5, R11, 0x1, R20 ;  /* 0x000000010b057824 */ /* 0x002fe400078e0214 */
[----:B------:R-:W-:-:S05]  /*dbe0*/  @!P5 IMAD.MOV.U32 R4, RZ, RZ, R10 ;  /* 0x000000ffff04d224 */ /* 0x000fca00078e000a */
[----:B------:R0:W-:Y:S02]  /*dbf0*/  @!P5 STG.E.U8 desc[UR36][R4.64], R3 ;  /* 0x000000030400d986 */ /* 0x0001e4000c101124 */
[----:B0-----:R-:W-:Y:S02]  /*dc00*/  @!P0 IMAD R3, R15, R17, RZ ;  /* 0x000000110f038224 */ /* 0x001fe400078e02ff */
[----:B------:R-:W-:-:S05]  /*dc10*/  @!P0 IMAD.MOV.U32 R4, RZ, RZ, R10 ;  /* 0x000000ffff048224 */ /* 0x000fca00078e000a */
[----:B------:R0:W-:Y:S01]  /*dc20*/  @!P0 STG.E.U8 desc[UR36][R4.64+0x1], R3 ;  /* 0x0000010304008986 */ /* 0x0001e2000c101124 */
[----:B------:R-:W-:-:S04]  /*dc30*/  @!P6 IADD3 R14, P0, P2, R23, R10, R236 ;  /* 0x0000000a170ee210 */ /* 0x000fc80007a1e0ec */
[----:B------:R-:W-:Y:S02]  /*dc40*/  @!P6 IADD3.X R15, R19, R5, R237, P0, P2 ;  /* 0x00000005130fe210 */ /* 0x000fe400007e44ed */
[----:B------:R-:W-:-:S04]  /*dc50*/  ISETP.GE.AND P0, PT, R16, 0x89, PT ;  /* 0x000000891000780c */ /* 0x000fc80003f06270 */
[----:B------:R-:W-:-:S13]  /*dc60*/  ISETP.LT.OR P2, PT, R0, 0x1, !P0 ;  /* 0x000000010000780c */ /* 0x000fda0004741670 */
[----:B------:R-:W-:Y:S01]  /*dc70*/  @!P2 IADD3 R12, P5, R23, R10, RZ ;  /* 0x0000000a170ca210 */ /* 0x000fe20007fbe0ff */
[----:B0-----:R-:W-:Y:S01]  /*dc80*/  @!P2 IMAD R3, R68, R17, RZ ;  /* 0x000000114403a224 */ /* 0x001fe200078e02ff */
[----:B------:R-:W-:Y:S01]  /*dc90*/  ISETP.LT.OR P6, PT, R0, 0x12, !P1 ;  /* 0x000000120000780c */ /* 0x000fe20004fc1670 */
[----:B------:R-:W4:Y:S02]  /*dca0*/  LDL.LU R68, [R1+0x8c] ;  /* 0x00008c0001447983 */ /* 0x000f240000300800 */
[----:B------:R-:W-:-:S05]  /*dcb0*/  @!P2 IMAD.X R13, R5, 0x1, R19, P5 ;  /* 0x00000001050da824 */ /* 0x000fca00028e0613 */
[----:B------:R0:W-:Y:S01]  /*dcc0*/  @!P2 STG.E.U8 desc[UR36][R12.64], R3 ;  /* 0x000000030c00a986 */ /* 0x0001e2000c101124 */
[----:B------:R-:W-:-:S13]  /*dcd0*/  ISETP.LT.OR P2, PT, R0, 0x2, !P0 ;  /* 0x000000020000780c */ /* 0x000fda0004741670 */
[----:B0-----:R-:W-:Y:S01]  /*dce0*/  @!P2 IADD3 R12, P5, R23, R10, RZ ;  /* 0x0000000a170ca210 */ /* 0x001fe20007fbe0ff */
[----:B------:R-:W-:-:S03]  /*dcf0*/  @!P2 IMAD R3, R235, R17, RZ ;  /* 0x00000011eb03a224 */ /* 0x000fc600078e02ff */
[----:B------:R-:W-:-:S05]  /*dd00*/  @!P2 IADD3.X R13, R19, R20, R11, P5, !PT ;  /* 0x00000014130da210 */ /* 0x000fca0002ffe40b */
[----:B------:R2:W-:Y:S01]  /*dd10*/  @!P2 STG.E.U8 desc[UR36][R12.64+0x1], R3 ;  /* 0x000001030c00a986 */ /* 0x0005e2000c101124 */
[----:B------:R-:W-:-:S13]  /*dd20*/  ISETP.LT.OR P2, PT, R0, 0x9, !P4 ;  /* 0x000000090000780c */ /* 0x000fda0006741670 */
[----:B------:R-:W-:Y:S02]  /*dd30*/  @!P2 IMAD.MOV.U32 R4, RZ, RZ, R10 ;  /* 0x000000ffff04a224 */ /* 0x000fe400078e000a */
[----:B--2---:R-:W-:-:S05]  /*dd40*/  @!P2 IMAD R3, R234, R17, RZ ;  /* 0x00000011ea03a224 */ /* 0x004fca00078e02ff */
[----:B------:R0:W-:Y:S02]  /*dd50*/  @!P2 STG.E.U8 desc[UR36][R4.64+0x8], R3 ;  /* 0x000008030400a986 */ /* 0x0001e4000c101124 */
[----:B0-----:R-:W-:-:S04]  /*dd60*/  IMAD.WIDE.U32 R2, R2, 0x78, R8 ;  /* 0x0000007802027825 */ /* 0x001fc800078e0008 */
[----:B------:R-:W-:Y:S01]  /*dd70*/  IMAD.IADD R3, R20, 0x1, R3 ;  /* 0x0000000114037824 */ /* 0x000fe200078e0203 */
[----:B------:R-:W-:-:S04]  /*dd80*/  @!P6 IADD3 R234, P2, P5, R23, R2, R236 ;  /* 0x0000000217eae210 */ /* 0x000fc80007d5e0ec */
[----:B------:R-:W-:Y:S02]  /*dd90*/  @!P6 IADD3.X R235, R19, R3, R237, P2, P5 ;  /* 0x0000000313ebe210 */ /* 0x000fe400017ea4ed */
[----:B------:R-:W-:-:S13]  /*dda0*/  ISETP.LT.OR P2, PT, R0, 0xa, !P4 ;  /* 0x0000000a0000780c */ /* 0x000fda0006741670 */
[----:B---3--:R-:W-:Y:S02]  /*ddb0*/  @!P2 IMAD R11, R69, R17, RZ ;  /* 0x00000011450ba224 */ /* 0x008fe400078e02ff */
[----:B------:R-:W2:Y:S04]  /*ddc0*/  LDL.LU R69, [R1+0x90] ;  /* 0x0000900001457983 */ /* 0x000ea80000300800 */
[----:B------:R-:W3:Y:S04]  /*ddd0*/  LDL.LU R71, [R1+0x94] ;  /* 0x0000940001477983 */ /* 0x000ee80000300800 */
[----:B------:R-:W3:Y:S04]  /*dde0*/  LDL.LU R57, [R1+0x98] ;  /* 0x0000980001397983 */ /* 0x000ee80000300800 */
[----:B------:R-:W3:Y:S04]  /*ddf0*/  LDL.LU R61, [R1+0x9c] ;  /* 0x00009c00013d7983 */ /* 0x000ee80000300800 */
[----:B------:R-:W3:Y:S01]  /*de00*/  LDL.LU R63, [R1+0x60] ;  /* 0x00006000013f7983 */ /* 0x000ee20000300800 */
[----:B------:R-:W-:-:S03]  /*de10*/  @!P2 IMAD.MOV.U32 R4, RZ, RZ, R10 ;  /* 0x000000ffff04a224 */ /* 0x000fc600078e000a */
[----:B------:R-:W3:Y:S04]  /*de20*/  LDL.LU R48, [R1+0x64] ;  /* 0x0000640001307983 */ /* 0x000ee80000300800 */
[----:B------:R4:W-:Y:S01]  /*de30*/  @!P2 STG.E.U8 desc[UR36][R4.64+0x9], R11 ;  /* 0x0000090b0400a986 */ /* 0x0009e2000c101124 */
[C---:B------:R-:W-:Y:S02]  /*de40*/  ISETP.LT.OR P2, PT, R0.reuse, 0x9, !P0 ;  /* 0x000000090000780c */ /* 0x040fe40004741670 */
[----:B------:R-:W-:Y:S01]  /*de50*/  ISETP.LT.OR P6, PT, R0, 0x19, !P1 ;  /* 0x000000190000780c */ /* 0x000fe20004fc1670 */
[----:B------:R-:W3:Y:S01]  /*de60*/  LDL.LU R49, [R1+0x68] ;  /* 0x0000680001317983 */ /* 0x000ee20000300800 */
[----:B------:R-:W-:-:S03]  /*de70*/  LOP3.LUT R22, R22, 0xfbffffff, RZ, 0xc0, !PT ;  /* 0xfbffffff16167812 */ /* 0x000fc600078ec0ff */
[----:B------:R-:W3:Y:S06]  /*de80*/  LDL.LU R50, [R1+0x6c] ;  /* 0x00006c0001327983 */ /* 0x000eec0000300800 */
[----:B------:R-:W-:Y:S01]  /*de90*/  @!P2 IADD3 R12, P5, R23, R10, RZ ;  /* 0x0000000a170ca210 */ /* 0x000fe20007fbe0ff */
[----:B----4-:R-:W-:Y:S01]  /*dea0*/  @!P2 IMAD R4, R21, R17, RZ ;  /* 0x000000111504a224 */ /* 0x010fe200078e02ff */
[----:B------:R-:W-:Y:S01]  /*deb0*/  @P4 LOP3.LUT R22, R22, 0x4000000, RZ, 0xfc, !PT ;  /* 0x0400000016164812 */ /* 0x000fe200078efcff */
[----:B------:R-:W4:Y:S02]  /*dec0*/  LDL.LU R51, [R1+0x70] ;  /* 0x0000700001337983 */ /* 0x000f240000300800 */
[----:B------:R-:W-:Y:S01]  /*ded0*/  @!P2 IMAD.X R13, R5, 0x1, R19, P5 ;  /* 0x00000001050da824 */ /* 0x000fe200028e0613 */
[----:B------:R-:W-:Y:S01]  /*dee0*/  ISETP.LT.OR P4, PT, R0, 0x1a, !P1 ;  /* 0x0000001a0000780c */ /* 0x000fe20004f81670 */
[----:B------:R-:W4:Y:S04]  /*def0*/  LDL.LU R40, [R1+0x74] ;  /* 0x0000740001287983 */ /* 0x000f280000300800 */
[----:B------:R0:W-:Y:S01]  /*df00*/  @!P2 STG.E.U8 desc[UR36][R12.64+0x8], R4 ;  /* 0x000008040c00a986 */ /* 0x0001e2000c101124 */
[----:B------:R-:W-:-:S03]  /*df10*/  @!P6 IADD3 R20, P2, P5, R23, R2, R236 ;  /* 0x000000021714e210 */ /* 0x000fc60007d5e0ec */
[----:B------:R-:W4:Y:S01]  /*df20*/  LDL.LU R41, [R1+0x78] ;  /* 0x0000780001297983 */ /* 0x000f220000300800 */
[----:B------:R-:W-:Y:S02]  /*df30*/  @!P6 IADD3.X R21, R19, R3, R237, P2, P5 ;  /* 0x000000031315e210 */ /* 0x000fe400017ea4ed */
[----:B------:R-:W-:Y:S01]  /*df40*/  ISETP.LT.OR P2, PT, R0, 0xa, !P0 ;  /* 0x0000000a0000780c */ /* 0x000fe20004741670 */
[----:B------:R-:W4:Y:S01]  /*df50*/  LDL.LU R52, [R1+0x7c] ;  /* 0x00007c0001347983 */ /* 0x000f220000300800 */
[----:B------:R-:W-:-:S03]  /*df60*/  LOP3.LUT R22, R22, 0xfdffffff, RZ, 0xc0, !PT ;  /* 0xfdffffff16167812 */ /* 0x000fc600078ec0ff */
[----:B------:R-:W4:Y:S04]  /*df70*/  LDL.LU R53, [R1+0x40] ;  /* 0x0000400001357983 */ /* 0x000f280000300800 */
[----:B------:R-:W4:Y:S04]  /*df80*/  LDL.LU R54, [R1+0x44] ;  /* 0x0000440001367983 */ /* 0x000f280000300800 */
[----:B0-----:R-:W-:Y:S01]  /*df90*/  @!P2 IADD3 R12, P5, R23, R10, RZ ;  /* 0x0000000a170ca210 */ /* 0x001fe20007fbe0ff */
[----:B------:R-:W-:Y:S01]  /*dfa0*/  @!P2 IMAD R4, R64, R17, RZ ;  /* 0x000000114004a224 */ /* 0x000fe200078e02ff */
[----:B------:R-:W4:Y:S03]  /*dfb0*/  LDL.LU R55, [R1+0x48] ;  /* 0x0000480001377983 */ /* 0x000f260000300800 */
[----:B------:R-:W-:-:S05]  /*dfc0*/  @!P2 IMAD.X R13, R5, 0x1, R19, P5 ;  /* 0x00000001050da824 */ /* 0x000fca00028e0613 */
[----:B------:R0:W-:Y:S02]  /*dfd0*/  @!P2 STG.E.U8 desc[UR36][R12.64+0x9], R4 ;  /* 0x000009040c00a986 */ /* 0x0001e4000c101124 */
[----:B0-----:R-:W-:-:S04]  /*dfe0*/  @!P4 IADD3 R12, P2, P5, R23, R2, R236 ;  /* 0x00000002170cc210 */ /* 0x001fc80007d5e0ec */
[----:B------:R-:W-:Y:S02]  /*dff0*/  @!P4 IADD3.X R13, R19, R3, R237, P2, P5 ;  /* 0x00000003130dc210 */ /* 0x000fe400017ea4ed */
[----:B------:R-:W-:-:S05]  /*e000*/  IADD3 R4, P2, R236, R10, RZ ;  /* 0x0000000aec047210 */ /* 0x000fca0007f5e0ff */
[----:B------:R-:W-:Y:S01]  /*e010*/  IMAD.X R5, R5, 0x1, R237, P2 ;  /* 0x0000000105057824 */ /* 0x000fe200010e06ed */
[----:B------:R-:W-:-:S04]  /*e020*/  ISETP.GE.AND P2, PT, R16, 0x101, PT ;  /* 0x000001011000780c */ /* 0x000fc80003f46270 */
[C---:B------:R-:W-:Y:S02]  /*e030*/  ISETP.LT.OR P5, PT, R0.reuse, 0x1, !P2 ;  /* 0x000000010000780c */ /* 0x040fe400057a1670 */
[----:B------:R-:W-:-:S11]  /*e040*/  ISETP.LT.OR P4, PT, R0, 0x21, !P1 ;  /* 0x000000210000780c */ /* 0x000fd60004f81670 */
[----:B------:R-:W-:-:S05]  /*e050*/  @!P5 IMAD R10, R65, R17, RZ ;  /* 0x00000011410ad224 */ /* 0x000fca00078e02ff */
[----:B------:R0:W-:Y:S01]  /*e060*/  @!P5 STG.E.U8 desc[UR36][R4.64], R10 ;  /* 0x0000000a0400d986 */ /* 0x0001e2000c101124 */
[----:B------:R-:W-:-:S04]  /*e070*/  @!P4 IADD3 R64, P5, P6, R23, R2, R236 ;  /* 0x000000021740c210 */ /* 0x000fc80007ebe0ec */
[----:B------:R-:W-:Y:S02]  /*e080*/  @!P4 IADD3.X R65, R19, R3, R237, P5, P6 ;  /* 0x000000031341c210 */ /* 0x000fe40002fec4ed */
[----:B------:R-:W-:-:S13]  /*e090*/  ISETP.LT.OR P5, PT, R0, 0x2, !P2 ;  /* 0x000000020000780c */ /* 0x000fda00057a1670 */
[----:B0-----:R-:W-:-:S05]  /*e0a0*/  @!P5 IMAD R10, R66, R17, RZ ;  /* 0x00000011420ad224 */ /* 0x001fca00078e02ff */
[----:B------:R0:W-:Y:S01]  /*e0b0*/  @!P5 STG.E.U8 desc[UR36][R4.64+0x1], R10 ;  /* 0x0000010a0400d986 */ /* 0x0001e2000c101124 */
[C---:B------:R-:W-:Y:S02]  /*e0c0*/  ISETP.LT.OR P5, PT, R0.reuse, 0x1, !P1 ;  /* 0x000000010000780c */ /* 0x040fe40004fa1670 */
[----:B------:R-:W-:-:S11]  /*e0d0*/  ISETP.LT.OR P4, PT, R0, 0x22, !P1 ;  /* 0x000000220000780c */ /* 0x000fd60004f81670 */
[----:B0-----:R-:W-:Y:S01]  /*e0e0*/  @!P5 IADD3 R10, P6, R4, R23, RZ ;  /* 0x00000017040ad210 */ /* 0x001fe20007fde0ff */
[----:B------:R-:W-:-:S04]  /*e0f0*/  @!P5 IMAD R24, R67, R17, RZ ;  /* 0x000000114318d224 */ /* 0x000fc800078e02ff */
[----:B------:R-:W-:-:S05]  /*e100*/  @!P5 IMAD.X R11, R5, 0x1, R19, P6 ;  /* 0x00000001050bd824 */ /* 0x000fca00030e0613 */
[----:B------:R0:W-:Y:S01]  /*e110*/  @!P5 STG.E.U8 desc[UR36][R10.64], R24 ;  /* 0x000000180a00d986 */ /* 0x0001e2000c101124 */
[----:B------:R-:W-:-:S04]  /*e120*/  @!P4 IADD3 R66, P5, P6, R23, R2, R236 ;  /* 0x000000021742c210 */ /* 0x000fc80007ebe0ec */
[----:B------:R-:W-:Y:S02]  /*e130*/  @!P4 IADD3.X R67, R19, R3, R237, P5, P6 ;  /* 0x000000031343c210 */ /* 0x000fe40002fec4ed */
[----:B------:R-:W-:-:S13]  /*e140*/  ISETP.LT.OR P5, PT, R0, 0x2, !P1 ;  /* 0x000000020000780c */ /* 0x000fda0004fa1670 */
[----:B0-----:R-:W-:Y:S01]  /*e150*/  @!P5 IADD3 R10, P6, R4, R23, RZ ;  /* 0x00000017040ad210 */ /* 0x001fe20007fde0ff */
[----:B------:R-:W-:-:S04]  /*e160*/  @!P5 IMAD R24, R68, R17, RZ ;  /* 0x000000114418d224 */ /* 0x000fc800078e02ff */
[----:B------:R-:W-:-:S05]  /*e170*/  @!P5 IMAD.X R11, R5, 0x1, R19, P6 ;  /* 0x00000001050bd824 */ /* 0x000fca00030e0613 */
[----:B------:R2:W-:Y:S01]  /*e180*/  @!P5 STG.E.U8 desc[UR36][R10.64+0x1], R24 ;  /* 0x000001180a00d986 */ /* 0x0005e2000c101124 */
[C---:B------:R-:W-:Y:S02]  /*e190*/  ISETP.LT.OR P5, PT, R0.reuse, 0x9, !P2 ;  /* 0x000000090000780c */ /* 0x040fe400057a1670 */
[----:B------:R-:W-:Y:S02]  /*e1a0*/  ISETP.LT.OR P4, PT, R0, 0x29, !P1 ;  /* 0x000000290000780c */ /* 0x000fe40004f81670 */
[----:B------:R-:W-:-:S09]  /*e1b0*/  @P2 LOP3.LUT R22, R22, 0x2000000, RZ, 0xfc, !PT ;  /* 0x0200000016162812 */ /* 0x000fd200078efcff */
[----:B--2---:R-:W-:-:S05]  /*e1c0*/  @!P5 IMAD R10, R69, R17, RZ ;  /* 0x00000011450ad224 */ /* 0x004fca00078e02ff */
[----:B------:R3:W-:Y:S01]  /*e1d0*/  @!P5 STG.E.U8 desc[UR36][R4.64+0x8], R10 ;  /* 0x0000080a0400d986 */ /* 0x0007e2000c101124 */
[----:B------:R-:W-:-:S04]  /*e1e0*/  @!P4 IADD3 R68, P5, P6, R23, R2, R236 ;  /* 0x000000021744c210 */ /* 0x000fc80007ebe0ec */
[----:B------:R-:W-:Y:S02]  /*e1f0*/  @!P4 IADD3.X R69, R19, R3, R237, P5, P6 ;  /* 0x000000031345c210 */ /* 0x000fe40002fec4ed */
[C---:B------:R-:W-:Y:S02]  /*e200*/  ISETP.LT.OR P5, PT, R0.reuse, 0xa, !P2 ;  /* 0x0000000a0000780c */ /* 0x040fe400057a1670 */
[----:B------:R-:W-:-:S11]  /*e210*/  ISETP.LT.OR P4, PT, R0, 0x2a, !P1 ;  /* 0x0000002a0000780c */ /* 0x000fd60004f81670 */
[----:B---3--:R-:W-:-:S05]  /*e220*/  @!P5 IMAD R10, R71, R17, RZ ;  /* 0x00000011470ad224 */ /* 0x008fca00078e02ff */
[----:B------:R0:W-:Y:S01]  /*e230*/  @!P5 STG.E.U8 desc[UR36][R4.64+0x9], R10 ;  /* 0x0000090a0400d986 */ /* 0x0001e2000c101124 */
[----:B------:R-:W-:-:S04]  /*e240*/  @!P4 IADD3 R70, P5, P6, R23, R2, R236 ;  /* 0x000000021746c210 */ /* 0x000fc80007ebe0ec */
[----:B------:R-:W-:Y:S02]  /*e250*/  @!P4 IADD3.X R71, R19, R3, R237, P5, P6 ;  /* 0x000000031347c210 */ /* 0x000fe40002fec4ed */
[C---:B------:R-:W-:Y:S02]  /*e260*/  ISETP.LT.OR P5, PT, R0.reuse, 0x9, !P1 ;  /* 0x000000090000780c */ /* 0x040fe40004fa1670 */
[C---:B------:R-:W-:Y:S02]  /*e270*/  ISETP.LT.OR P2, PT, R0.reuse, 0x31, !P1 ;  /* 0x000000310000780c */ /* 0x040fe40004f41670 */
[----:B------:R-:W-:-:S09]  /*e280*/  ISETP.LT.OR P4, PT, R0, 0xa, !P1 ;  /* 0x0000000a0000780c */ /* 0x000fd20004f81670 */
[----:B0-----:R-:W-:Y:S01]  /*e290*/  @!P5 IADD3 R4, P6, R4, R23, RZ ;  /* 0x000000170404d210 */ /* 0x001fe20007fde0ff */
[----:B------:R-:W-:-:S04]  /*e2a0*/  @!P5 IMAD R10, R57, R17, RZ ;  /* 0x00000011390ad224 */ /* 0x000fc800078e02ff */
[----:B------:R-:W-:-:S05]  /*e2b0*/  @!P5 IMAD.X R5, R5, 0x1, R19, P6 ;  /* 0x000000010505d824 */ /* 0x000fca00030e0613 */
[----:B------:R0:W-:Y:S01]  /*e2c0*/  @!P5 STG.E.U8 desc[UR36][R4.64+0x8], R10 ;  /* 0x0000080a0400d986 */ /* 0x0001e2000c101124 */
[----:B------:R-:W-:-:S04]  /*e2d0*/  @!P2 IADD3 R56, P5, P6, R23, R2, R236 ;  /* 0x000000021738a210 */ /* 0x000fc80007ebe0ec */
[----:B------:R-:W-:Y:S02]  /*e2e0*/  @!P2 IADD3.X R57, R19, R3, R237, P5, P6 ;  /* 0x000000031339a210 */ /* 0x000fe40002fec4ed */
[----:B------:R-:W-:Y:S01]  /*e2f0*/  ISETP.LT.OR P2, PT, R0, 0x32, !P1 ;  /* 0x000000320000780c */ /* 0x000fe20004f41670 */
[----:B0-----:R-:W-:-:S05]  /*e300*/  @!P4 IMAD R4, R61, R17, RZ ;  /* 0x000000113d04c224 */ /* 0x001fca00078e02ff */
[----:B------:R0:W-:Y:S01]  /*e310*/  @!P4 STG.E.U8 desc[UR36][R14.64+0x9], R4 ;  /* 0x000009040e00c986 */ /* 0x0001e2000c101124 */
[----:B------:R-:W-:-:S06]  /*e320*/  ISETP.LT.OR P4, PT, R0, 0x39, !P1 ;  /* 0x000000390000780c */ /* 0x000fcc0004f81670 */
[----:B------:R-:W-:-:S04]  /*e330*/  @!P2 IADD3 R58, P5, P6, R23, R2, R236 ;  /* 0x00000002173aa210 */ /* 0x000fc80007ebe0ec */
[----:B------:R-:W-:Y:S02]  /*e340*/  @!P2 IADD3.X R59, R19, R3, R237, P5, P6 ;  /* 0x00000003133ba210 */ /* 0x000fe40002fec4ed */
[----:B------:R-:W-:Y:S02]  /*e350*/  ISETP.GE.AND P2, PT, R16, 0x1, PT ;  /* 0x000000011000780c */ /* 0x000fe40003f46270 */
[----:B------:R-:W-:-:S04]  /*e360*/  @!P4 IADD3 R60, P5, P6, R23, R2, R236 ;  /* 0x00000002173cc210 */ /* 0x000fc80007ebe0ec */
[----:B------:R-:W-:Y:S02]  /*e370*/  @!P4 IADD3.X R61, R19, R3, R237, P5, P6 ;  /* 0x00000003133dc210 */ /* 0x000fe40002fec4ed */
[C---:B------:R-:W-:Y:S02]  /*e380*/  ISETP.LT.OR P5, PT, R0.reuse, 0x11, !P2 ;  /* 0x000000110000780c */ /* 0x040fe400057a1670 */
[----:B------:R-:W-:-:S11]  /*e390*/  ISETP.LT.OR P4, PT, R0, 0x3a, !P1 ;  /* 0x0000003a0000780c */ /* 0x000fd60004f81670 */
[----:B0-----:R-:W-:-:S05]  /*e3a0*/  @!P5 IMAD R4, R63, R17, RZ ;  /* 0x000000113f04d224 */ /* 0x001fca00078e02ff */
        /* <DEDUP_REMOVED lines=17> */
[----:B----4-:R-:W-:-:S05]  /*e4c0*/  @!P5 IMAD R4, R51, R17, RZ ;  /* 0x000000113304d224 */ /* 0x010fca00078e02ff */
[----:B------:R0:W-:Y:S01]  /*e4d0*/  @!P5 STG.E.U8 desc[UR36][R6.64+0x18], R4 ;  /* 0x000018040600d986 */ /* 0x0001e2000c101124 */
[----:B------:R-:W-:-:S04]  /*e4e0*/  @!P4 IADD3 R50, P5, P6, R23, R2, R236 ;  /* 0x000000021732c210 */ /* 0x000fc80007ebe0ec */
[----:B------:R-:W-:Y:S02]  /*e4f0*/  @!P4 IADD3.X R51, R19, R3, R237, P5, P6 ;  /* 0x000000031333c210 */ /* 0x000fe40002fec4ed */
[----:B------:R-:W-:-:S13]  /*e500*/  ISETP.LT.OR P5, PT, R0, 0x1a, !P2 ;  /* 0x0000001a0000780c */ /* 0x000fda00057a1670 */
[----:B0-----:R-:W-:Y:S02]  /*e510*/  @!P5 IMAD R4, R40, R17, RZ ;  /* 0x000000112804d224 */ /* 0x001fe400078e02ff */
[----:B------:R-:W2:Y:S04]  /*e520*/  LDL.LU R40, [R1+0x4c] ;  /* 0x00004c0001287983 */ /* 0x000ea80000300800 */
[----:B------:R0:W-:Y:S01]  /*e530*/  @!P5 STG.E.U8 desc[UR36][R6.64+0x19], R4 ;  /* 0x000019040600d986 */ /* 0x0001e2000c101124 */
[----:B------:R-:W-:-:S13]  /*e540*/  ISETP.LT.OR P5, PT, R0, 0x19, !P3 ;  /* 0x000000190000780c */ /* 0x000fda0005fa1670 */
[----:B0-----:R-:W-:Y:S02]  /*e550*/  @!P5 IMAD R4, R41, R17, RZ ;  /* 0x000000112904d224 */ /* 0x001fe400078e02ff */
[----:B------:R-:W3:Y:S04]  /*e560*/  LDL.LU R41, [R1+0x50] ;  /* 0x0000500001297983 */ /* 0x000ee80000300800 */
[----:B------:R-:W4:Y:S04]  /*e570*/  LDL.LU R46, [R1+0x54] ;  /* 0x00005400012e7983 */ /* 0x000f280000300800 */
[----:B------:R-:W4:Y:S04]  /*e580*/  LDL.LU R47, [R1+0x58] ;  /* 0x00005800012f7983 */ /* 0x000f280000300800 */
[----:B------:R-:W4:Y:S04]  /*e590*/  LDL.LU R42, [R1+0x5c] ;  /* 0x00005c00012a7983 */ /* 0x000f280000300800 */
[----:B------:R-:W4:Y:S04]  /*e5a0*/  LDL.LU R43, [R1+0x20] ;  /* 0x00002000012b7983 */ /* 0x000f280000300800 */
[----:B------:R-:W4:Y:S04]  /*e5b0*/  LDL.LU R44, [R1+0x24] ;  /* 0x00002400012c7983 */ /* 0x000f280000300800 */
[----:B------:R-:W4:Y:S04]  /*e5c0*/  LDL.LU R45, [R1+0x28] ;  /* 0x00002800012d7983 */ /* 0x000f280000300800 */
[----:B------:R0:W-:Y:S01]  /*e5d0*/  @!P5 STG.E.U8 desc[UR36][R8.64+0x18], R4 ;  /* 0x000018040800d986 */ /* 0x0001e2000c101124 */
[----:B------:R-:W-:-:S02]  /*e5e0*/  ISETP.LT.OR P5, PT, R0, 0x1a, !P3 ;  /* 0x0000001a0000780c */ /* 0x000fc40005fa1670 */
[----:B------:R-:W-:Y:S01]  /*e5f0*/  LOP3.LUT P4, RZ, R22, 0x4000000, RZ, 0xc0, !PT ;  /* 0x0400000016ff7812 */ /* 0x000fe2000788c0ff */
[----:B------:R-:W4:Y:S01]  /*e600*/  LDL.LU R33, [R1+0x2c] ;  /* 0x00002c0001217983 */ /* 0x000f220000300800 */
[----:B------:R-:W-:-:S03]  /*e610*/  ISETP.LT.OR P2, PT, R0, 0x49, !P1 ;  /* 0x000000490000780c */ /* 0x000fc60004f41670 */
[----:B------:R-:W4:Y:S04]  /*e620*/  LDL.LU R35, [R1+0x30] ;  /* 0x0000300001237983 */ /* 0x000f280000300800 */
[----:B------:R-:W4:Y:S02]  /*e630*/  LDL.LU R36, [R1+0x34] ;  /* 0x0000340001247983 */ /* 0x000f240000300800 */
[----:B0-----:R-:W-:Y:S02]  /*e640*/  @!P5 IMAD R4, R52, R17, RZ ;  /* 0x000000113404d224 */ /* 0x001fe400078e02ff */
[----:B------:R-:W4:Y:S04]  /*e650*/  LDL.LU R37, [R1+0x38] ;  /* 0x0000380001257983 */ /* 0x000f280000300800 */
[----:B------:R0:W-:Y:S01]  /*e660*/  @!P5 STG.E.U8 desc[UR36][R8.64+0x19], R4 ;  /* 0x000019040800d986 */ /* 0x0001e2000c101124 */
[----:B------:R-:W-:-:S03]  /*e670*/  ISETP.LT.OR P5, PT, R0, 0x11, !P4 ;  /* 0x000000110000780c */ /* 0x000fc600067a1670 */
[----:B------:R-:W4:Y:S04]  /*e680*/  LDL.LU R25, [R1+0x3c] ;  /* 0x00003c0001197983 */ /* 0x000f280000300800 */
[----:B------:R-:W4:Y:S04]  /*e690*/  LDL.LU R27, [R1] ;  /* 0x00000000011b7983 */ /* 0x000f280000300800 */
[----:B------:R-:W4:Y:S02]  /*e6a0*/  LDL.LU R28, [R1+0x4] ;  /* 0x00000400011c7983 */ /* 0x000f240000300800 */
[----:B0-----:R-:W-:-:S02]  /*e6b0*/  @!P5 IMAD R4, R53, R17, RZ ;  /* 0x000000113504d224 */ /* 0x001fc400078e02ff */
[----:B------:R-:W4:Y:S04]  /*e6c0*/  LDL.LU R29, [R1+0x8] ;  /* 0x00000800011d7983 */ /* 0x000f280000300800 */
[----:B------:R0:W-:Y:S01]  /*e6d0*/  @!P5 STG.E.U8 desc[UR36][R2.64+0x10], R4 ;  /* 0x000010040200d986 */ /* 0x0001e2000c101124 */
[----:B------:R-:W-:-:S03]  /*e6e0*/  @!P2 IADD3 R52, P5, P6, R23, R2, R236 ;  /* 0x000000021734a210 */ /* 0x000fc60007ebe0ec */
[----:B------:R-:W4:Y:S01]  /*e6f0*/  LDL.LU R30, [R1+0xc] ;  /* 0x00000c00011e7983 */ /* 0x000f220000300800 */
[----:B------:R-:W-:Y:S02]  /*e700*/  @!P2 IADD3.X R53, R19, R3, R237, P5, P6 ;  /* 0x000000031335a210 */ /* 0x000fe40002fec4ed */
[C---:B------:R-:W-:Y:S01]  /*e710*/  ISETP.LT.OR P5, PT, R0.reuse, 0x12, !P4 ;  /* 0x000000120000780c */ /* 0x040fe200067a1670 */
[----:B------:R-:W4:Y:S01]  /*e720*/  LDL.LU R31, [R1+0x10] ;  /* 0x00001000011f7983 */ /* 0x000f220000300800 */
[----:B------:R-:W-:-:S03]  /*e730*/  ISETP.LT.OR P2, PT, R0, 0x4a, !P1 ;  /* 0x0000004a0000780c */ /* 0x000fc60004f41670 */
[----:B------:R-:W4:Y:S04]  /*e740*/  LDL.LU R15, [R1+0x14] ;  /* 0x00001400010f7983 */ /* 0x000f280000300800 */
[----:B------:R-:W4:Y:S04]  /*e750*/  LDL.LU R232, [R1+0x18] ;  /* 0x0000180001e87983 */ /* 0x000f280000300800 */
[----:B0-----:R-:W-:Y:S01]  /*e760*/  @!P5 IMAD R4, R54, R17, RZ ;  /* 0x000000113604d224 */ /* 0x001fe200078e02ff */
[----:B------:R-:W4:Y:S04]  /*e770*/  LDL.LU R233, [R1+0x1c] ;  /* 0x00001c0001e97983 */ /* 0x000f280000300800 */
[----:B------:R0:W-:Y:S01]  /*e780*/  @!P5 STG.E.U8 desc[UR36][R2.64+0x11], R4 ;  /* 0x000011040200d986 */ /* 0x0001e2000c101124 */
[----:B------:R-:W-:-:S13]  /*e790*/  ISETP.LT.OR P5, PT, R0, 0x11, !P0 ;  /* 0x000000110000780c */ /* 0x000fda00047a1670 */
[----:B0-----:R-:W-:Y:S01]  /*e7a0*/  @!P5 IADD3 R4, P6, R23, R2, RZ ;  /* 0x000000021704d210 */ /* 0x001fe20007fde0ff */
[----:B------:R-:W-:-:S04]  /*e7b0*/  @!P5 IMAD R10, R55, R17, RZ ;  /* 0x00000011370ad224 */ /* 0x000fc800078e02ff */
[----:B------:R-:W-:-:S05]  /*e7c0*/  @!P5 IMAD.X R5, R3, 0x1, R19, P6 ;  /* 0x000000010305d824 */ /* 0x000fca00030e0613 */
[----:B------:R0:W-:Y:S01]  /*e7d0*/  @!P5 STG.E.U8 desc[UR36][R4.64+0x10], R10 ;  /* 0x0000100a0400d986 */ /* 0x0001e2000c101124 */
[----:B------:R-:W-:-:S04]  /*e7e0*/  @!P2 IADD3 R54, P5, P6, R23, R2, R236 ;  /* 0x000000021736a210 */ /* 0x000fc80007ebe0ec */
[----:B------:R-:W-:Y:S02]  /*e7f0*/  @!P2 IADD3.X R55, R19, R3, R237, P5, P6 ;  /* 0x000000031337a210 */ /* 0x000fe40002fec4ed */
[----:B------:R-:W-:-:S13]  /*e800*/  ISETP.LT.OR P5, PT, R0, 0x12, !P0 ;  /* 0x000000120000780c */ /* 0x000fda00047a1670 */
[----:B0-----:R-:W-:-:S05]  /*e810*/  @!P5 IADD3 R4, P6, R23, R2, RZ ;  /* 0x000000021704d210 */ /* 0x001fca0007fde0ff */
[----:B------:R-:W-:Y:S01]  /*e820*/  @!P5 IMAD.X R5, R3, 0x1, R19, P6 ;  /* 0x000000010305d824 */ /* 0x000fe200030e0613 */
[----:B------:R-:W-:Y:S01]  /*e830*/  ISETP.LT.OR P2, PT, R0, 0x51, !P1 ;  /* 0x000000510000780c */ /* 0x000fe20004f41670 */
[----:B--2---:R-:W-:-:S05]  /*e840*/  @!P5 IMAD R10, R40, R17, RZ ;  /* 0x00000011280ad224 */ /* 0x004fca00078e02ff */
[----:B------:R3:W-:Y:S01]  /*e850*/  @!P5 STG.E.U8 desc[UR36][R4.64+0x11], R10 ;  /* 0x0000110a0400d986 */ /* 0x0007e2000c101124 */
[----:B------:R-:W-:-:S13]  /*e860*/  ISETP.LT.OR P5, PT, R0, 0x19, !P4 ;  /* 0x000000190000780c */ /* 0x000fda00067a1670 */
[----:B---3--:R-:W-:-:S05]  /*e870*/  @!P5 IMAD R4, R41, R17, RZ ;  /* 0x000000112904d224 */ /* 0x008fca00078e02ff */
[----:B------:R4:W-:Y:S01]  /*e880*/  @!P5 STG.E.U8 desc[UR36][R2.64+0x18], R4 ;  /* 0x000018040200d986 */ /* 0x0009e2000c101124 */
[----:B------:R-:W-:-:S04]  /*e890*/  @!P2 IADD3 R40, P5, P6, R23, R2, R236 ;  /* 0x000000021728a210 */ /* 0x000fc80007ebe0ec */
[----:B------:R-:W-:Y:S02]  /*e8a0*/  @!P2 IADD3.X R41, R19, R3, R237, P5, P6 ;  /* 0x000000031329a210 */ /* 0x000fe40002fec4ed */
[----:B------:R-:W-:-:S13]  /*e8b0*/  ISETP.LT.OR P5, PT, R0, 0x1a, !P4 ;  /* 0x0000001a0000780c */ /* 0x000fda00067a1670 */
[----:B----4-:R-:W-:-:S05]  /*e8c0*/  @!P5 IMAD R4, R46, R17, RZ ;  /* 0x000000112e04d224 */ /* 0x010fca00078e02ff */
[----:B------:R0:W-:Y:S01]  /*e8d0*/  @!P5 STG.E.U8 desc[UR36][R2.64+0x19], R4 ;  /* 0x000019040200d986 */ /* 0x0001e2000c101124 */
[----:B------:R-:W-:-:S13]  /*e8e0*/  ISETP.LT.OR P5, PT, R0, 0x19, !P0 ;  /* 0x000000190000780c */ /* 0x000fda00047a1670 */
[----:B0-----:R-:W-:Y:S01]  /*e8f0*/  @!P5 IADD3 R4, P6, R23, R2, RZ ;  /* 0x000000021704d210 */ /* 0x001fe20007fde0ff */
[----:B------:R-:W-:-:S04]  /*e900*/  @!P5 IMAD R10, R47, R17, RZ ;  /* 0x000000112f0ad224 */ /* 0x000fc800078e02ff */
[----:B------:R-:W-:-:S05]  /*e910*/  @!P5 IMAD.X R5, R3, 0x1, R19, P6 ;  /* 0x000000010305d824 */ /* 0x000fca00030e0613 */
[----:B------:R0:W-:Y:S01]  /*e920*/  @!P5 STG.E.U8 desc[UR36][R4.64+0x18], R10 ;  /* 0x0000180a0400d986 */ /* 0x0001e2000c101124 */
[----:B------:R-:W-:-:S13]  /*e930*/  ISETP.LT.OR P5, PT, R0, 0x1a, !P0 ;  /* 0x0000001a0000780c */ /* 0x000fda00047a1670 */
[----:B0-----:R-:W-:Y:S01]  /*e940*/  @!P5 IADD3 R4, P6, R23, R2, RZ ;  /* 0x000000021704d210 */ /* 0x001fe20007fde0ff */
[----:B------:R-:W-:-:S04]  /*e950*/  @!P5 IMAD R10, R42, R17, RZ ;  /* 0x000000112a0ad224 */ /* 0x000fc800078e02ff */
[----:B------:R-:W-:Y:S01]  /*e960*/  @!P5 IMAD.X R5, R3, 0x1, R19, P6 ;  /* 0x000000010305d824 */ /* 0x000fe200030e0613 */
[----:B------:R-:W-:-:S04]  /*e970*/  LOP3.LUT P2, RZ, R22, 0x2000000, RZ, 0xc0, !PT ;  /* 0x0200000016ff7812 */ /* 0x000fc8000784c0ff */
[----:B------:R0:W-:Y:S01]  /*e980*/  @!P5 STG.E.U8 desc[UR36][R4.64+0x19], R10 ;  /* 0x0000190a0400d986 */ /* 0x0001e2000c101124 */
[----:B------:R-:W-:Y:S02]  /*e990*/  LOP3.LUT R22, R22, 0xff7fffff, RZ, 0xc0, !PT ;  /* 0xff7fffff16167812 */ /* 0x000fe400078ec0ff */
[----:B0-----:R-:W-:-:S05]  /*e9a0*/  IADD3 R4, P5, R236, R2, RZ ;  /* 0x00000002ec047210 */ /* 0x001fca0007fbe0ff */
[----:B------:R-:W-:Y:S01]  /*e9b0*/  IMAD.X R5, R3, 0x1, R237, P5 ;  /* 0x0000000103057824 */ /* 0x000fe200028e06ed */
[----:B------:R-:W-:Y:S02]  /*e9c0*/  ISETP.LT.OR P5, PT, R0, 0x11, !P2 ;  /* 0x000000110000780c */ /* 0x000fe400057a1670 */
[----:B------:R-:W-:Y:S02]  /*e9d0*/  @P4 LOP3.LUT R22, R22, 0x800000, RZ, 0xfc, !PT ;  /* 0x0080000016164812 */ /* 0x000fe400078efcff */
[----:B------:R-:W-:-:S09]  /*e9e0*/  ISETP.LT.OR P4, PT, R0, 0x52, !P1 ;  /* 0x000000520000780c */ /* 0x000fd20004f81670 */
[----:B------:R-:W-:-:S05]  /*e9f0*/  @!P5 IMAD R10, R43, R17, RZ ;  /* 0x000000112b0ad224 */ /* 0x000fca00078e02ff */
[----:B------:R0:W-:Y:S01]  /*ea00*/  @!P5 STG.E.U8 desc[UR36][R4.64+0x10], R10 ;  /* 0x0000100a0400d986 */ /* 0x0001e2000c101124 */
[----:B------:R-:W-:-:S04]  /*ea10*/  @!P4 IADD3 R42, P5, P6, R23, R2, R236 ;  /* 0x00000002172ac210 */ /* 0x000fc80007ebe0ec */
[----:B------:R-:W-:Y:S02]  /*ea20*/  @!P4 IADD3.X R43, R19, R3, R237, P5, P6 ;  /* 0x00000003132bc210 */ /* 0x000fe40002fec4ed */
[----:B------:R-:W-:-:S13]  /*ea30*/  ISETP.LT.OR P5, PT, R0, 0x12, !P2 ;  /* 0x000000120000780c */ /* 0x000fda00057a1670 */
[----:B0-----:R-:W-:-:S05]  /*ea40*/  @!P5 IMAD R10, R44, R17, RZ ;  /* 0x000000112c0ad224 */ /* 0x001fca00078e02ff */
[----:B------:R0:W-:Y:S01]  /*ea50*/  @!P5 STG.E.U8 desc[UR36][R4.64+0x11], R10 ;  /* 0x0000110a0400d986 */ /* 0x0001e2000c101124 */
[----:B------:R-:W-:Y:S02]  /*ea60*/  ISETP.LT.OR P5, PT, R0, 0x11, !P1 ;  /* 0x000000110000780c */ /* 0x000fe40004fa1670 */
[----:B------:R-:W-:-:S04]  /*ea70*/  LOP3.LUT R22, R22, 0xfeffffff, RZ, 0xc0, !PT ;  /* 0xfeffffff16167812 */ /* 0x000fc800078ec0ff */
[----:B------:R-:W-:Y:S02]  /*ea80*/  @P0 LOP3.LUT R22, R22, 0x1000000, RZ, 0xfc, !PT ;  /* 0x0100000016160812 */ /* 0x000fe400078efcff */
[----:B------:R-:W-:-:S05]  /*ea90*/  ISETP.LT.OR P0, PT, R0, 0x59, !P1 ;  /* 0x000000590000780c */ /* 0x000fca0004f01670 */
[----:B0-----:R-:W-:Y:S01]  /*eaa0*/  @!P5 IADD3 R10, P6, R23, R4, RZ ;  /* 0x00000004170ad210 */ /* 0x001fe20007fde0ff */
[----:B------:R-:W-:-:S04]  /*eab0*/  @!P5 IMAD R14, R45, R17, RZ ;  /* 0x000000112d0ed224 */ /* 0x000fc800078e02ff */
[----:B------:R-:W-:-:S05]  /*eac0*/  @!P5 IMAD.X R11, R19, 0x1, R5, P6 ;  /* 0x00000001130bd824 */ /* 0x000fca00030e0605 */
[----:B------:R0:W-:Y:S01]  /*ead0*/  @!P5 STG.E.U8 desc[UR36][R10.64+0x10], R14 ;  /* 0x0000100e0a00d986 */ /* 0x0001e2000c101124 */
[----:B------:R-:W-:-:S04]  /*eae0*/  @!P0 IADD3 R44, P5, P6, R23, R2, R236 ;  /* 0x00000002172c8210 */ /* 0x000fc80007ebe0ec */
[----:B------:R-:W-:Y:S02]  /*eaf0*/  @!P0 IADD3.X R45, R19, R3, R237, P5, P6 ;  /* 0x00000003132d8210 */ /* 0x000fe40002fec4ed */
[C---:B------:R-:W-:Y:S02]  /*eb00*/  ISETP.LT.OR P0, PT, R0.reuse, 0x5a, !P1 ;  /* 0x0000005a0000780c */ /* 0x040fe40004f01670 */
[----:B------:R-:W-:-:S11]  /*eb10*/  ISETP.LT.OR P4, PT, R0, 0x12, !P1 ;  /* 0x000000120000780c */ /* 0x000fd60004f81670 */
[----:B------:R-:W-:-:S04]  /*eb20*/  @!P0 IADD3 R46, P5, P6, R23, R2, R236 ;  /* 0x00000002172e8210 */ /* 0x000fc80007ebe0ec */
[----:B------:R-:W-:Y:S02]  /*eb30*/  @!P0 IADD3.X R47, R19, R3, R237, P5, P6 ;  /* 0x00000003132f8210 */ /* 0x000fe40002fec4ed */
[----:B------:R-:W-:Y:S01]  /*eb40*/  ISETP.LT.OR P0, PT, R0, 0x61, !P1 ;  /* 0x000000610000780c */ /* 0x000fe20004f01670 */
[----:B0-----:R-:W-:-:S12]  /*eb50*/  @!P4 IMAD R10, R33, R17, RZ ;  /* 0x00000011210ac224 */ /* 0x001fd800078e02ff */
[----:B------:R-:W-:-:S04]  /*eb60*/  @!P0 IADD3 R32, P5, P6, R23, R2, R236 ;  /* 0x0000000217208210 */ /* 0x000fc80007ebe0ec */
[----:B------:R-:W-:Y:S02]  /*eb70*/  @!P0 IADD3.X R33, R19, R3, R237, P5, P6 ;  /* 0x0000000313218210 */ /* 0x000fe40002fec4ed */
[C---:B------:R-:W-:Y:S02]  /*eb80*/  ISETP.LT.OR P5, PT, R0.reuse, 0x19, !P2 ;  /* 0x000000190000780c */ /* 0x040fe400057a1670 */
[----:B------:R-:W-:Y:S01]  /*eb90*/  ISETP.LT.OR P0, PT, R0, 0x62, !P1 ;  /* 0x000000620000780c */ /* 0x000fe20004f01670 */
[----:B------:R0:W-:Y:S10]  /*eba0*/  @!P4 STG.E.U8 desc[UR36][R234.64+0x11], R10 ;  /* 0x0000110aea00c986 */ /* 0x0001f4000c101124 */
[----:B0-----:R-:W-:-:S05]  /*ebb0*/  @!P5 IMAD R10, R35, R17, RZ ;  /* 0x00000011230ad224 */ /* 0x001fca00078e02ff */
[----:B------:R0:W-:Y:S01]  /*ebc0*/  @!P5 STG.E.U8 desc[UR36][R4.64+0x18], R10 ;  /* 0x0000180a0400d986 */ /* 0x0001e2000c101124 */
[----:B------:R-:W-:-:S04]  /*ebd0*/  @!P0 IADD3 R34, P5, P6, R23, R2, R236 ;  /* 0x0000000217228210 */ /* 0x000fc80007ebe0ec */
[----:B------:R-:W-:Y:S02]  /*ebe0*/  @!P0 IADD3.X R35, R19, R3, R237, P5, P6 ;  /* 0x0000000313238210 */ /* 0x000fe40002fec4ed */
[C---:B------:R-:W-:Y:S02]  /*ebf0*/  ISETP.LT.OR P5, PT, R0.reuse, 0x1a, !P2 ;  /* 0x0000001a0000780c */ /* 0x040fe400057a1670 */
[C---:B------:R-:W-:Y:S02]  /*ec00*/  ISETP.LT.OR P0, PT, R0.reuse, 0x69, !P1 ;  /* 0x000000690000780c */ /* 0x040fe40004f01670 */
[----:B------:R-:W-:-:S09]  /*ec10*/  ISETP.LT.OR P4, PT, R0, 0x19, !P1 ;  /* 0x000000190000780c */ /* 0x000fd20004f81670 */
[----:B0-----:R-:W-:-:S05]  /*ec20*/  @!P5 IMAD R10, R36, R17, RZ ;  /* 0x00000011240ad224 */ /* 0x001fca00078e02ff */
[----:B------:R0:W-:Y:S01]  /*ec30*/  @!P5 STG.E.U8 desc[UR36][R4.64+0x19], R10 ;  /* 0x0000190a0400d986 */ /* 0x0001e2000c101124 */
[----:B------:R-:W-:Y:S01]  /*ec40*/  @!P0 IADD3 R36, P5, P6, R23, R2, R236 ;  /* 0x0000000217248210 */ /* 0x000fe20007ebe0ec */
[----:B0-----:R-:W-:-:S03]  /*ec50*/  @!P4 IMAD R10, R37, R17, RZ ;  /* 0x00000011250ac224 */ /* 0x001fc600078e02ff */
[----:B------:R-:W-:Y:S02]  /*ec60*/  @!P0 IADD3.X R37, R19, R3, R237, P5, P6 ;  /* 0x0000000313258210 */ /* 0x000fe40002fec4ed */
[C---:B------:R-:W-:Y:S01]  /*ec70*/  ISETP.LT.OR P0, PT, R0.reuse, 0x6a, !P1 ;  /* 0x0000006a0000780c */ /* 0x040fe20004f01670 */
[----:B------:R0:W-:Y:S01]  /*ec80*/  @!P4 STG.E.U8 desc[UR36][R20.64+0x18], R10 ;  /* 0x0000180a1400c986 */ /* 0x0001e2000c101124 */
[----:B------:R-:W-:-:S11]  /*ec90*/  ISETP.LT.OR P4, PT, R0, 0x1a, !P1 ;  /* 0x0000001a0000780c */ /* 0x000fd60004f81670 */
[----:B------:R-:W-:-:S04]  /*eca0*/  @!P0 IADD3 R38, P5, P6, R23, R2, R236 ;  /* 0x0000000217268210 */ /* 0x000fc80007ebe0ec */
[----:B------:R-:W-:Y:S02]  /*ecb0*/  @!P0 IADD3.X R39, R19, R3, R237, P5, P6 ;  /* 0x0000000313278210 */ /* 0x000fe40002fec4ed */
[----:B------:R-:W-:Y:S01]  /*ecc0*/  ISETP.LT.OR P0, PT, R0, 0x71, !P1 ;  /* 0x000000710000780c */ /* 0x000fe20004f01670 */
[----:B0-----:R-:W-:-:S05]  /*ecd0*/  @!P4 IMAD R10, R25, R17, RZ ;  /* 0x00000011190ac224 */ /* 0x001fca00078e02ff */
[----:B------:R0:W-:Y:S01]  /*ece0*/  @!P4 STG.E.U8 desc[UR36][R12.64+0x19], R10 ;  /* 0x0000190a0c00c986 */ /* 0x0001e2000c101124 */
[----:B------:R-:W-:-:S06]  /*ecf0*/  ISETP.GE.AND P4, PT, R16, 0x1, PT ;  /* 0x000000011000780c */ /* 0x000fcc0003f86270 */
        /* <DEDUP_REMOVED lines=26> */
[----:B------:R-:W-:-:S04]  /*eea0*/  ISETP.GE.AND P6, PT, R16, 0x1, PT ;  /* 0x000000011000780c */ /* 0x000fc80003fc6270 */
[----:B------:R-:W-:-:S13]  /*eeb0*/  ISETP.LT.OR P5, PT, R0, 0x2a, !P6 ;  /* 0x0000002a0000780c */ /* 0x000fda00077a1670 */
[----:B0-----:R-:W-:-:S05]  /*eec0*/  @!P5 IMAD R10, R15, R17, RZ ;  /* 0x000000110f0ad224 */ /* 0x001fca00078e02ff */
[----:B------:R0:W-:Y:S01]  /*eed0*/  @!P5 STG.E.U8 desc[UR36][R6.64+0x29], R10 ;  /* 0x0000290a0600d986 */ /* 0x0001e2000c101124 */
[----:B------:R-:W-:-:S13]  /*eee0*/  ISETP.LT.OR P5, PT, R0, 0x29, !P3 ;  /* 0x000000290000780c */ /* 0x000fda0005fa1670 */
[----:B0-----:R-:W-:-:S05]  /*eef0*/  @!P5 IMAD R10, R232, R17, RZ ;  /* 0x00000011e80ad224 */ /* 0x001fca00078e02ff */
[----:B------:R0:W-:Y:S01]  /*ef00*/  @!P5 STG.E.U8 desc[UR36][R8.64+0x28], R10 ;  /* 0x0000280a0800d986 */ /* 0x0001e2000c101124 */
[----:B------:R-:W-:Y:S02]  /*ef10*/  ISETP.LT.OR P5, PT, R0, 0x2a, !P3 ;  /* 0x0000002a0000780c */ /* 0x000fe40005fa1670 */
[C---:B------:R-:W-:Y:S02]  /*ef20*/  LOP3.LUT P4, RZ, R22.reuse, 0x800000, RZ, 0xc0, !PT ;  /* 0x0080000016ff7812 */ /* 0x040fe4000788c0ff */
[C---:B------:R-:W-:Y:S02]  /*ef30*/  LOP3.LUT P0, RZ, R22.reuse, 0x1000000, RZ, 0xc0, !PT ;  /* 0x0100000016ff7812 */ /* 0x040fe4000780c0ff */
[----:B------:R-:W-:-:S07]  /*ef40*/  LOP3.LUT R22, R22, 0xffdfffff, RZ, 0xc0, !PT ;  /* 0xffdfffff16167812 */ /* 0x000fce00078ec0ff */
[----:B0-----:R-:W-:-:S05]  /*ef50*/  @!P5 IMAD R10, R233, R17, RZ ;  /* 0x00000011e90ad224 */ /* 0x001fca00078e02ff */
[----:B------:R0:W-:Y:S01]  /*ef60*/  @!P5 STG.E.U8 desc[UR36][R8.64+0x29], R10 ;  /* 0x0000290a0800d986 */ /* 0x0001e2000c101124 */
[----:B------:R-:W-:Y:S02]  /*ef70*/  ISETP.LT.OR P5, PT, R0, 0x21, !P4 ;  /* 0x000000210000780c */ /* 0x000fe400067a1670 */
[----:B------:R-:W-:Y:S02]  /*ef80*/  @P3 LOP3.LUT R22, R22, 0x200000, RZ, 0xfc, !PT ;  /* 0x0020000016163812 */ /* 0x000fe400078efcff */
[----:B------:R-:W-:-:S09]  /*ef90*/  ISETP.LT.OR P3, PT, R0, 0x81, !P1 ;  /* 0x000000810000780c */ /* 0x000fd20004f61670 */
[----:B------:R-:W-:-:S05]  /*efa0*/  @!P5 IMAD R224, R224, R17, RZ ;  /* 0x00000011e0e0d224 */ /* 0x000fca00078e02ff */
[----:B------:R-:W-:Y:S01]  /*efb0*/  @!P5 STG.E.U8 desc[UR36][R2.64+0x20], R224 ;  /* 0x000020e00200d986 */ /* 0x000fe2000c101124 */
[----:B------:R-:W-:-:S04]  /*efc0*/  @!P3 IADD3 R232, P5, P6, R23, R2, R236 ;  /* 0x0000000217e8b210 */ /* 0x000fc80007ebe0ec */
[----:B------:R-:W-:Y:S02]  /*efd0*/  @!P3 IADD3.X R233, R19, R3, R237, P5, P6 ;  /* 0x0000000313e9b210 */ /* 0x000fe40002fec4ed */
[----:B------:R-:W-:-:S13]  /*efe0*/  ISETP.LT.OR P5, PT, R0, 0x22, !P4 ;  /* 0x000000220000780c */ /* 0x000fda00067a1670 */
[----:B------:R-:W-:-:S05]  /*eff0*/  @!P5 IMAD R225, R225, R17, RZ ;  /* 0x00000011e1e1d224 */ /* 0x000fca00078e02ff */
[----:B------:R-:W-:Y:S01]  /*f000*/  @!P5 STG.E.U8 desc[UR36][R2.64+0x21], R225 ;  /* 0x000021e10200d986 */ /* 0x000fe2000c101124 */
        /* <DEDUP_REMOVED lines=14> */
[----:B------:R-:W-:-:S11]  /*f0f0*/  ISETP.LT.OR P3, PT, R0, 0x89, !P1 ;  /* 0x000000890000780c */ /* 0x000fd60004f61670 */
[----:B------:R-:W-:-:S05]  /*f100*/  @!P5 IMAD R228, R228, R17, RZ ;  /* 0x00000011e4e4d224 */ /* 0x000fca00078e02ff */
[----:B------:R-:W-:Y:S01]  /*f110*/  @!P5 STG.E.U8 desc[UR36][R2.64+0x28], R228 ;  /* 0x000028e40200d986 */ /* 0x000fe2000c101124 */
[----:B------:R-:W-:-:S04]  /*f120*/  @!P3 IADD3 R226, P5, P6, R23, R2, R236 ;  /* 0x0000000217e2b210 */ /* 0x000fc80007ebe0ec */
[----:B0-----:R-:W-:Y:S02]  /*f130*/  @!P3 IADD3.X R227, R19, R3, R237, P5, P6 ;  /* 0x0000000313e3b210 */ /* 0x001fe40002fec4ed */
[----:B------:R-:W-:-:S13]  /*f140*/  ISETP.LT.OR P5, PT, R0, 0x2a, !P4 ;  /* 0x0000002a0000780c */ /* 0x000fda00067a1670 */
[----:B------:R-:W-:-:S05]  /*f150*/  @!P5 IMAD R229, R229, R17, RZ ;  /* 0x00000011e5e5d224 */ /* 0x000fca00078e02ff */
[----:B------:R-:W-:Y:S01]  /*f160*/  @!P5 STG.E.U8 desc[UR36][R2.64+0x29], R229 ;  /* 0x000029e50200d986 */ /* 0x000fe2000c101124 */
[C---:B------:R-:W-:Y:S02]  /*f170*/  ISETP.LT.OR P5, PT, R0.reuse, 0x29, !P0 ;  /* 0x000000290000780c */ /* 0x040fe400047a1670 */
[----:B------:R-:W-:-:S11]  /*f180*/  ISETP.LT.OR P3, PT, R0, 0x8a, !P1 ;  /* 0x0000008a0000780c */ /* 0x000fd60004f61670 */
[----:B------:R-:W-:Y:S01]  /*f190*/  @!P5 IADD3 R10, P6, R23, R2, RZ ;  /* 0x00000002170ad210 */ /* 0x000fe20007fde0ff */
[----:B------:R-:W-:-:S04]  /*f1a0*/  @!P5 IMAD R230, R230, R17, RZ ;  /* 0x00000011e6e6d224 */ /* 0x000fc800078e02ff */
[----:B------:R-:W-:-:S05]  /*f1b0*/  @!P5 IMAD.X R11, R3, 0x1, R19, P6 ;  /* 0x00000001030bd824 */ /* 0x000fca00030e0613 */
[----:B------:R0:W-:Y:S01]  /*f1c0*/  @!P5 STG.E.U8 desc[UR36][R10.64+0x28], R230 ;  /* 0x000028e60a00d986 */ /* 0x0001e2000c101124 */
[----:B------:R-:W-:-:S04]  /*f1d0*/  @!P3 IADD3 R224, P5, P6, R23, R2, R236 ;  /* 0x0000000217e0b210 */ /* 0x000fc80007ebe0ec */
[----:B------:R-:W-:Y:S02]  /*f1e0*/  @!P3 IADD3.X R225, R19, R3, R237, P5, P6 ;  /* 0x0000000313e1b210 */ /* 0x000fe40002fec4ed */
[C---:B------:R-:W-:Y:S02]  /*f1f0*/  ISETP.LT.OR P5, PT, R0.reuse, 0x2a, !P0 ;  /* 0x0000002a0000780c */ /* 0x040fe400047a1670 */
[----:B------:R-:W-:-:S11]  /*f200*/  ISETP.LT.OR P3, PT, R0, 0x91, !P1 ;  /* 0x000000910000780c */ /* 0x000fd60004f61670 */
[----:B0-----:R-:W-:Y:S01]  /*f210*/  @!P5 IADD3 R10, P6, R23, R2, RZ ;  /* 0x00000002170ad210 */ /* 0x001fe20007fde0ff */
[----:B------:R-:W-:-:S04]  /*f220*/  @!P5 IMAD R231, R231, R17, RZ ;  /* 0x00000011e7e7d224 */ /* 0x000fc800078e02ff */
[----:B------:R-:W-:-:S05]  /*f230*/  @!P5 IMAD.X R11, R3, 0x1, R19, P6 ;  /* 0x00000001030bd824 */ /* 0x000fca00030e0613 */
[----:B------:R-:W-:Y:S01]  /*f240*/  @!P5 STG.E.U8 desc[UR36][R10.64+0x29], R231 ;  /* 0x000029e70a00d986 */ /* 0x000fe2000c101124 */
[----:B------:R-:W-:-:S04]  /*f250*/  @!P3 IADD3 R20, P5, P6, R23, R2, R236 ;  /* 0x000000021714b210 */ /* 0x000fc80007ebe0ec */
[----:B------:R-:W-:Y:S02]  /*f260*/  @!P3 IADD3.X R21, R19, R3, R237, P5, P6 ;  /* 0x000000031315b210 */ /* 0x000fe40002fec4ed */
[C---:B------:R-:W-:Y:S02]  /*f270*/  ISETP.LT.OR P5, PT, R0.reuse, 0x21, !P2 ;  /* 0x000000210000780c */ /* 0x040fe400057a1670 */
[----:B------:R-:W-:-:S11]  /*f280*/  ISETP.LT.OR P3, PT, R0, 0x92, !P1 ;  /* 0x000000920000780c */ /* 0x000fd60004f61670 */
[----:B------:R-:W-:-:S05]  /*f290*/  @!P5 IMAD R216, R216, R17, RZ ;  /* 0x00000011d8d8d224 */ /* 0x000fca00078e02ff */
[----:B------:R-:W-:Y:S01]  /*f2a0*/  @!P5 STG.E.U8 desc[UR36][R4.64+0x20], R216 ;  /* 0x000020d80400d986 */ /* 0x000fe2000c101124 */
[----:B------:R-:W-:-:S04]  /*f2b0*/  @!P3 IADD3 R14, P5, P6, R23, R2, R236 ;  /* 0x00000002170eb210 */ /* 0x000fc80007ebe0ec */
[----:B------:R-:W-:Y:S02]  /*f2c0*/  @!P3 IADD3.X R15, R19, R3, R237, P5, P6 ;  /* 0x00000003130fb210 */ /* 0x000fe40002fec4ed */
[C---:B------:R-:W-:Y:S02]  /*f2d0*/  ISETP.LT.OR P5, PT, R0.reuse, 0x22, !P2 ;  /* 0x000000220000780c */ /* 0x040fe400057a1670 */
[----:B------:R-:W-:Y:S02]  /*f2e0*/  ISETP.LT.OR P3, PT, R0, 0x21, !P1 ;  /* 0x000000210000780c */ /* 0x000fe40004f61670 */
[----:B------:R-:W-:-:S09]  /*f2f0*/  LOP3.LUT R22, R22, 0xffbfffff, RZ, 0xc0, !PT ;  /* 0xffbfffff16167812 */ /* 0x000fd200078ec0ff */
[-C--:B------:R-:W-:Y:S02]  /*f300*/  @!P5 IMAD R217, R217, R17.reuse, RZ ;  /* 0x00000011d9d9d224 */ /* 0x080fe400078e02ff */
[----:B------:R-:W-:-:S03]  /*f310*/  @!P3 IMAD R218, R218, R17, RZ ;  /* 0x00000011dadab224 */ /* 0x000fc600078e02ff */
[----:B------:R-:W-:Y:S04]  /*f320*/  @!P5 STG.E.U8 desc[UR36][R4.64+0x21], R217 ;  /* 0x000021d90400d986 */ /* 0x000fe8000c101124 */
[----:B------:R0:W-:Y:S01]  /*f330*/  @!P3 STG.E.U8 desc[UR36][R64.64+0x20], R218 ;  /* 0x000020da4000b986 */ /* 0x0001e2000c101124 */
[----:B------:R-:W-:Y:S02]  /*f340*/  ISETP.LT.OR P3, PT, R0, 0x99, !P1 ;  /* 0x000000990000780c */ /* 0x000fe40004f61670 */
[----:B------:R-:W-:Y:S02]  /*f350*/  @P4 LOP3.LUT R22, R22, 0x400000, RZ, 0xfc, !PT ;  /* 0x0040000016164812 */ /* 0x000fe400078efcff */
[----:B------:R-:W-:Y:S01]  /*f360*/  ISETP.LT.OR P4, PT, R0, 0x9a, !P1 ;  /* 0x0000009a0000780c */ /* 0x000fe20004f81670 */
[----:B0-----:R-:W2:Y:S08]  /*f370*/  LDL.LU.64 R64, [R1+0x1d8] ;  /* 0x0001d80001407983 */ /* 0x001eb00000300a00 */
[----:B------:R-:W-:-:S04]  /*f380*/  @!P3 IADD3 R12, P5, P6, R23, R2, R236 ;  /* 0x00000002170cb210 */ /* 0x000fc80007ebe0ec */
[-CC-:B------:R-:W-:Y:S02]  /*f390*/  @!P3 IADD3.X R13, R19, R3.reuse, R237.reuse, P5, P6 ;  /* 0x00000003130db210 */ /* 0x180fe40002fec4ed */
[----:B------:R-:W-:Y:S02]  /*f3a0*/  @!P4 IADD3 R10, P5, P6, R23, R2, R236 ;  /* 0x00000002170ac210 */ /* 0x000fe40007ebe0ec */
[C---:B------:R-:W-:Y:S02]  /*f3b0*/  ISETP.LT.OR P3, PT, R0.reuse, 0x22, !P1 ;  /* 0x000000220000780c */ /* 0x040fe40004f61670 */
[----:B------:R-:W-:Y:S02]  /*f3c0*/  @!P4 IADD3.X R11, R19, R3, R237, P5, P6 ;  /* 0x00000003130bc210 */ /* 0x000fe40002fec4ed */
[----:B------:R-:W-:-:S09]  /*f3d0*/  ISETP.LT.OR P5, PT, R0, 0x29, !P2 ;  /* 0x000000290000780c */ /* 0x000fd200057a1670 */
[----:B------:R-:W-:-:S04]  /*f3e0*/  @!P3 IMAD R219, R219, R17, RZ ;  /* 0x00000011dbdbb224 */ /* 0x000fc800078e02ff */
[----:B------:R-:W-:Y:S01]  /*f3f0*/  @!P5 IMAD R220, R220, R17, RZ ;  /* 0x00000011dcdcd224 */ /* 0x000fe200078e02ff */
[----:B------:R0:W-:Y:S04]  /*f400*/  @!P3 STG.E.U8 desc[UR36][R66.64+0x21], R219 ;  /* 0x000021db4200b986 */ /* 0x0001e8000c101124 */
[----:B------:R-:W-:Y:S01]  /*f410*/  @!P5 STG.E.U8 desc[UR36][R4.64+0x28], R220 ;  /* 0x000028dc0400d986 */ /* 0x000fe2000c101124 */
[C---:B------:R-:W-:Y:S02]  /*f420*/  ISETP.LT.OR P5, PT, R0.reuse, 0x2a, !P2 ;  /* 0x0000002a0000780c */ /* 0x040fe400057a1670 */
[----:B------:R-:W-:Y:S02]  /*f430*/  ISETP.LT.OR P3, PT, R0, 0x29, !P1 ;  /* 0x000000290000780c */ /* 0x000fe40004f61670 */
[----:B------:R-:W-:-:S02]  /*f440*/  ISETP.GE.AND P6, PT, R16, 0x1, PT ;  /* 0x000000011000780c */ /* 0x000fc40003fc6270 */
[----:B------:R-:W-:Y:S01]  /*f450*/  LOP3.LUT P4, RZ, R22, 0x400000, RZ, 0xc0, !PT ;  /* 0x0040000016ff7812 */ /* 0x000fe2000788c0ff */
[----:B0-----:R-:W3:Y:S06]  /*f460*/  LDL.LU.64 R66, [R1+0x1d0] ;  /* 0x0001d00001427983 */ /* 0x001eec0000300a00 */
[----:B------:R-:W-:-:S05]  /*f470*/  @!P5 IMAD R221, R221, R17, RZ ;  /* 0x00000011ddddd224 */ /* 0x000fca00078e02ff */
[----:B------:R-:W-:Y:S01]  /*f480*/  @!P5 STG.E.U8 desc[UR36][R4.64+0x29], R221 ;  /* 0x000029dd0400d986 */ /* 0x000fe2000c101124 */
[----:B------:R-:W-:Y:S01]  /*f490*/  ISETP.LT.OR P5, PT, R0, 0x2a, !P1 ;  /* 0x0000002a0000780c */ /* 0x000fe20004fa1670 */
[----:B------:R-:W-:-:S05]  /*f4a0*/  @!P3 IMAD R222, R222, R17, RZ ;  /* 0x00000011dedeb224 */ /* 0x000fca00078e02ff */
[----:B------:R0:W-:Y:S07]  /*f4b0*/  @!P3 STG.E.U8 desc[UR36][R68.64+0x28], R222 ;  /* 0x000028de4400b986 */ /* 0x0001ee000c101124 */
[----:B------:R-:W-:-:S05]  /*f4c0*/  @!P5 IMAD R223, R223, R17, RZ ;  /* 0x00000011dfdfd224 */ /* 0x000fca00078e02ff */
[----:B------:R1:W-:Y:S01]  /*f4d0*/  @!P5 STG.E.U8 desc[UR36][R70.64+0x29], R223 ;  /* 0x000029df4600d986 */ /* 0x0003e2000c101124 */
[----:B------:R-:W-:-:S03]  /*f4e0*/  ISETP.LT.OR P5, PT, R0, 0x31, !P6 ;  /* 0x000000310000780c */ /* 0x000fc600077a1670 */
[----:B0-----:R-:W4:Y:S01]  /*f4f0*/  LDL.LU.64 R68, [R1+0x1c8] ;  /* 0x0001c80001447983 */ /* 0x001f220000300a00 */
[----:B------:R-:W-:-:S09]  /*f500*/  LOP3.LUT P3, RZ, R22, 0x200000, RZ, 0xc0, !PT ;  /* 0x0020000016ff7812 */ /* 0x000fd2000786c0ff */
[----:B------:R-:W-:Y:S01]  /*f510*/  @!P5 IMAD R208, R208, R17, RZ ;  /* 0x00000011d0d0d224 */ /* 0x000fe200078e02ff */
[----:B-1----:R-:W4:Y:S04]  /*f520*/  LDL.LU.64 R70, [R1+0x1c0] ;  /* 0x0001c00001467983 */ /* 0x002f280000300a00 */
[----:B------:R-:W-:Y:S01]  /*f530*/  @!P5 STG.E.U8 desc[UR36][R6.64+0x30], R208 ;  /* 0x000030d00600d986 */ /* 0x000fe2000c101124 */
[----:B------:R-:W-:-:S13]  /*f540*/  ISETP.LT.OR P5, PT, R0, 0x32, !P6 ;  /* 0x000000320000780c */ /* 0x000fda00077a1670 */
[----:B------:R-:W-:-:S05]  /*f550*/  @!P5 IMAD R209, R209, R17, RZ ;  /* 0x00000011d1d1d224 */ /* 0x000fca00078e02ff */
        /* <DEDUP_REMOVED lines=21> */
[----:B------:R0:W-:Y:S01]  /*f6b0*/  @!P5 STG.E.U8 desc[UR36][R2.64+0x30], R200 ;  /* 0x000030c80200d986 */ /* 0x0001e2000c101124 */
[----:B------:R-:W-:-:S13]  /*f6c0*/  ISETP.LT.OR P5, PT, R0, 0x32, !P4 ;  /* 0x000000320000780c */ /* 0x000fda00067a1670 */
[----:B------:R-:W-:-:S05]  /*f6d0*/  @!P5 IMAD R201, R201, R17, RZ ;  /* 0x00000011c9c9d224 */ /* 0x000fca00078e02ff */
[----:B------:R1:W-:Y:S01]  /*f6e0*/  @!P5 STG.E.U8 desc[UR36][R2.64+0x31], R201 ;  /* 0x000031c90200d986 */ /* 0x0003e2000c101124 */
[----:B------:R-:W-:-:S13]  /*f6f0*/  ISETP.LT.OR P5, PT, R0, 0x31, !P0 ;  /* 0x000000310000780c */ /* 0x000fda00047a1670 */
[----:B0-----:R-:W-:Y:S01]  /*f700*/  @!P5 IADD3 R200, P6, R23, R2, RZ ;  /* 0x0000000217c8d210 */ /* 0x001fe20007fde0ff */
[----:B------:R-:W-:-:S04]  /*f710*/  @!P5 IMAD R202, R202, R17, RZ ;  /* 0x00000011cacad224 */ /* 0x000fc800078e02ff */
[----:B-1----:R-:W-:-:S05]  /*f720*/  @!P5 IMAD.X R201, R3, 0x1, R19, P6 ;  /* 0x0000000103c9d824 */ /* 0x002fca00030e0613 */
[----:B------:R0:W-:Y:S01]  /*f730*/  @!P5 STG.E.U8 desc[UR36][R200.64+0x30], R202 ;  /* 0x000030cac800d986 */ /* 0x0001e2000c101124 */
[----:B------:R-:W-:-:S13]  /*f740*/  ISETP.LT.OR P5, PT, R0, 0x32, !P0 ;  /* 0x000000320000780c */ /* 0x000fda00047a1670 */
[----:B0-----:R-:W-:Y:S01]  /*f750*/  @!P5 IADD3 R200, P6, R23, R2, RZ ;  /* 0x0000000217c8d210 */ /* 0x001fe20007fde0ff */
[----:B------:R-:W-:-:S04]  /*f760*/  @!P5 IMAD R203, R203, R17, RZ ;  /* 0x00000011cbcbd224 */ /* 0x000fc800078e02ff */
[----:B------:R-:W-:-:S05]  /*f770*/  @!P5 IMAD.X R201, R3, 0x1, R19, P6 ;  /* 0x0000000103c9d824 */ /* 0x000fca00030e0613 */
[----:B------:R0:W-:Y:S01]  /*f780*/  @!P5 STG.E.U8 desc[UR36][R200.64+0x31], R203 ;  /* 0x000031cbc800d986 */ /* 0x0001e2000c101124 */
[----:B------:R-:W-:-:S13]  /*f790*/  ISETP.LT.OR P5, PT, R0, 0x39, !P4 ;  /* 0x000000390000780c */ /* 0x000fda00067a1670 */
[----:B------:R-:W-:-:S05]  /*f7a0*/  @!P5 IMAD R204, R204, R17, RZ ;  /* 0x00000011ccccd224 */ /* 0x000fca00078e02ff */
[----:B------:R-:W-:Y:S01]  /*f7b0*/  @!P5 STG.E.U8 desc[UR36][R2.64+0x38], R204 ;  /* 0x000038cc0200d986 */ /* 0x000fe2000c101124 */
[----:B------:R-:W-:-:S13]  /*f7c0*/  ISETP.LT.OR P5, PT, R0, 0x3a, !P4 ;  /* 0x0000003a0000780c */ /* 0x000fda00067a1670 */
[----:B------:R-:W-:-:S05]  /*f7d0*/  @!P5 IMAD R205, R205, R17, RZ ;  /* 0x00000011cdcdd224 */ /* 0x000fca00078e02ff */
[----:B------:R-:W-:Y:S01]  /*f7e0*/  @!P5 STG.E.U8 desc[UR36][R2.64+0x39], R205 ;  /* 0x000039cd0200d986 */ /* 0x000fe2000c101124 */
        /* <DEDUP_REMOVED lines=8> */
[----:B------:R-:W-:-:S05]  /*f870*/  @!P5 IMAD.X R201, R3, 0x1, R19, P6 ;  /* 0x0000000103c9d824 */ /* 0x000fca00030e0613 */
[----:B------:R-:W-:Y:S01]  /*f880*/  @!P5 STG.E.U8 desc[UR36][R200.64+0x39], R207 ;  /* 0x000039cfc800d986 */ /* 0x000fe2000c101124 */
[----:B------:R-:W-:-:S13]  /*f890*/  ISETP.LT.OR P5, PT, R0, 0x31, !P2 ;  /* 0x000000310000780c */ /* 0x000fda00057a1670 */
[----:B------:R-:W-:-:S05]  /*f8a0*/  @!P5 IMAD R192, R192, R17, RZ ;  /* 0x00000011c0c0d224 */ /* 0x000fca00078e02ff */
[----:B------:R-:W-:Y:S01]  /*f8b0*/  @!P5 STG.E.U8 desc[UR36][R4.64+0x30], R192 ;  /* 0x000030c00400d986 */ /* 0x000fe2000c101124 */
[----:B------:R-:W-:Y:S02]  /*f8c0*/  ISETP.LT.OR P5, PT, R0, 0x32, !P2 ;  /* 0x000000320000780c */ /* 0x000fe400057a1670 */
[----:B------:R-:W-:Y:S02]  /*f8d0*/  LOP3.LUT R22, R22, 0xffefffff, RZ, 0xc0, !PT ;  /* 0xffefffff16167812 */ /* 0x000fe400078ec0ff */
[----:B------:R-:W-:Y:S02]  /*f8e0*/  ISETP.LT.OR P6, PT, R0, 0x31, !P1 ;  /* 0x000000310000780c */ /* 0x000fe40004fc1670 */
[----:B------:R-:W-:Y:S02]  /*f8f0*/  @P3 LOP3.LUT R22, R22, 0x100000, RZ, 0xfc, !PT ;  /* 0x0010000016163812 */ /* 0x000fe400078efcff */
[----:B------:R-:W-:-:S05]  /*f900*/  ISETP.LT.OR P3, PT, R0, 0x32, !P1 ;  /* 0x000000320000780c */ /* 0x000fca0004f61670 */
[----:B------:R-:W-:-:S05]  /*f910*/  @!P5 IMAD R193, R193, R17, RZ ;  /* 0x00000011c1c1d224 */ /* 0x000fca00078e02ff */
[----:B------:R-:W-:Y:S01]  /*f920*/  @!P5 STG.E.U8 desc[UR36][R4.64+0x31], R193 ;  /* 0x000031c10400d986 */ /* 0x000fe2000c101124 */
[----:B------:R-:W-:Y:S01]  /*f930*/  ISETP.LT.OR P5, PT, R0, 0x39, !P2 ;  /* 0x000000390000780c */ /* 0x000fe200057a1670 */
[-C--:B------:R-:W-:Y:S02]  /*f940*/  @!P6 IMAD R194, R194, R17.reuse, RZ ;  /* 0x00000011c2c2e224 */ /* 0x080fe400078e02ff */
[----:B------:R-:W-:-:S03]  /*f950*/  @!P3 IMAD R195, R195, R17, RZ ;  /* 0x00000011c3c3b224 */ /* 0x000fc600078e02ff */
[----:B------:R0:W-:Y:S07]  /*f960*/  @!P6 STG.E.U8 desc[UR36][R56.64+0x30], R194 ;  /* 0x000030c23800e986 */ /* 0x0001ee000c101124 */
[----:B------:R-:W-:Y:S01]  /*f970*/  @!P5 IMAD R196, R196, R17, RZ ;  /* 0x00000011c4c4d224 */ /* 0x000fe200078e02ff */
[----:B------:R1:W-:Y:S04]  /*f980*/  @!P3 STG.E.U8 desc[UR36][R58.64+0x31], R195 ;  /* 0x000031c33a00b986 */ /* 0x0003e8000c101124 */
[----:B------:R-:W-:Y:S01]  /*f990*/  @!P5 STG.E.U8 desc[UR36][R4.64+0x38], R196 ;  /* 0x000038c40400d986 */ /* 0x000fe2000c101124 */
[----:B------:R-:W-:-:S02]  /*f9a0*/  ISETP.LT.OR P5, PT, R0, 0x3a, !P2 ;  /* 0x0000003a0000780c */ /* 0x000fc400057a1670 */
[----:B------:R-:W-:Y:S01]  /*f9b0*/  ISETP.LT.OR P3, PT, R0, 0x39, !P1 ;  /* 0x000000390000780c */ /* 0x000fe20004f61670 */
[----:B0-----:R-:W4:Y:S01]  /*f9c0*/  LDL.LU.64 R56, [R1+0x1b8] ;  /* 0x0001b80001387983 */ /* 0x001f220000300a00 */
[----:B------:R-:W-:-:S03]  /*f9d0*/  ISETP.GE.AND P6, PT, R16, 0x1, PT ;  /* 0x000000011000780c */ /* 0x000fc60003fc6270 */
[----:B-1----:R-:W4:Y:S06]  /*f9e0*/  LDL.LU.64 R58, [R1+0x1b0] ;  /* 0x0001b000013a7983 */ /* 0x002f2c0000300a00 */
        /* <DEDUP_REMOVED lines=9> */
[----:B------:R-:W-:-:S03]  /*fa80*/  LOP3.LUT P3, RZ, R22, 0x100000, RZ, 0xc0, !PT ;  /* 0x0010000016ff7812 */ /* 0x000fc6000786c0ff */
[----:B-1----:R-:W4:Y:S06]  /*fa90*/  LDL.LU.64 R62, [R1+0x1a0] ;  /* 0x0001a000013e7983 */ /* 0x002f2c0000300a00 */
[----:B------:R-:W-:-:S05]  /*faa0*/  @!P5 IMAD R184, R184, R17, RZ ;  /* 0x00000011b8b8d224 */ /* 0x000fca00078e02ff */
[----:B------:R-:W-:Y:S01]  /*fab0*/  @!P5 STG.E.U8 desc[UR36][R6.64+0x40], R184 ;  /* 0x000040b80600d986 */ /* 0x000fe2000c101124 */
[----:B------:R-:W-:-:S13]  /*fac0*/  ISETP.LT.OR P5, PT, R0, 0x42, !P6 ;  /* 0x000000420000780c */ /* 0x000fda00077a1670 */
[----:B------:R-:W-:-:S05]  /*fad0*/  @!P5 IMAD R185, R185, R17, RZ ;  /* 0x00000011b9b9d224 */ /* 0x000fca00078e02ff */
[----:B------:R0:W-:Y:S01]  /*fae0*/  @!P5 STG.E.U8 desc[UR36][R6.64+0x41], R185 ;  /* 0x000041b90600d986 */ /* 0x0001e2000c101124 */
        /* <DEDUP_REMOVED lines=13> */
[----:B0-----:R-:W-:-:S05]  /*fbc0*/  @!P5 IMAD R185, R190, R17, RZ ;  /* 0x00000011beb9d224 */ /* 0x001fca00078e02ff */
        /* <DEDUP_REMOVED lines=8> */
[----:B-1----:R-:W-:-:S05]  /*fc50*/  @!P5 IMAD R187, R177, R17, RZ ;  /* 0x00000011b1bbd224 */ /* 0x002fca00078e02ff */
        /* <DEDUP_REMOVED lines=30> */
[C---:B------:R-:W-:Y:S02]  /*fe40*/  ISETP.LT.OR P5, PT, R0.reuse, 0x42, !P2 ;  /* 0x000000420000780c */ /* 0x040fe400057a1670 */
[----:B------:R-:W-:Y:S02]  /*fe50*/  P2R R184, PR, RZ, 0x8 ;  /* 0x00000008ffb87803 */ /* 0x000fe40000000000 */
[C---:B------:R-:W-:Y:S02]  /*fe60*/  ISETP.LT.OR P6, PT, R0.reuse, 0x41, !P1 ;  /* 0x000000410000780c */ /* 0x040fe40004fc1670 */
[----:B------:R-:W-:-:S07]  /*fe70*/  ISETP.LT.OR P3, PT, R0, 0x42, !P1 ;  /* 0x000000420000780c */ /* 0x000fce0004f61670 */
[----:B------:R-:W-:-:S05]  /*fe80*/  @!P5 IMAD R169, R169, R17, RZ ;  /* 0x00000011a9a9d224 */ /* 0x000fca00078e02ff */
[----:B------:R-:W-:Y:S01]  /*fe90*/  @!P5 STG.E.U8 desc[UR36][R4.64+0x41], R169 ;  /* 0x000041a90400d986 */ /* 0x000fe2000c101124 */
[----:B------:R-:W-:Y:S01]  /*fea0*/  ISETP.LT.OR P5, PT, R0, 0x49, !P2 ;  /* 0x000000490000780c */ /* 0x000fe200057a1670 */
[-C--:B------:R-:W-:Y:S02]  /*feb0*/  @!P6 IMAD R170, R170, R17.reuse, RZ ;  /* 0x00000011aaaae224 */ /* 0x080fe400078e02ff */
[----:B------:R-:W-:-:S03]  /*fec0*/  @!P3 IMAD R171, R171, R17, RZ ;  /* 0x00000011ababb224 */ /* 0x000fc600078e02ff */
[----:B------:R1:W-:Y:S07]  /*fed0*/  @!P6 STG.E.U8 desc[UR36][R48.64+0x40], R170 ;  /* 0x000040aa3000e986 */ /* 0x0003ee000c101124 */
[----:B0-----:R-:W-:Y:S01]  /*fee0*/  @!P5 IMAD R177, R172, R17, RZ ;  /* 0x00000011acb1d224 */ /* 0x001fe200078e02ff */
[----:B------:R0:W-:Y:S04]  /*fef0*/  @!P3 STG.E.U8 desc[UR36][R50.64+0x41], R171 ;  /* 0x000041ab3200b986 */ /* 0x0001e8000c101124 */
[----:B------:R-:W-:Y:S01]  /*ff00*/  @!P5 STG.E.U8 desc[UR36][R4.64+0x48], R177 ;  /* 0x000048b10400d986 */ /* 0x000fe2000c101124 */
[----:B------:R-:W-:-:S02]  /*ff10*/  ISETP.LT.OR P5, PT, R0, 0x4a, !P2 ;  /* 0x0000004a0000780c */ /* 0x000fc400057a1670 */
[----:B------:R-:W-:Y:S01]  /*ff20*/  ISETP.LT.OR P3, PT, R0, 0x49, !P1 ;  /* 0x000000490000780c */ /* 0x000fe20004f61670 */
[----:B-1----:R-:W4:Y:S01]  /*ff30*/  LDL.LU.64 R48, [R1+0x198] ;  /* 0x0001980001307983 */ /* 0x002f220000300a00 */
[----:B------:R-:W-:-:S03]  /*ff40*/  ISETP.GE.AND P6, PT, R16, 0x1, PT ;  /* 0x000000011000780c */ /* 0x000fc60003fc6270 */
[----:B0-----:R-:W4:Y:S06]  /*ff50*/  LDL.LU.64 R50, [R1+0x190] ;  /* 0x0001900001327983 */ /* 0x001f2c0000300a00 */
        /* <DEDUP_REMOVED lines=9> */
[----:B------:R-:W-:-:S03]  /*fff0*/  ISETP.NE.AND P3, PT, R184, RZ, PT ;  /* 0x000000ffb800720c */ /* 0x000fc60003f65270 */
[----:B-1----:R-:W4:Y:S06]  /*10000*/  LDL.LU.64 R54, [R1+0x180] ;  /* 0x0001800001367983 */ /* 0x002f2c0000300a00 */
[----:B------:R-:W-:-:S05]  /*10010*/  @!P5 IMAD R169, R160, R17, RZ ;  /* 0x00000011a0a9d224 */ /* 0x000fca00078e02ff */
[----:B------:R0:W-:Y:S01]  /*10020*/  @!P5 STG.E.U8 desc[UR36][R6.64+0x50], R169 ;  /* 0x000050a90600d986 */ /* 0x0001e2000c101124 */
        /* <DEDUP_REMOVED lines=10> */
[----:B0-----:R-:W-:-:S05]  /*100d0*/  @!P5 IMAD R169, R164, R17, RZ ;  /* 0x00000011a4a9d224 */ /* 0x001fca00078e02ff */
        /* <DEDUP_REMOVED lines=8> */
[----:B------:R-:W-:-:S05]  /*10160*/  @!P5 IMAD R167, R167, R17, RZ ;  /* 0x00000011a7a7d224 */ /* 0x000fca00078e02ff */
[----:B------:R1:W-:Y:S01]  /*10170*/  @!P5 STG.E.U8 desc[UR36][R8.64+0x59], R167 ;  /* 0x000059a70800d986 */ /* 0x0003e2000c101124 */
[----:B------:R-:W-:-:S13]  /*10180*/  ISETP.LT.OR P5, PT, R0, 0x51, !P4 ;  /* 0x000000510000780c */ /* 0x000fda00067a1670 */
[----:B--2---:R-:W-:-:S05]  /*10190*/  @!P5 IMAD R163, R152, R17, RZ ;  /* 0x0000001198a3d224 */ /* 0x004fca00078e02ff */
[----:B------:R2:W-:Y:S01]  /*101a0*/  @!P5 STG.E.U8 desc[UR36][R2.64+0x50], R163 ;  /* 0x000050a30200d986 */ /* 0x0005e2000c101124 */
[----:B------:R-:W-:-:S13]  /*101b0*/  ISETP.LT.OR P5, PT, R0, 0x52, !P4 ;  /* 0x000000520000780c */ /* 0x000fda00067a1670 */
[----:B0-----:R-:W-:-:S05]  /*101c0*/  @!P5 IMAD R165, R153, R17, RZ ;  /* 0x0000001199a5d224 */ /* 0x001fca00078e02ff */
[----:B------:R-:W-:Y:S01]  /*101d0*/  @!P5 STG.E.U8 desc[UR36][R2.64+0x51], R165 ;  /* 0x000051a50200d986 */ /* 0x000fe2000c101124 */
[----:B------:R-:W-:-:S13]  /*101e0*/  ISETP.LT.OR P5, PT, R0, 0x51, !P0 ;  /* 0x000000510000780c */ /* 0x000fda00047a1670 */
[----:B------:R-:W-:Y:S01]  /*101f0*/  @!P5 IADD3 R152, P6, R23, R2, RZ ;  /* 0x000000021798d210 */ /* 0x000fe20007fde0ff */
[----:B-1----:R-:W-:-:S04]  /*10200*/  @!P5 IMAD R167, R154, R17, RZ ;  /* 0x000000119aa7d224 */ /* 0x002fc800078e02ff */
[----:B------:R-:W-:-:S05]  /*10210*/  @!P5 IMAD.X R153, R3, 0x1, R19, P6 ;  /* 0x000000010399d824 */ /* 0x000fca00030e0613 */
[----:B------:R0:W-:Y:S01]  /*10220*/  @!P5 STG.E.U8 desc[UR36][R152.64+0x50], R167 ;  /* 0x000050a79800d986 */ /* 0x0001e2000c101124 */
[----:B------:R-:W-:-:S13]  /*10230*/  ISETP.LT.OR P5, PT, R0, 0x52, !P0 ;  /* 0x000000520000780c */ /* 0x000fda00047a1670 */
[----:B------:R-:W-:Y:S01]  /*10240*/  @!P5 IADD3 R160, P6, R23, R2, RZ ;  /* 0x0000000217a0d210 */ /* 0x000fe20007fde0ff */
[----:B------:R-:W-:-:S04]  /*10250*/  @!P5 IMAD R155, R155, R17, RZ ;  /* 0x000000119b9bd224 */ /* 0x000fc800078e02ff */
[----:B------:R-:W-:-:S05]  /*10260*/  @!P5 IMAD.X R161, R3, 0x1, R19, P6 ;  /* 0x0000000103a1d824 */ /* 0x000fca00030e0613 */
[----:B------:R1:W-:Y:S01]  /*10270*/  @!P5 STG.E.U8 desc[UR36][R160.64+0x51], R155 ;  /* 0x0000519ba000d986 */ /* 0x0003e2000c101124 */
[----:B------:R-:W-:-:S13]  /*10280*/  ISETP.LT.OR P5, PT, R0, 0x59, !P4 ;  /* 0x000000590000780c */ /* 0x000fda00067a1670 */
[----:B--2---:R-:W-:-:S05]  /*10290*/  @!P5 IMAD R163, R156, R17, RZ ;  /* 0x000000119ca3d224 */ /* 0x004fca00078e02ff */
[----:B------:R-:W-:Y:S01]  /*102a0*/  @!P5 STG.E.U8 desc[UR36][R2.64+0x58], R163 ;  /* 0x000058a30200d986 */ /* 0x000fe2000c101124 */
[----:B------:R-:W-:-:S13]  /*102b0*/  ISETP.LT.OR P5, PT, R0, 0x5a, !P4 ;  /* 0x0000005a0000780c */ /* 0x000fda00067a1670 */
[----:B------:R-:W-:-:S05]  /*102c0*/  @!P5 IMAD R157, R157, R17, RZ ;  /* 0x000000119d9dd224 */ /* 0x000fca00078e02ff */
[----:B------:R2:W-:Y:S01]  /*102d0*/  @!P5 STG.E.U8 desc[UR36][R2.64+0x59], R157 ;  /* 0x0000599d0200d986 */ /* 0x0005e2000c101124 */
[----:B------:R-:W-:-:S13]  /*102e0*/  ISETP.LT.OR P5, PT, R0, 0x59, !P0 ;  /* 0x000000590000780c */ /* 0x000fda00047a1670 */
[----:B0-----:R-:W-:Y:S01]  /*102f0*/  @!P5 IADD3 R152, P6, R23, R2, RZ ;  /* 0x000000021798d210 */ /* 0x001fe20007fde0ff */
[----:B-1----:R-:W-:-:S04]  /*10300*/  @!P5 IMAD R161, R158, R17, RZ ;  /* 0x000000119ea1d224 */ /* 0x002fc800078e02ff */
[----:B------:R-:W-:-:S05]  /*10310*/  @!P5 IMAD.X R153, R3, 0x1, R19, P6 ;  /* 0x000000010399d824 */ /* 0x000fca00030e0613 */
[----:B------:R0:W-:Y:S01]  /*10320*/  @!P5 STG.E.U8 desc[UR36][R152.64+0x58], R161 ;  /* 0x000058a19800d986 */ /* 0x0001e2000c101124 */
[----:B------:R-:W-:-:S13]  /*10330*/  ISETP.LT.OR P5, PT, R0, 0x5a, !P0 ;  /* 0x0000005a0000780c */ /* 0x000fda00047a1670 */
[----:B------:R-:W-:Y:S01]  /*10340*/  @!P5 IADD3 R154, P6, R23, R2, RZ ;  /* 0x00000002179ad210 */ /* 0x000fe20007fde0ff */
[----:B------:R-:W-:-:S04]  /*10350*/  @!P5 IMAD R159, R159, R17, RZ ;  /* 0x000000119f9fd224 */ /* 0x000fc800078e02ff */
[----:B------:R-:W-:-:S05]  /*10360*/  @!P5 IMAD.X R155, R3, 0x1, R19, P6 ;  /* 0x00000001039bd824 */ /* 0x000fca00030e0613 */
[----:B------:R-:W-:Y:S01]  /*10370*/  @!P5 STG.E.U8 desc[UR36][R154.64+0x59], R159 ;  /* 0x0000599f9a00d986 */ /* 0x000fe2000c101124 */
[----:B------:R-:W-:-:S13]  /*10380*/  ISETP.LT.OR P5, PT, R0, 0x51, !P2 ;  /* 0x000000510000780c */ /* 0x000fda00057a1670 */
[----:B--2---:R-:W-:-:S05]  /*10390*/  @!P5 IMAD R157, R144, R17, RZ ;  /* 0x00000011909dd224 */ /* 0x004fca00078e02ff */
        /* <DEDUP_REMOVED lines=16> */
[----:B-1----:R-:W2:Y:S01]  /*104a0*/  LDL.LU.64 R40, [R1+0x178] ;  /* 0x0001780001287983 */ /* 0x002ea20000300a00 */
[----:B------:R-:W-:-:S03]  /*104b0*/  ISETP.GE.AND P6, PT, R16, 0x1, PT ;  /* 0x000000011000780c */ /* 0x000fc60003fc6270 */
[----:B0-----:R-:W2:Y:S06]  /*104c0*/  LDL.LU.64 R42, [R1+0x170] ;  /* 0x00017000012a7983 */ /* 0x001eac0000300a00 */
        /* <DEDUP_REMOVED lines=8> */
[----:B0-----:R-:W2:Y:S01]  /*10550*/  LDL.LU.64 R44, [R1+0x168] ;  /* 0x00016800012c7983 */ /* 0x001ea20000300a00 */
[----:B------:R-:W-:-:S03]  /*10560*/  ISETP.NE.AND P3, PT, R162, RZ, PT ;  /* 0x000000ffa200720c */ /* 0x000fc60003f65270 */
[----:B-1----:R-:W2:Y:S06]  /*10570*/  LDL.LU.64 R46, [R1+0x160] ;  /* 0x00016000012e7983 */ /* 0x002eac0000300a00 */
        /* <DEDUP_REMOVED lines=24> */
[----:B---3--:R-:W-:-:S05]  /*10700*/  @!P5 IMAD R139, R128, R17, RZ ;  /* 0x00000011808bd224 */ /* 0x008fca00078e02ff */
        /* <DEDUP_REMOVED lines=15> */
[----:B---3--:R-:W-:-:S05]  /*10800*/  @!P5 IMAD R139, R132, R17, RZ ;  /* 0x00000011848bd224 */ /* 0x008fca00078e02ff */
        /* <DEDUP_REMOVED lines=15> */
[----:B---3--:R-:W-:-:S05]  /*10900*/  @!P5 IMAD R133, R120, R17, RZ ;  /* 0x000000117885d224 */ /* 0x008fca00078e02ff */
        /* <DEDUP_REMOVED lines=16> */
[----:B-1----:R-:W3:Y:S01]  /*10a10*/  LDL.LU.64 R32, [R1+0x158] ;  /* 0x0001580001207983 */ /* 0x002ee20000300a00 */
[----:B------:R-:W-:-:S03]  /*10a20*/  ISETP.GE.AND P6, PT, R16, 0x1, PT ;  /* 0x000000011000780c */ /* 0x000fc60003fc6270 */
        /* <DEDUP_REMOVED lines=9> */
[----:B0-----:R-:W3:Y:S01]  /*10ac0*/  LDL.LU.64 R36, [R1+0x148] ;  /* 0x0001480001247983 */ /* 0x001ee20000300a00 */
[----:B------:R-:W-:-:S03]  /*10ad0*/  ISETP.NE.AND P3, PT, R138, RZ, PT ;  /* 0x000000ff8a00720c */ /* 0x000fc60003f65270 */
[----:B-1----:R-:W3:Y:S06]  /*10ae0*/  LDL.LU.64 R38, [R1+0x140] ;  /* 0x0001400001267983 */ /* 0x002eec0000300a00 */
        /* <DEDUP_REMOVED lines=24> */
[----:B----4-:R-:W-:-:S05]  /*10c70*/  @!P5 IMAD R115, R104, R17, RZ ;  /* 0x000000116873d224 */ /* 0x010fca00078e02ff */
        /* <DEDUP_REMOVED lines=15> */
[----:B----4-:R-:W-:-:S05]  /*10d70*/  @!P5 IMAD R115, R108, R17, RZ ;  /* 0x000000116c73d224 */ /* 0x010fca00078e02ff */
        /* <DEDUP_REMOVED lines=15> */
[----:B----4-:R-:W-:-:S05]  /*10e70*/  @!P5 IMAD R109, R96, R17, RZ ;  /* 0x00000011606dd224 */ /* 0x010fca00078e02ff */
        /* <DEDUP_REMOVED lines=103> */
[----:B-1----:R1:W5:Y:S10]  /*114f0*/  LDL.LU.64 R232, [R1+0x118] ;  /* 0x0001180001e87983 */ /* 0x0023740000300a00 */
[----:B------:R-:W-:-:S05]  /*11500*/  @!P5 IMAD R77, R77, R17, RZ ;  /* 0x000000114d4dd224 */ /* 0x000fca00078e02ff */
[----:B------:R2:W-:Y:S01]  /*11510*/  @!P5 STG.E.U8 desc[UR36][R4.64+0x89], R77 ;  /* 0x0000894d0400d986 */ /* 0x0005e2000c101124 */
[----:B------:R-:W-:Y:S01]  /*11520*/  ISETP.LT.OR P5, PT, R0, 0x8a, !P1 ;  /* 0x0000008a0000780c */ /* 0x000fe20004fa1670 */
[----:B------:R-:W-:Y:S01]  /*11530*/  @!P3 IMAD R73, R78, R17, RZ ;  /* 0x000000114e49b224 */ /* 0x000fe200078e02ff */
[----:B------:R-:W-:-:S04]  /*11540*/  ISETP.GE.AND P6, PT, R16, 0x1, PT ;  /* 0x000000011000780c */ /* 0x000fc80003fc6270 */
[----:B------:R3:W-:Y:S07]  /*11550*/  @!P3 STG.E.U8 desc[UR36][R226.64+0x88], R73 ;  /* 0x00008849e200b986 */ /* 0x0007ee000c101124 */
[----:B------:R-:W-:-:S05]  /*11560*/  @!P5 IMAD R79, R79, R17, RZ ;  /* 0x000000114f4fd224 */ /* 0x000fca00078e02ff */
[----:B------:R-:W-:Y:S01]  /*11570*/  @!P5 STG.E.U8 desc[UR36][R224.64+0x89], R79 ;  /* 0x0000894fe000d986 */ /* 0x000fe2000c101124 */
[----:B------:R-:W-:-:S13]  /*11580*/  ISETP.LT.OR P5, PT, R0, 0x91, !P6 ;  /* 0x000000910000780c */ /* 0x000fda00077a1670 */
[----:B0-----:R-:W-:-:S05]  /*11590*/  @!P5 IMAD R75, R64, R17, RZ ;  /* 0x00000011404bd224 */ /* 0x001fca00078e02ff */
[----:B------:R-:W-:Y:S01]  /*115a0*/  @!P5 STG.E.U8 desc[UR36][R6.64+0x90], R75 ;  /* 0x0000904b0600d986 */ /* 0x000fe2000c101124 */
[----:B------:R-:W-:Y:S02]  /*115b0*/  ISETP.LT.OR P5, PT, R0, 0x92, !P6 ;  /* 0x000000920000780c */ /* 0x000fe400077a1670 */
[----:B------:R-:W-:-:S11]  /*115c0*/  ISETP.NE.AND P3, PT, R90, RZ, PT ;  /* 0x000000ff5a00720c */ /* 0x000fd60003f65270 */
[----:B------:R-:W-:-:S05]  /*115d0*/  @!P5 IMAD R65, R65, R17, RZ ;  /* 0x000000114141d224 */ /* 0x000fca00078e02ff */
        /* <DEDUP_REMOVED lines=23> */
[----:B---3--:R-:W-:-:S05]  /*11750*/  @!P5 IMAD R69, R57, R17, RZ ;  /* 0x000000113945d224 */ /* 0x008fca00078e02ff */
[----:B------:R-:W-:Y:S01]  /*11760*/  @!P5 STG.E.U8 desc[UR36][R2.64+0x91], R69 ;  /* 0x000091450200d986 */ /* 0x000fe2000c101124 */
[----:B------:R-:W-:-:S13]  /*11770*/  ISETP.LT.OR P5, PT, R0, 0x91, !P0 ;  /* 0x000000910000780c */ /* 0x000fda00047a1670 */
[----:B------:R-:W-:Y:S01]  /*11780*/  @!P5 IADD3 R56, P6, R23, R2, RZ ;  /* 0x000000021738d210 */ /* 0x000fe20007fde0ff */
[----:B0-----:R-:W-:-:S04]  /*11790*/  @!P5 IMAD R71, R58, R17, RZ ;  /* 0x000000113a47d224 */ /* 0x001fc800078e02ff */
        /* <DEDUP_REMOVED lines=15> */
[----:B---3--:R-:W-:-:S04]  /*11890*/  @!P5 IMAD R65, R62, R17, RZ ;  /* 0x000000113e41d224 */ /* 0x008fc800078e02ff */
[----:B------:R-:W-:-:S05]  /*118a0*/  @!P5 IMAD.X R57, R3, 0x1, R19, P6 ;  /* 0x000000010339d824 */ /* 0x000fca00030e0613 */
[----:B------:R0:W-:Y:S01]  /*118b0*/  @!P5 STG.E.U8 desc[UR36][R56.64+0x98], R65 ;  /* 0x000098413800d986 */ /* 0x0001e2000c101124 */
[----:B------:R-:W-:-:S13]  /*118c0*/  ISETP.LT.OR P5, PT, R0, 0x9a, !P0 ;  /* 0x0000009a0000780c */ /* 0x000fda00047a1670 */
[----:B------:R-:W-:Y:S01]  /*118d0*/  @!P5 IADD3 R58, P6, R23, R2, RZ ;  /* 0x00000002173ad210 */ /* 0x000fe20007fde0ff */
[----:B------:R-:W-:-:S04]  /*118e0*/  @!P5 IMAD R63, R63, R17, RZ ;  /* 0x000000113f3fd224 */ /* 0x000fc800078e02ff */
[----:B------:R-:W-:-:S05]  /*118f0*/  @!P5 IMAD.X R59, R3, 0x1, R19, P6 ;  /* 0x00000001033bd824 */ /* 0x000fca00030e0613 */
[----:B------:R3:W-:Y:S01]  /*11900*/  @!P5 STG.E.U8 desc[UR36][R58.64+0x99], R63 ;  /* 0x0000993f3a00d986 */ /* 0x0007e2000c101124 */
[C---:B------:R-:W-:Y:S02]  /*11910*/  ISETP.LT.OR P5, PT, R0.reuse, 0x91, !P2 ;  /* 0x000000910000780c */ /* 0x040fe400057a1670 */
[----:B------:R-:W-:-:S11]  /*11920*/  ISETP.LT.OR P6, PT, R0, 0x91, !P1 ;  /* 0x000000910000780c */ /* 0x000fd60004fc1670 */
[----:B--2---:R-:W-:-:S05]  /*11930*/  @!P5 IMAD R61, R48, R17, RZ ;  /* 0x00000011303dd224 */ /* 0x004fca00078e02ff */
[----:B------:R-:W-:Y:S01]  /*11940*/  @!P5 STG.E.U8 desc[UR36][R4.64+0x90], R61 ;  /* 0x0000903d0400d986 */ /* 0x000fe2000c101124 */
[----:B------:R-:W-:Y:S01]  /*11950*/  ISETP.LT.OR P5, PT, R0, 0x92, !P2 ;  /* 0x000000920000780c */ /* 0x000fe200057a1670 */
[----:B0-----:R-:W-:Y:S01]  /*11960*/  @!P6 IMAD R57, R50, R17, RZ ;  /* 0x000000113239e224 */ /* 0x001fe200078e02ff */
[----:B------:R-:W-:-:S11]  /*11970*/  P2R R66, PR, RZ, 0x8 ;  /* 0x00000008ff427803 */ /* 0x000fd60000000000 */
[----:B------:R-:W-:-:S05]  /*11980*/  @!P5 IMAD R49, R49, R17, RZ ;  /* 0x000000113131d224 */ /* 0x000fca00078e02ff */
[----:B------:R0:W-:Y:S04]  /*11990*/  @!P5 STG.E.U8 desc[UR36][R4.64+0x91], R49 ;  /* 0x000091310400d986 */ /* 0x0001e8000c101124 */
[----:B------:R-:W-:Y:S01]  /*119a0*/  @!P6 STG.E.U8 desc[UR36][R20.64+0x90], R57 ;  /* 0x000090391400e986 */ /* 0x000fe2000c101124 */
[----:B------:R-:W-:-:S03]  /*119b0*/  ISETP.GE.AND P6, PT, R16, 0x1, PT ;  /* 0x000000011000780c */ /* 0x000fc60003fc6270 */
[----:B------:R1:W5:Y:S01]  /*119c0*/  LDL.LU R16, [R1+0x110] ;  /* 0x0001100001107983 */ /* 0x0003620000300800 */
[C---:B------:R-:W-:Y:S02]  /*119d0*/  ISETP.LT.OR P3, PT, R0.reuse, 0x92, !P1 ;  /* 0x000000920000780c */ /* 0x040fe40004f61670 */
[----:B------:R-:W-:-:S11]  /*119e0*/  ISETP.LT.OR P5, PT, R0, 0x99, !P2 ;  /* 0x000000990000780c */ /* 0x000fd600057a1670 */
[-C--:B------:R-:W-:Y:S02]  /*119f0*/  @!P3 IMAD R51, R51, R17.reuse, RZ ;  /* 0x000000113333b224 */ /* 0x080fe400078e02ff */
[----:B---3--:R-:W-:-:S03]  /*11a00*/  @!P5 IMAD R59, R52, R17, RZ ;  /* 0x00000011343bd224 */ /* 0x008fc600078e02ff */
[----:B------:R2:W-:Y:S04]  /*11a10*/  @!P3 STG.E.U8 desc[UR36][R14.64+0x91], R51 ;  /* 0x000091330e00b986 */ /* 0x0005e8000c101124 */
[----:B------:R-:W-:Y:S01]  /*11a20*/  @!P5 STG.E.U8 desc[UR36][R4.64+0x98], R59 ;  /* 0x0000983b0400d986 */ /* 0x000fe2000c101124 */
[C---:B------:R-:W-:Y:S02]  /*11a30*/  ISETP.LT.OR P5, PT, R0.reuse, 0x9a, !P2 ;  /* 0x0000009a0000780c */ /* 0x040fe400057a1670 */
[----:B------:R-:W-:-:S11]  /*11a40*/  ISETP.LT.OR P3, PT, R0, 0x99, !P1 ;  /* 0x000000990000780c */ /* 0x000fd60004f61670 */
[----:B------:R-:W-:-:S05]  /*11a50*/  @!P5 IMAD R53, R53, R17, RZ ;  /* 0x000000113535d224 */ /* 0x000fca00078e02ff */
[----:B------:R-:W-:Y:S01]  /*11a60*/  @!P5 STG.E.U8 desc[UR36][R4.64+0x99], R53 ;  /* 0x000099350400d986 */ /* 0x000fe2000c101124 */
[----:B------:R-:W-:Y:S01]  /*11a70*/  ISETP.LT.OR P5, PT, R0, 0x9a, !P1 ;  /* 0x0000009a0000780c */ /* 0x000fe20004fa1670 */
[----:B0-----:R-:W-:-:S05]  /*11a80*/  @!P3 IMAD R49, R54, R17, RZ ;  /* 0x000000113631b224 */ /* 0x001fca00078e02ff */
[----:B------:R-:W-:Y:S07]  /*11a90*/  @!P3 STG.E.U8 desc[UR36][R12.64+0x98], R49 ;  /* 0x000098310c00b986 */ /* 0x000fee000c101124 */
[----:B------:R-:W-:-:S05]  /*11aa0*/  @!P5 IMAD R55, R55, R17, RZ ;  /* 0x000000113737d224 */ /* 0x000fca00078e02ff */
[----:B------:R0:W-:Y:S01]  /*11ab0*/  @!P5 STG.E.U8 desc[UR36][R10.64+0x99], R55 ;  /* 0x000099370a00d986 */ /* 0x0001e2000c101124 */
[----:B------:R-:W-:-:S13]  /*11ac0*/  ISETP.LT.OR P5, PT, R0, 0xa1, !P6 ;  /* 0x000000a10000780c */ /* 0x000fda00077a1670 */
[----:B--2---:R-:W-:-:S05]  /*11ad0*/  @!P5 IMAD R15, R40, R17, RZ ;  /* 0x00000011280fd224 */ /* 0x004fca00078e02ff */
[----:B------:R-:W-:Y:S01]  /*11ae0*/  @!P5 STG.E.U8 desc[UR36][R6.64+0xa0], R15 ;  /* 0x0000a00f0600d986 */ /* 0x000fe2000c101124 */
[----:B------:R-:W-:Y:S02]  /*11af0*/  ISETP.LT.OR P5, PT, R0, 0xa2, !P6 ;  /* 0x000000a20000780c */ /* 0x000fe400077a1670 */
[----:B------:R-:W-:-:S11]  /*11b00*/  ISETP.NE.AND P3, PT, R66, RZ, PT ;  /* 0x000000ff4200720c */ /* 0x000fd60003f65270 */
        /* <DEDUP_REMOVED lines=8> */
[C---:B------:R-:W-:Y:S02]  /*11b90*/  ISETP.LT.OR P5, PT, R0.reuse, 0xa9, !P6 ;  /* 0x000000a90000780c */ /* 0x040fe400077a1670 */
[----:B------:R-:W-:-:S11]  /*11ba0*/  ISETP.LT.OR P6, PT, R0, 0xaa, !P6 ;  /* 0x000000aa0000780c */ /* 0x000fd600077c1670 */
[----:B0-----:R-:W-:-:S05]  /*11bb0*/  @!P5 IMAD R11, R44, R17, RZ ;  /* 0x000000112c0bd224 */ /* 0x001fca00078e02ff */
[----:B------:R0:W-:Y:S01]  /*11bc0*/  @!P5 STG.E.U8 desc[UR36][R6.64+0xa8], R11 ;  /* 0x0000a80b0600d986 */ /* 0x0001e2000c101124 */
[C---:B------:R-:W-:Y:S02]  /*11bd0*/  ISETP.LT.OR P5, PT, R0.reuse, 0xa9, !P3 ;  /* 0x000000a90000780c */ /* 0x040fe40005fa1670 */
[----:B------:R-:W-:Y:S01]  /*11be0*/  ISETP.LT.OR P3, PT, R0, 0xaa, !P3 ;  /* 0x000000aa0000780c */ /* 0x000fe20005f61670 */
[----:B------:R-:W-:-:S05]  /*11bf0*/  @!P6 IMAD R45, R45, R17, RZ ;  /* 0x000000112d2de224 */ /* 0x000fca00078e02ff */
[----:B------:R2:W-:Y:S01]  /*11c00*/  @!P6 STG.E.U8 desc[UR36][R6.64+0xa9], R45 ;  /* 0x0000a92d0600e986 */ /* 0x0005e2000c101124 */
[----:B------:R-:W-:-:S04]  /*11c10*/  ISETP.LT.OR P6, PT, R0, 0xa1, !P4 ;  /* 0x000000a10000780c */ /* 0x000fc800067c1670 */
[-C--:B------:R-:W-:Y:S02]  /*11c20*/  @!P5 IMAD R13, R46, R17.reuse, RZ ;  /* 0x000000112e0dd224 */ /* 0x080fe400078e02ff */
[----:B------:R-:W-:-:S03]  /*11c30*/  @!P3 IMAD R47, R47, R17, RZ ;  /* 0x000000112f2fb224 */ /* 0x000fc600078e02ff */
[----:B------:R3:W-:Y:S01]  /*11c40*/  @!P5 STG.E.U8 desc[UR36][R8.64+0xa8], R13 ;  /* 0x0000a80d0800d986 */ /* 0x0007e2000c101124 */
[----:B------:R-:W-:-:S03]  /*11c50*/  ISETP.LT.OR P5, PT, R0, 0xa2, !P4 ;  /* 0x000000a20000780c */ /* 0x000fc600067a1670 */
[----:B------:R4:W-:Y:S01]  /*11c60*/  @!P3 STG.E.U8 desc[UR36][R8.64+0xa9], R47 ;  /* 0x0000a92f0800b986 */ /* 0x0009e2000c101124 */
[----:B------:R-:W-:Y:S01]  /*11c70*/  ISETP.LT.OR P3, PT, R0, 0xa1, !P0 ;  /* 0x000000a10000780c */ /* 0x000fe20004761670 */
[----:B0-----:R-:W-:-:S05]  /*11c80*/  @!P6 IMAD R11, R32, R17, RZ ;  /* 0x00000011200be224 */ /* 0x001fca00078e02ff */
[----:B------:R0:W-:Y:S03]  /*11c90*/  @!P6 STG.E.U8 desc[UR36][R2.64+0xa0], R11 ;  /* 0x0000a00b0200e986 */ /* 0x0001e6000c101124 */
[----:B------:R-:W-:Y:S01]  /*11ca0*/  @!P5 IMAD R33, R33, R17, RZ ;  /* 0x000000112121d224 */ /* 0x000fe200078e02ff */
[----:B------:R-:W-:-:S04]  /*11cb0*/  ISETP.LT.OR P6, PT, R0, 0xa2, !P0 ;  /* 0x000000a20000780c */ /* 0x000fc800047c1670 */
[----:B------:R-:W-:Y:S01]  /*11cc0*/  @!P5 STG.E.U8 desc[UR36][R2.64+0xa1], R33 ;  /* 0x0000a1210200d986 */ /* 0x000fe2000c101124 */
[----:B--2---:R-:W-:Y:S01]  /*11cd0*/  @!P3 IADD3 R6, P5, R23, R2, RZ ;  /* 0x000000021706b210 */ /* 0x004fe20007fbe0ff */
[----:B---3--:R-:W-:-:S04]  /*11ce0*/  @!P3 IMAD R13, R34, R17, RZ ;  /* 0x00000011220db224 */ /* 0x008fc800078e02ff */
[----:B------:R-:W-:-:S03]  /*11cf0*/  @!P3 IMAD.X R7, R3, 0x1, R19, P5 ;  /* 0x000000010307b824 */ /* 0x000fc600028e0613 */
[----:B----4-:R-:W-:Y:S02]  /*11d00*/  @!P6 IADD3 R8, P5, R23, R2, RZ ;  /* 0x000000021708e210 */ /* 0x010fe40007fbe0ff */
[----:B------:R2:W-:Y:S01]  /*11d10*/  @!P3 STG.E.U8 desc[UR36][R6.64+0xa0], R13 ;  /* 0x0000a00d0600b986 */ /* 0x0005e2000c101124 */
[C---:B------:R-:W-:Y:S02]  /*11d20*/  ISETP.LT.OR P3, PT, R0.reuse, 0xa9, !P4 ;  /* 0x000000a90000780c */ /* 0x040fe40006761670 */
[----:B------:R-:W-:Y:S01]  /*11d30*/  @!P6 IMAD.X R9, R3, 0x1, R19, P5 ;  /* 0x000000010309e824 */ /* 0x000fe200028e0613 */
[C---:B------:R-:W-:Y:S02]  /*11d40*/  ISETP.LT.OR P5, PT, R0.reuse, 0xa9, !P0 ;  /* 0x000000a90000780c */ /* 0x040fe400047a1670 */
[C---:B------:R-:W-:Y:S01]  /*11d50*/  ISETP.LT.OR P4, PT, R0.reuse, 0xaa, !P4 ;  /* 0x000000aa0000780c */ /* 0x040fe20006781670 */
[----:B------:R-:W-:Y:S01]  /*11d60*/  @!P6 IMAD R35, R35, R17, RZ ;  /* 0x000000112323e224 */ /* 0x000fe200078e02ff */
[----:B------:R-:W-:-:S06]  /*11d70*/  ISETP.LT.OR P0, PT, R0, 0xaa, !P0 ;  /* 0x000000aa0000780c */ /* 0x000fcc0004701670 */
[-C--:B------:R-:W-:Y:S01]  /*11d80*/  @!P3 IMAD R15, R36, R17.reuse, RZ ;  /* 0x00000011240fb224 */ /* 0x080fe200078e02ff */
[----:B------:R-:W-:Y:S02]  /*11d90*/  @!P6 STG.E.U8 desc[UR36][R8.64+0xa1], R35 ;  /* 0x0000a1230800e986 */ /* 0x000fe4000c101124 */
[----:B------:R-:W-:Y:S02]  /*11da0*/  @!P5 IADD3 R10, P6, R23, R2, RZ ;  /* 0x00000002170ad210 */ /* 0x000fe40007fde0ff */
[----:B------:R3:W-:Y:S01]  /*11db0*/  @!P3 STG.E.U8 desc[UR36][R2.64+0xa8], R15 ;  /* 0x0000a80f0200b986 */ /* 0x0007e2000c101124 */
[C---:B------:R-:W-:Y:S01]  /*11dc0*/  ISETP.LT.OR P3, PT, R0.reuse, 0xa1, !P2 ;  /* 0x000000a10000780c */ /* 0x040fe20005761670 */
[----:B------:R-:W-:Y:S02]  /*11dd0*/  @!P4 IMAD R37, R37, R17, RZ ;  /* 0x000000112525c224 */ /* 0x000fe400078e02ff */
[----:B0-----:R-:W-:Y:S01]  /*11de0*/  @!P5 IMAD.X R11, R3, 0x1, R19, P6 ;  /* 0x00000001030bd824 */ /* 0x001fe200030e0613 */
[----:B------:R-:W-:-:S02]  /*11df0*/  ISETP.LT.OR P6, PT, R0, 0xa1, !P1 ;  /* 0x000000a10000780c */ /* 0x000fc40004fc1670 */
[----:B------:R-:W-:Y:S01]  /*11e00*/  @!P4 STG.E.U8 desc[UR36][R2.64+0xa9], R37 ;  /* 0x0000a9250200c986 */ /* 0x000fe2000c101124 */
[-C--:B--2---:R-:W-:Y:S01]  /*11e10*/  @!P0 IADD3 R6, P4, R23, R2.reuse, RZ ;  /* 0x0000000217068210 */ /* 0x084fe20007f9e0ff */
[-C--:B------:R-:W-:Y:S02]  /*11e20*/  @!P5 IMAD R13, R38, R17.reuse, RZ ;  /* 0x00000011260dd224 */ /* 0x080fe400078e02ff */
[-C--:B------:R-:W-:Y:S02]  /*11e30*/  @!P0 IMAD R39, R39, R17.reuse, RZ ;  /* 0x0000001127278224 */ /* 0x080fe400078e02ff */
[----:B------:R-:W-:Y:S01]  /*11e40*/  @!P0 IMAD.X R7, R3, 0x1, R19, P4 ;  /* 0x0000000103078824 */ /* 0x000fe200020e0613 */
[----:B------:R-:W-:Y:S01]  /*11e50*/  ISETP.LT.OR P4, PT, R0, 0xa2, !P2 ;  /* 0x000000a20000780c */ /* 0x000fe20005781670 */
[----:B---3--:R-:W-:Y:S01]  /*11e60*/  @!P3 IMAD R15, R24, R17, RZ ;  /* 0x00000011180fb224 */ /* 0x008fe200078e02ff */
[----:B------:R0:W-:Y:S04]  /*11e70*/  @!P5 STG.E.U8 desc[UR36][R10.64+0xa8], R13 ;  /* 0x0000a80d0a00d986 */ /* 0x0001e8000c101124 */
[----:B------:R2:W-:Y:S01]  /*11e80*/  @!P0 STG.E.U8 desc[UR36][R6.64+0xa9], R39 ;  /* 0x0000a92706008986 */ /* 0x0005e2000c101124 */
[----:B------:R-:W-:-:S03]  /*11e90*/  @!P6 IADD3 R8, P0, P5, R23, R2, R236 ;  /* 0x000000021708e210 */ /* 0x000fc60007d1e0ec */
[----:B------:R3:W-:Y:S01]  /*11ea0*/  @!P3 STG.E.U8 desc[UR36][R4.64+0xa0], R15 ;  /* 0x0000a00f0400b986 */ /* 0x0007e2000c101124 */
[C---:B------:R-:W-:Y:S02]  /*11eb0*/  ISETP.LT.OR P3, PT, R0.reuse, 0xa2, !P1 ;  /* 0x000000a20000780c */ /* 0x040fe40004f61670 */
[----:B------:R-:W-:Y:S01]  /*11ec0*/  @!P6 IADD3.X R9, R19, R3, R237, P0, P5 ;  /* 0x000000031309e210 */ /* 0x000fe200007ea4ed */
[-C--:B------:R-:W-:Y:S01]  /*11ed0*/  @!P4 IMAD R25, R25, R17.reuse, RZ ;  /* 0x000000111919c224 */ /* 0x080fe200078e02ff */
[----:B------:R-:W-:Y:S01]  /*11ee0*/  ISETP.LT.OR P0, PT, R0, 0xa9, !P1 ;  /* 0x000000a90000780c */ /* 0x000fe20004f01670 */
[----:B0-----:R-:W-:Y:S01]  /*11ef0*/  @!P6 IMAD R13, R26, R17, RZ ;  /* 0x000000111a0de224 */ /* 0x001fe200078e02ff */
[C---:B------:R-:W-:Y:S02]  /*11f00*/  ISETP.LT.OR P1, PT, R0.reuse, 0xaa, !P1 ;  /* 0x000000aa0000780c */ /* 0x040fe40004f21670 */
[C---:B------:R-:W-:Y:S01]  /*11f10*/  ISETP.LT.OR P5, PT, R0.reuse, 0xa9, !P2 ;  /* 0x000000a90000780c */ /* 0x040fe200057a1670 */
[----:B------:R1:W-:Y:S01]  /*11f20*/  @!P4 STG.E.U8 desc[UR36][R4.64+0xa1], R25 ;  /* 0x0000a1190400c986 */ /* 0x0003e2000c101124 */
[----:B------:R-:W-:-:S03]  /*11f30*/  ISETP.LT.OR P2, PT, R0, 0xaa, !P2 ;  /* 0x000000aa0000780c */ /* 0x000fc60005741670 */
[----:B------:R1:W-:Y:S01]  /*11f40*/  @!P6 STG.E.U8 desc[UR36][R8.64+0xa0], R13 ;  /* 0x0000a00d0800e986 */ /* 0x0003e2000c101124 */
[----:B--2---:R-:W-:-:S04]  /*11f50*/  @!P3 IADD3 R6, P4, P6, R23, R2, R236 ;  /* 0x000000021706b210 */ /* 0x004fc80007e9e0ec */
[----:B------:R-:W-:Y:S02]  /*11f60*/  @!P3 IADD3.X R7, R19, R3, R237, P4, P6 ;  /* 0x000000031307b210 */ /* 0x000fe400027ec4ed */
[----:B------:R-:W-:Y:S01]  /*11f70*/  @!P0 IADD3 R10, P4, P6, R23, R2, R236 ;  /* 0x00000002170a8210 */ /* 0x000fe20007e9e0ec */
[----:B------:R-:W-:-:S03]  /*11f80*/  @!P3 IMAD R27, R27, R17, RZ ;  /* 0x000000111b1bb224 */ /* 0x000fc600078e02ff */
[--C-:B------:R-:W-:Y:S02]  /*11f90*/  @!P0 IADD3.X R11, R19, R3, R237.reuse, P4, P6 ;  /* 0x00000003130b8210 */ /* 0x100fe400027ec4ed */
[----:B------:R-:W-:Y:S01]  /*11fa0*/  @!P1 IADD3 R2, P4, P6, R23, R2, R236 ;  /* 0x0000000217029210 */ /* 0x000fe20007e9e0ec */
[-C--:B---3--:R-:W-:Y:S02]  /*11fb0*/  @!P5 IMAD R15, R28, R17.reuse, RZ ;  /* 0x000000111c0fd224 */ /* 0x088fe400078e02ff */
[----:B------:R-:W-:Y:S01]  /*11fc0*/  @!P2 IMAD R29, R29, R17, RZ ;  /* 0x000000111d1da224 */ /* 0x000fe200078e02ff */
[----:B------:R-:W-:Y:S01]  /*11fd0*/  @!P1 IADD3.X R3, R19, R3, R237, P4, P6 ;  /* 0x0000000313039210 */ /* 0x000fe200027ec4ed */
[-C--:B------:R-:W-:Y:S02]  /*11fe0*/  @!P0 IMAD R21, R30, R17.reuse, RZ ;  /* 0x000000111e158224 */ /* 0x080fe400078e02ff */
[----:B------:R-:W-:Y:S01]  /*11ff0*/  @!P1 IMAD R31, R31, R17, RZ ;  /* 0x000000111f1f9224 */ /* 0x000fe200078e02ff */
[----:B------:R1:W-:Y:S04]  /*12000*/  @!P3 STG.E.U8 desc[UR36][R6.64+0xa1], R27 ;  /* 0x0000a11b0600b986 */ /* 0x0003e8000c101124 */
[----:B------:R1:W-:Y:S04]  /*12010*/  @!P5 STG.E.U8 desc[UR36][R4.64+0xa8], R15 ;  /* 0x0000a80f0400d986 */ /* 0x0003e8000c101124 */
[----:B------:R1:W-:Y:S04]  /*12020*/  @!P2 STG.E.U8 desc[UR36][R4.64+0xa9], R29 ;  /* 0x0000a91d0400a986 */ /* 0x0003e8000c101124 */
[----:B------:R1:W-:Y:S04]  /*12030*/  @!P0 STG.E.U8 desc[UR36][R10.64+0xa8], R21 ;  /* 0x0000a8150a008986 */ /* 0x0003e8000c101124 */
[----:B------:R1:W-:Y:S02]  /*12040*/  @!P1 STG.E.U8 desc[UR36][R2.64+0xa9], R31 ;  /* 0x0000a91f02009986 */ /* 0x0003e4000c101124 */
.L_x_59:
[----:B------:R-:W-:Y:S05]  /*12050*/  BSYNC B0 ;  /* 0x0000000000007941 */ /* 0x000fea0003800000 */
.L_x_29:
[----:B01----:R-:W2:Y:S04]  /*12060*/  LDL.LU R3, [R1+0x108] ;  /* 0x0001080001037983 */ /* 0x003ea80000300800 */
[----:B------:R-:W2:Y:S01]  /*12070*/  LDL.LU R2, [R1+0x10c] ;  /* 0x00010c0001027983 */ /* 0x000ea20000300800 */
[----:B------:R-:W-:Y:S01]  /*12080*/  ULDC UR4, c[0x0][0xc] ;  /* 0x0000030000047ab9 */ /* 0x000fe20000000800 */
[----:B------:R-:W-:Y:S01]  /*12090*/  ULDC UR5, c[0x0][0x10] ;  /* 0x0000040000057ab9 */ /* 0x000fe20000000800 */
[----:B------:R-:W2:Y:S01]  /*120a0*/  LDC R5, c[0x0][0x14] ;  /* 0x00000500ff057b82 */ /* 0x000ea20000000800 */
[----:B------:R-:W-:Y:S01]  /*120b0*/  UIMAD.WIDE.U32 UR4, UR4, UR5, URZ ;  /* 0x00000005040472a5 */ /* 0x000fe2000f8e003f */
[----:B------:R-:W-:Y:S01]  /*120c0*/  PRMT R0, RZ, 0x7610, R0 ;  /* 0x00007610ff007816 */ /* 0x000fe20000000000 */
[----:B------:R-:W-:-:S04]  /*120d0*/  UMOV UR58, 0xffffffff ;  /* 0xffffffff003a7882 */ /* 0x000fc80000000000 */
[----:B--2---:R-:W-:-:S04]  /*120e0*/  IMAD.WIDE.U32 R2, R5, UR4, R2 ;  /* 0x0000000405027c25 */ /* 0x004fc8000f8e0002 */
[----:B------:R-:W-:Y:S01]  /*120f0*/  IMAD R5, R5, UR5, RZ ;  /* 0x0000000505057c24 */ /* 0x000fe2000f8e02ff */
[----:B------:R-:W-:Y:S01]  /*12100*/  ULDC.64 UR4, c[0x0][0x650] ;  /* 0x0001940000047ab9 */ /* 0x000fe20000000a00 */
[----:B------:R-:W-:Y:S01]  /*12110*/  IMAD.MOV.U32 R6, RZ, RZ, R2 ;  /* 0x000000ffff067224 */ /* 0x000fe200078e0002 */
[----:B------:R-:W-:Y:S01]  /*12120*/  ISETP.GE.U32.AND P0, PT, R2, UR4, PT ;  /* 0x0000000402007c0c */ /* 0x000fe2000bf06070 */
[----:B------:R-:W-:Y:S01]  /*12130*/  IMAD.IADD R4, R3, 0x1, R5 ;  /* 0x0000000103047824 */ /* 0x000fe200078e0205 */
[----:B------:R-:W-:Y:S02]  /*12140*/  UMOV UR4, 0xffffffff ;  /* 0xffffffff00047882 */ /* 0x000fe40000000000 */
[----:B------:R-:W-:Y:S02]  /*12150*/  IMAD.U32 R2, RZ, RZ, UR4 ;  /* 0x00000004ff027e24 */ /* 0x000fe4000f8e00ff */
[----:B------:R0:W-:Y:S01]  /*12160*/  STL [R1+0x108], R4 ;  /* 0x0001080401007387 */ /* 0x0001e20000100800 */
[----:B------:R-:W-:-:S03]  /*12170*/  ISETP.GE.U32.AND.EX P0, PT, R4, UR5, PT, P0 ;  /* 0x0000000504007c0c */ /* 0x000fc6000bf06100 */
[----:B------:R0:W-:Y:S04]  /*12180*/  STL [R1+0x10c], R6 ;  /* 0x00010c0601007387 */ /* 0x0001e80000100800 */
[----:B------:R0:W-:Y:S06]  /*12190*/  STL [R1+0xe8], R2 ;  /* 0x0000e80201007387 */ /* 0x0001ec0000100800 */
[----:B------:R-:W-:Y:S05]  /*121a0*/  @P0 BRA `(.L_x_60) ;  /* 0x0000000400900947 */ /* 0x000fea0003800000 */
[----:B------:R-:W1:Y:S01]  /*121b0*/  S2UR UR6, SR_CTAID.X ;  /* 0x00000000000679c3 */ /* 0x000e620000002500 */
[----:B------:R-:W-:Y:S01]  /*121c0*/  ULDC.64 UR12, c[0x0][0x628] ;  /* 0x00018a00000c7ab9 */ /* 0x000fe20000000a00 */
[----:B------:R-:W-:Y:S01]  /*121d0*/  ULDC UR4, c[0x0][0x150] ;  /* 0x0000540000047ab9 */ /* 0x000fe20000000800 */
[----:B------:R-:W-:Y:S01]  /*121e0*/  ISETP.NE.U32.AND P0, PT, RZ, UR12, PT ;  /* 0x0000000cff007c0c */ /* 0x000fe2000bf05070 */
[----:B------:R-:W-:Y:S01]  /*121f0*/  ULDC UR15, c[0x0][0x630] ;  /* 0x00018c00000f7ab9 */ /* 0x000fe20000000800 */
[----:B------:R-:W-:Y:S01]  /*12200*/  R2UR UR16, R6 ;  /* 0x00000000061072ca */ /* 0x000fe200000e0000 */
[----:B------:R-:W-:Y:S01]  /*12210*/  ULDC UR19, c[0x0][0x154] ;  /* 0x0000550000137ab9 */ /* 0x000fe20000000800 */
[----:B------:R-:W-:Y:S01]  /*12220*/  ISETP.NE.AND.EX P0, PT, RZ, UR13, PT, P0 ;  /* 0x0000000dff007c0c */ /* 0x000fe2000bf05300 */
[----:B------:R-:W2:Y:S01]  /*12230*/  S2UR UR18, SR_CTAID.Y ;  /* 0x00000000001279c3 */ /* 0x000ea20000002600 */
[----:B------:R-:W-:Y:S02]  /*12240*/  R2UR UR17, R4 ;  /* 0x00000000041172ca */ /* 0x000fe400000e0000 */
[----:B------:R-:W-:-:S02]  /*12250*/  R2UR UR10, R6 ;  /* 0x00000000060a72ca */ /* 0x000fc400000e0000 */
[----:B------:R-:W-:Y:S02]  /*12260*/  R2UR UR11, R4 ;  /* 0x00000000040b72ca */ /* 0x000fe400000e0000 */
[----:B-1----:R-:W-:-:S05]  /*12270*/  I2FP.F32.U32 R0, UR6 ;  /* 0x0000000600007c45 */ /* 0x002fca0008201000 */
[----:B------:R-:W-:-:S04]  /*12280*/  FMUL R0, R0, UR4 ;  /* 0x0000000400007c20 */ /* 0x000fc80008400000 */
[----:B0-----:R0:W1:Y:S01]  /*12290*/  F2I.U32.TRUNC.NTZ R2, R0 ;  /* 0x0000000000027305 */ /* 0x001062000020f000 */
[----:B--2---:R-:W-:Y:S05]  /*122a0*/  @!P0 BRA `(.L_x_61) ;  /* 0x0000000000308947 */ /* 0x004fea0003800000 */
        /* <DEDUP_REMOVED lines=12> */
.L_x_61:
[----:B------:R-:W-:Y:S01]  /*12370*/  USHF.R.U64 UR58, UR10, UR15, UR11 ;  /* 0x0000000f0a3a7299 */ /* 0x000fe2000800120b */
[----:B0-----:R-:W-:Y:S01]  /*12380*/  I2FP.F32.U32 R0, UR18 ;  /* 0x0000001200007c45 */ /* 0x001fe20008201000 */
[----:B------:R-:W-:Y:S02]  /*12390*/  USHF.R.U32.HI UR4, URZ, UR15, UR11 ;  /* 0x0000000f3f047299 */ /* 0x000fe4000801160b */
        /* <DEDUP_REMOVED lines=8> */
[----:B------:R-:W-:Y:S01]  /*12420*/  UIMAD.WIDE.U32 UR8, UR10, UR12, UR8 ;  /* 0x0000000c0a0872a5 */ /* 0x000fe2000f8e0008 */
[----:B-1----:R-:W-:Y:S01]  /*12430*/  R2UR UR12, R2 ;  /* 0x00000000020c72ca */ /* 0x002fe200000e0000 */
[----:B------:R-:W-:Y:S01]  /*12440*/  UIMAD UR10, UR10, UR13, UR4 ;  /* 0x0000000d0a0a72a4 */ /* 0x000fe2000f8e0204 */
[----:B------:R-:W-:Y:S01]  /*12450*/  ULDC UR11, c[0x0][0x618] ;  /* 0x00018600000b7ab9 */ /* 0x000fe20000000800 */
[----:B------:R-:W-:Y:S02]  /*12460*/  ULDC UR21, c[0x0][0x658] ;  /* 0x0001960000157ab9 */ /* 0x000fe40000000800 */
[----:B------:R-:W-:Y:S01]  /*12470*/  UIADD3 UR9, UR9, UR10, URZ ;  /* 0x0000000a09097290 */ /* 0x000fe2000fffe03f */
[----:B------:R-:W-:Y:S01]  /*12480*/  UMOV UR15, 0xffffffff ;  /* 0xffffffff000f7882 */ /* 0x000fe20000000000 */
[----:B------:R-:W-:Y:S01]  /*12490*/  ULDC.64 UR4, c[0x0][0x640] ;  /* 0x0001900000047ab9 */ /* 0x000fe20000000a00 */
[----:B------:R-:W-:Y:S01]  /*124a0*/  USHF.L.U32 UR15, UR15, UR21, URZ ;  /* 0x000000150f0f7299 */ /* 0x000fe2000800063f */
[----:B------:R-:W-:Y:S01]  /*124b0*/  ISETP.NE.U32.AND P0, PT, RZ, UR4, PT ;  /* 0x00000004ff007c0c */ /* 0x000fe2000bf05070 */
[----:B------:R-:W-:-:S02]  /*124c0*/  USHF.R.U64 UR16, UR8, UR11, UR9 ;  /* 0x0000000b08107299 */ /* 0x000fc40008001209 */
[----:B------:R-:W-:Y:S01]  /*124d0*/  USHF.R.U32.HI UR8, URZ, UR11, UR9 ;  /* 0x0000000b3f087299 */ /* 0x000fe20008011609 */
[----:B0-----:R-:W-:Y:S01]  /*124e0*/  R2UR UR14, R0 ;  /* 0x00000000000e72ca */ /* 0x001fe200000e0000 */
[----:B------:R-:W-:Y:S01]  /*124f0*/  ULDC UR17, c[0x0][0x608] ;  /* 0x0001820000117ab9 */ /* 0x000fe20000000800 */
[----:B------:R-:W-:Y:S01]  /*12500*/  ULOP3.LUT UR22, URZ, UR15, URZ, 0x33, !UPT ;  /* 0x0000000f3f167292 */ /* 0x000fe2000f8e333f */
[----:B------:R-:W-:Y:S01]  /*12510*/  ISETP.NE.AND.EX P0, PT, RZ, UR5, PT, P0 ;  /* 0x00000005ff007c0c */ /* 0x000fe2000bf05300 */
[----:B------:R-:W-:Y:S02]  /*12520*/  USHF.R.U64 UR15, UR16, UR17, UR8 ;  /* 0x00000011100f7299 */ /* 0x000fe40008001208 */
[----:B------:R-:W-:Y:S02]  /*12530*/  USHF.R.U32.HI UR8, URZ, UR17, UR8 ;  /* 0x000000113f087299 */ /* 0x000fe40008011608 */
[----:B------:R-:W-:Y:S02]  /*12540*/  UIADD3 UR12, -UR12, URZ, URZ ;  /* 0x0000003f0c0c7290 */ /* 0x000fe4000fffe13f */
[----:B------:R-:W-:Y:S01]  /*12550*/  USHF.R.U64 UR17, UR15, UR21, UR8 ;  /* 0x000000150f117299 */ /* 0x000fe20008001208 */
[----:B------:R-:W-:Y:S01]  /*12560*/  UMOV UR19, 0x1 ;  /* 0x0000000100137882 */ /* 0x000fe20000000000 */
[----:B------:R-:W-:Y:S01]  /*12570*/  ULDC UR13, c[0x0][0x144] ;  /* 0x00005100000d7ab9 */ /* 0x000fe20000000800 */
[----:B------:R-:W-:Y:S01]  /*12580*/  ULDC UR7, c[0x0][0x600] ;  /* 0x0001800000077ab9 */ /* 0x000fe20000000800 */
[----:B------:R-:W-:-:S02]  /*12590*/  USHF.L.U32 UR25, UR19, UR21, URZ ;  /* 0x0000001513197299 */ /* 0x000fc4000800063f */
[----:B------:R-:W-:Y:S02]  /*125a0*/  USHF.R.U32.HI UR8, URZ, UR21, UR8 ;  /* 0x000000153f087299 */ /* 0x000fe40008011608 */
[----:B------:R-:W-:Y:S02]  /*125b0*/  UIMAD UR21, UR13, UR12, UR6 ;  /* 0x0000000c0d1572a4 */ /* 0x000fe4000f8e0206 */
[----:B------:R-:W-:Y:S02]  /*125c0*/  UIADD3 UR20, UR7, -0x1, URZ ;  /* 0xffffffff07147890 */ /* 0x000fe4000fffe03f */
[----:B------:R-:W-:Y:S01]  /*125d0*/  UIADD3 UR19, -UR14, URZ, URZ ;  /* 0x0000003f0e137290 */ /* 0x000fe2000fffe13f */
        /* <DEDUP_REMOVED lines=17> */
.L_x_62:
[----:B------:R-:W-:Y:S01]  /*126f0*/  UISETP.NE.AND UP0, UPT, UR61, URZ, UPT ;  /* 0x0000003f3d00728c */ /* 0x000fe2000bf05270 */
[----:B------:R-:W-:Y:S01]  /*12700*/  IMAD.MOV.U32 R0, RZ, RZ, 0x1 ;  /* 0x00000001ff007424 */ /* 0x000fe200078e00ff */
[----:B------:R-:W-:Y:S02]  /*12710*/  USHF.R.U64 UR4, UR6, UR23, UR8 ;  /* 0x0000001706047299 */ /* 0x000fe40008001208 */
[----:B------:R-:W-:Y:S02]  /*12720*/  ULOP3.LUT UR6, UR15, UR22, URZ, 0xc0, !UPT ;  /* 0x000000160f067292 */ /* 0x000fe4000f8ec03f */
[----:B------:R-:W-:Y:S02]  /*12730*/  UIADD3 UR5, -UR4, URZ, URZ ;  /* 0x0000003f04057290 */ /* 0x000fe4000fffe13f */
[----:B------:R-:W-:Y:S02]  /*12740*/  UIMAD UR6, UR25, UR4, UR6 ;  /* 0x00000004190672a4 */ /* 0x000fe4000f8e0206 */
[----:B------:R-:W-:-:S02]  /*12750*/  ULOP3.LUT UR16, UR16, UR20, URZ, 0xc0, !UPT ;  /* 0x0000001410107292 */ /* 0x000fc4000f8ec03f */
[----:B------:R-:W-:Y:S02]  /*12760*/  @UP0 UIMAD UR21, UR26, UR19, UR18 ;  /* 0x000000131a1502a4 */ /* 0x000fe4000f8e0212 */
[----:B------:R-:W-:-:S03]  /*12770*/  UIMAD UR4, UR5, UR24, UR17 ;  /* 0x00000018050472a4 */ /* 0x000fc6000f8e0211 */
[----:B------:R-:W-:Y:S01]  /*12780*/  ULDC UR5, c[0x0][0x610] ;  /* 0x0001840000057ab9 */ /* 0x000fe20000000800 */
[----:B------:R-:W-:Y:S02]  /*12790*/  UIMAD UR4, UR4, UR7, UR16 ;  /* 0x00000007040472a4 */ /* 0x000fe4000f8e0210 */
[----:B------:R-:W-:-:S04]  /*127a0*/  UIMAD UR6, UR6, UR5, UR21 ;  /* 0x00000005060672a4 */ /* 0x000fc8000f8e0215 */
[----:B------:R-:W-:Y:S02]  /*127b0*/  USEL UR5, UR4, UR6, !UP0 ;  /* 0x0000000604057287 */ /* 0x000fe4000c000000 */
[----:B------:R-:W-:-:S04]  /*127c0*/  USEL UR6, UR6, UR4, !UP0 ;  /* 0x0000000406067287 */ /* 0x000fc8000c000000 */
[----:B------:R-:W-:-:S05]  /*127d0*/  IMAD.U32 R2, RZ, RZ, UR5 ;  /* 0x00000005ff027e24 */ /* 0x000fca000f8e00ff */
[----:B------:R1:W-:Y:S03]  /*127e0*/  STL [R1+0xe8], R2 ;  /* 0x0000e80201007387 */ /* 0x0003e60000100800 */
.L_x_60:
[----:B------:R-:W-:Y:S01]  /*127f0*/  LOP3.LUT P0, RZ, R0, 0xff, RZ, 0xc0, !PT ;  /* 0x000000ff00ff7812 */ /* 0x000fe2000780c0ff */
[----:B------:R-:W-:-:S05]  /*12800*/  IMAD.U32 R0, RZ, RZ, UR6 ;  /* 0x00000006ff007e24 */ /* 0x000fca000f8e00ff */
[----:B------:R2:W-:Y:S07]  /*12810*/  STL [R1+0xec], R0 ;  /* 0x0000ec0001007387 */ /* 0x0005ee0000100800 */
[----:B------:R-:W-:Y:S05]  /*12820*/  @P0 BRA `(.L_x_63) ;  /* 0xfffffee800c80947 */ /* 0x000fea000383ffff */
[----:B------:R-:W-:Y:S05]  /*12830*/  EXIT ;  /* 0x000000000000794d */ /* 0x000fea0003800000 */
.L_x_4:
[----:B------:R-:W2:Y:S01]  /*12840*/  LDL R5, [R1+0x10c] ;  /* 0x00010c0001057983 */ /* 0x000ea20000100800 */
[----:B------:R-:W-:-:S03]  /*12850*/  ULDC.64 UR8, c[0x0][0x650] ;  /* 0x0001940000087ab9 */ /* 0x000fc60000000a00 */
[----:B------:R-:W3:Y:S01]  /*12860*/  LDL R4, [R1+0x108] ;  /* 0x0001080001047983 */ /* 0x000ee20000100800 */
[----:B------:R-:W-:Y:S01]  /*12870*/  PRMT R0, RZ, 0x7610, R0 ;  /* 0x00007610ff007816 */ /* 0x000fe20000000000 */
[----:B------:R-:W-:Y:S02]  /*12880*/  IMAD.MOV.U32 R3, RZ, RZ, -0x1 ;  /* 0xffffffffff037424 */ /* 0x000fe400078e00ff */
[----:B------:R-:W-:Y:S02]  /*12890*/  IMAD.MOV.U32 R2, RZ, RZ, -0x1 ;  /* 0xffffffffff027424 */ /* 0x000fe400078e00ff */
[----:B------:R-:W-:Y:S01]  /*128a0*/  IMAD.MOV.U32 R9, RZ, RZ, -0x1 ;  /* 0xffffffffff097424 */ /* 0x000fe200078e00ff */
[----:B--2---:R-:W-:-:S04]  /*128b0*/  ISETP.GE.U32.AND P0, PT, R5, UR8, PT ;  /* 0x0000000805007c0c */ /* 0x004fc8000bf06070 */
[----:B---3--:R-:W-:-:S13]  /*128c0*/  ISETP.GE.U32.AND.EX P0, PT, R4, UR9, PT, P0 ;  /* 0x0000000904007c0c */ /* 0x008fda000bf06100 */
[----:B------:R-:W-:Y:S05]  /*128d0*/  @P0 BRA `(.L_x_64) ;  /* 0x00000004008c0947 */ /* 0x000fea0003800000 */
[----:B------:R-:W-:Y:S01]  /*128e0*/  I2FP.F32.U32 R0, UR4 ;  /* 0x0000000400007c45 */ /* 0x000fe20008201000 */
[----:B0-----:R-:W-:Y:S01]  /*128f0*/  ULDC.64 UR16, c[0x0][0x628] ;  /* 0x00018a0000107ab9 */ /* 0x001fe20000000a00 */
[----:B------:R-:W-:Y:S01]  /*12900*/  ULDC UR6, c[0x0][0x150] ;  /* 0x0000540000067ab9 */ /* 0x000fe20000000800 */
[----:B------:R-:W-:Y:S01]  /*12910*/  ISETP.NE.U32.AND P0, PT, RZ, UR16, PT ;  /* 0x00000010ff007c0c */ /* 0x000fe2000bf05070 */
[----:B------:R-:W-:Y:S01]  /*12920*/  ULDC UR18, c[0x0][0x630] ;  /* 0x00018c0000127ab9 */ /* 0x000fe20000000800 */
[----:B------:R-:W-:Y:S01]  /*12930*/  FMUL R0, R0, UR6 ;  /* 0x0000000600007c20 */ /* 0x000fe20008400000 */
[----:B------:R-:W-:Y:S01]  /*12940*/  R2UR UR19, R5 ;  /* 0x00000000051372ca */ /* 0x000fe200000e0000 */
[----:B------:R-:W-:Y:S01]  /*12950*/  ULDC UR21, c[0x0][0x154] ;  /* 0x0000550000157ab9 */ /* 0x000fe20000000800 */
[----:B------:R-:W-:Y:S01]  /*12960*/  ISETP.NE.AND.EX P0, PT, RZ, UR17, PT, P0 ;  /* 0x00000011ff007c0c */ /* 0x000fe2000bf05300 */
[----:B------:R0:W1:Y:S01]  /*12970*/  F2I.U32.TRUNC.NTZ R2, R0 ;  /* 0x0000000000027305 */ /* 0x000062000020f000 */
        /* <DEDUP_REMOVED lines=16> */
.L_x_65:
        /* <DEDUP_REMOVED lines=24> */
[----:B------:R-:W-:Y:S01]  /*12c00*/  UMOV UR19, 0x1 ;  /* 0x0000000100137882 */ /* 0x000fe20000000000 */
[----:B------:R-:W-:Y:S01]  /*12c10*/  ULDC UR20, c[0x0][0x608] ;  /* 0x0001820000147ab9 */ /* 0x000fe20000000800 */
[----:B------:R-:W-:Y:S01]  /*12c20*/  USHF.L.U32 UR26, UR19, UR23, URZ ;  /* 0x00000017131a7299 */ /* 0x000fe2000800063f */
[----:B------:R-:W-:Y:S01]  /*12c30*/  ISETP.NE.AND.EX P0, PT, RZ, UR9, PT, P0 ;  /* 0x00000009ff007c0c */ /* 0x000fe2000bf05300 */
[----:B------:R-:W-:Y:S02]  /*12c40*/  USHF.R.U64 UR19, UR18, UR20, UR11 ;  /* 0x0000001412137299 */ /* 0x000fe4000800120b */
[----:B------:R-:W-:Y:S02]  /*12c50*/  USHF.R.U32.HI UR11, URZ, UR20, UR11 ;  /* 0x000000143f0b7299 */ /* 0x000fe4000801160b */
[----:B------:R-:W-:-:S02]  /*12c60*/  UIADD3 UR15, -UR15, URZ, URZ ;  /* 0x0000003f0f0f7290 */ /* 0x000fc4000fffe13f */
[----:B------:R-:W-:Y:S01]  /*12c70*/  USHF.R.U64 UR20, UR19, UR23, UR11 ;  /* 0x0000001713147299 */ /* 0x000fe2000800120b */
[----:B------:R-:W-:Y:S01]  /*12c80*/  ULDC UR16, c[0x0][0x144] ;  /* 0x0000510000107ab9 */ /* 0x000fe20000000800 */
[----:B------:R-:W-:Y:S01]  /*12c90*/  ULDC UR6, c[0x0][0x600] ;  /* 0x0001800000067ab9 */ /* 0x000fe20000000800 */
[----:B------:R-:W-:Y:S02]  /*12ca0*/  USHF.R.U32.HI UR11, URZ, UR23, UR11 ;  /* 0x000000173f0b7299 */ /* 0x000fe4000801160b */
[----:B------:R-:W-:Y:S02]  /*12cb0*/  UIMAD UR23, UR16, UR15, UR4 ;  /* 0x0000000f101772a4 */ /* 0x000fe4000f8e0204 */
[----:B------:R-:W-:Y:S02]  /*12cc0*/  UIADD3 UR22, UR6, -0x1, URZ ;  /* 0xffffffff06167890 */ /* 0x000fe4000fffe03f */
[----:B------:R-:W-:Y:S02]  /*12cd0*/  ULOP3.LUT UR27, URZ, UR13, URZ, 0x33, !UPT ;  /* 0x0000000d3f1b7292 */ /* 0x000fe4000f8e333f */
        /* <DEDUP_REMOVED lines=18> */
.L_x_66:
[----:B------:R-:W-:Y:S01]  /*12e00*/  UISETP.NE.AND UP0, UPT, UR61, URZ, UPT ;  /* 0x0000003f3d00728c */ /* 0x000fe2000bf05270 */
[----:B------:R-:W-:Y:S01]  /*12e10*/  IMAD.MOV.U32 R0, RZ, RZ, 0x1 ;  /* 0x00000001ff007424 */ /* 0x000fe200078e00ff */
[----:B------:R-:W-:Y:S01]  /*12e20*/  USHF.R.U64 UR8, UR4, UR24, UR11 ;  /* 0x0000001804087299 */ /* 0x000fe2000800120b */
[----:B------:R-:W-:Y:S01]  /*12e30*/  IMAD.U32 R9, RZ, RZ, UR5 ;  /* 0x00000005ff097e24 */ /* 0x000fe2000f8e00ff */
[----:B------:R-:W-:Y:S02]  /*12e40*/  ULOP3.LUT UR4, UR19, UR27, URZ, 0xc0, !UPT ;  /* 0x0000001b13047292 */ /* 0x000fe4000f8ec03f */
[----:B------:R-:W-:Y:S02]  /*12e50*/  ULOP3.LUT UR18, UR18, UR22, URZ, 0xc0, !UPT ;  /* 0x0000001612127292 */ /* 0x000fe4000f8ec03f */
[----:B------:R-:W-:-:S03]  /*12e60*/  UIMAD UR4, UR26, UR8, UR4 ;  /* 0x000000081a0472a4 */ /* 0x000fc6000f8e0204 */
[----:B------:R-:W-:Y:S02]  /*12e70*/  @UP0 UIMAD UR23, UR28, UR21, UR7 ;  /* 0x000000151c1702a4 */ /* 0x000fe4000f8e0207 */
[----:B------:R-:W-:-:S03]  /*12e80*/  UIADD3 UR7, -UR8, URZ, URZ ;  /* 0x0000003f08077290 */ /* 0x000fc6000fffe13f */
[----:B------:R-:W-:Y:S01]  /*12e90*/  ULDC UR8, c[0x0][0x610] ;  /* 0x0001840000087ab9 */ /* 0x000fe20000000800 */
[----:B------:R-:W-:Y:S02]  /*12ea0*/  UIMAD UR7, UR7, UR25, UR20 ;  /* 0x00000019070772a4 */ /* 0x000fe4000f8e0214 */
[----:B------:R-:W-:Y:S02]  /*12eb0*/  UIMAD UR4, UR4, UR8, UR23 ;  /* 0x00000008040472a4 */ /* 0x000fe4000f8e0217 */
[----:B------:R-:W-:-:S04]  /*12ec0*/  UIMAD UR7, UR7, UR6, UR18 ;  /* 0x00000006070772a4 */ /* 0x000fc8000f8e0212 */
[----:B------:R-:W-:Y:S02]  /*12ed0*/  USEL UR6, UR7, UR4, !UP0 ;  /* 0x0000000407067287 */ /* 0x000fe4000c000000 */
[----:B------:R-:W-:-:S04]  /*12ee0*/  USEL UR4, UR4, UR7, !UP0 ;  /* 0x0000000704047287 */ /* 0x000fc8000c000000 */
[----:B------:R-:W-:Y:S02]  /*12ef0*/  IMAD.U32 R2, RZ, RZ, UR6 ;  /* 0x00000006ff027e24 */ /* 0x000fe4000f8e00ff */
[----:B------:R-:W-:-:S07]  /*12f00*/  IMAD.U32 R3, RZ, RZ, UR4 ;  /* 0x00000004ff037e24 */ /* 0x000fce000f8e00ff */
.L_x_64:
[----:B------:R-:W-:-:S08]  /*12f10*/  NOP ;  /* 0x0000000000007918 */ /* 0x000fd00000000000 */
[----:B0-----:R-:W0:-:S00]  /*12f20*/  USETMAXREG.DEALLOC.CTAPOOL 0x18 ;  /* 0x00000018000079c8 */ /* 0x001e0000080e0500 */
[----:B------:R-:W-:-:S13]  /*12f30*/  ISETP.NE.AND P0, PT, RZ, UR10, PT ;  /* 0x0000000aff007c0c */ /* 0x000fda000bf05270 */
[----:B------:R-:W-:Y:S05]  /*12f40*/  @P0 EXIT ;  /* 0x000000000000094d */ /* 0x000fea0003800000 */
[----:B0-----:R-:W-:Y:S01]  /*12f50*/  LOP3.LUT P0, RZ, R0, 0xff, RZ, 0xc0, !PT ;  /* 0x000000ff00ff7812 */ /* 0x001fe2000780c0ff */
[----:B------:R-:W-:Y:S02]  /*12f60*/  IMAD.MOV.U32 R0, RZ, RZ, 0x1 ;  /* 0x00000001ff007424 */ /* 0x000fe400078e00ff */
[----:B------:R-:W-:-:S10]  /*12f70*/  IMAD.MOV.U32 R6, RZ, RZ, RZ ;  /* 0x000000ffff067224 */ /* 0x000fd400078e00ff */
[----:B------:R-:W-:Y:S05]  /*12f80*/  @!P0 BRA `(.L_x_67) ;  /* 0x0000000c00688947 */ /* 0x000fea0003800000 */
[----:B------:R-:W0:Y:S01]  /*12f90*/  S2R R4, SR_TID.X ;  /* 0x0000000000047919 */ /* 0x000e220000002100 */
[----:B------:R-:W-:Y:S01]  /*12fa0*/  ULDC UR4, c[0x0][0x28c] ;  /* 0x0000a30000047ab9 */ /* 0x000fe20000000800 */
[----:B------:R-:W-:Y:S01]  /*12fb0*/  ULDC UR6, c[0x0][0x658] ;  /* 0x0001960000067ab9 */ /* 0x000fe20000000800 */
[----:B------:R-:W-:Y:S01]  /*12fc0*/  UIADD3 UR10, UR4, 0x1f, URZ ;  /* 0x0000001f040a7890 */ /* 0x000fe2000fffe03f */
[----:B------:R-:W-:Y:S01]  /*12fd0*/  BSSY B0, `(.L_x_67) ;  /* 0x00000d5000007945 */ /* 0x000fe20003800000 */
[----:B------:R-:W-:Y:S01]  /*12fe0*/  UMOV UR7, 0xffffffff ;  /* 0xffffffff00077882 */ /* 0x000fe20000000000 */
[----:B------:R-:W-:Y:S01]  /*12ff0*/  ULDC UR5, c[0x0][0x600] ;  /* 0x0001800000057ab9 */ /* 0x000fe20000000800 */
[----:B------:R-:W-:Y:S01]  /*13000*/  UMOV UR9, 0x1 ;  /* 0x0000000100097882 */ /* 0x000fe20000000000 */
[----:B------:R-:W-:Y:S01]  /*13010*/  USHF.L.U32 UR7, UR7, UR6, URZ ;  /* 0x0000000607077299 */ /* 0x000fe2000800063f */
[----:B------:R-:W-:Y:S01]  /*13020*/  IMAD.MOV.U32 R8, RZ, RZ, 0x1 ;  /* 0x00000001ff087424 */ /* 0x000fe200078e00ff */
[----:B------:R-:W-:Y:S01]  /*13030*/  UIADD3 UR4, UR5, -0x1, URZ ;  /* 0xffffffff05047890 */ /* 0x000fe2000fffe03f */
[----:B------:R-:W-:Y:S01]  /*13040*/  IMAD.MOV.U32 R0, RZ, RZ, 0x1 ;  /* 0x00000001ff007424 */ /* 0x000fe200078e00ff */
[----:B------:R-:W-:Y:S01]  /*13050*/  USHF.R.S32.HI UR11, URZ, 0x1f, UR10 ;  /* 0x0000001f3f0b7899 */ /* 0x000fe2000801140a */
[----:B------:R-:W-:Y:S01]  /*13060*/  IMAD.MOV.U32 R6, RZ, RZ, RZ ;  /* 0x000000ffff067224 */ /* 0x000fe200078e00ff */
[----:B------:R-:W-:Y:S01]  /*13070*/  ULDC UR8, c[0x0][0xc] ;  /* 0x0000030000087ab9 */ /* 0x000fe20000000800 */
[----:B------:R-:W-:-:S02]  /*13080*/  USHF.L.U32 UR5, UR9, UR6, URZ ;  /* 0x0000000609057299 */ /* 0x000fc4000800063f */
[----:B------:R-:W-:Y:S01]  /*13090*/  ULEA.HI UR11, UR11, UR10, URZ, 0x5 ;  /* 0x0000000a0b0b7291 */ /* 0x000fe2000f8f283f */
[----:B------:R-:W-:Y:S01]  /*130a0*/  ULDC UR9, c[0x0][0x10] ;  /* 0x0000040000097ab9 */ /* 0x000fe20000000800 */
[----:B------:R-:W-:Y:S02]  /*130b0*/  ULOP3.LUT UR6, URZ, UR7, URZ, 0x33, !UPT ;  /* 0x000000073f067292 */ /* 0x000fe4000f8e333f */
[----:B------:R-:W-:Y:S01]  /*130c0*/  UIMAD.WIDE.U32 UR8, UR8, UR9, URZ ;  /* 0x00000009080872a5 */ /* 0x000fe2000f8e003f */
[----:B------:R-:W-:Y:S01]  /*130d0*/  ULDC UR7, c[0x0][0x14] ;  /* 0x0000050000077ab9 */ /* 0x000fe20000000800 */
[----:B------:R-:W-:Y:S02]  /*130e0*/  USHF.R.S32.HI UR19, URZ, 0x5, UR11 ;  /* 0x000000053f137899 */ /* 0x000fe4000801140b */
[----:B------:R-:W-:Y:S02]  /*130f0*/  UIMAD.WIDE.U32 UR22, UR8, UR7, URZ ;  /* 0x00000007081672a5 */ /* 0x000fe4000f8e003f */
[----:B------:R-:W-:-:S02]  /*13100*/  UIMAD UR13, UR9, UR7, URZ ;  /* 0x00000007090d72a4 */ /* 0x000fc4000f8e023f */
[----:B------:R-:W-:Y:S01]  /*13110*/  ULOP3.LUT UR21, UR56, 0x2, URZ, 0xfc, !UPT ;  /* 0x0000000238157892 */ /* 0x000fe2000f8efc3f */
[C---:B0-----:R-:W-:Y:S01]  /*13120*/  LOP3.LUT P2, RZ, R4.reuse, 0x7f, RZ, 0xc0, !PT ;  /* 0x0000007f04ff7812 */ /* 0x041fe2000784c0ff */
[----:B------:R-:W-:Y:S01]  /*13130*/  UIADD3 UR13, UR23, UR13, URZ ;  /* 0x0000000d170d7290 */ /* 0x000fe2000fffe03f */
[----:B------:R-:W-:Y:S01]  /*13140*/  LOP3.LUT P0, RZ, R4, 0x1f, RZ, 0xc0, !PT ;  /* 0x0000001f04ff7812 */ /* 0x000fe2000780c0ff */
[----:B------:R-:W-:Y:S01]  /*13150*/  UIADD3 UR26, UR19, 0x1, URZ ;  /* 0x00000001131a7890 */ /* 0x000fe2000fffe03f */
[----:B------:R-:W-:Y:S02]  /*13160*/  ULDC.64 UR24, c[0x0][0x198] ;  /* 0x0000660000187ab9 */ /* 0x000fe40000000a00 */
[----:B------:R-:W-:-:S13]  /*13170*/  PLOP3.LUT P0, PT, P0, P2, PT, 0x8a, 0x0 ;  /* 0x000000000000781c */ /* 0x000fda0000705172 */
.L_x_79:
[----:B------:R-:W-:-:S03]  /*13180*/  UMOV UR7, 0xffffffff ;  /* 0xffffffff00077882 */ /* 0x000fc60000000000 */
[----:B------:R-:W-:Y:S05]  /*13190*/  BRA.DIV UR7, `(.L_x_68) ;  /* 0x0000001207f47947 */ /* 0x000fea000b800000 */
[----:B------:R-:W-:-:S13]  /*131a0*/  ELECT P6, URZ, PT ;  /* 0x00000000003f782f */ /* 0x000fda00038c0000 */
.L_x_98:
[----:B------:R-:W0:Y:S01]  /*131b0*/  LDC R4, c[0x0][0x28c] ;  /* 0x0000a300ff047b82 */ /* 0x000e220000000800 */
[----:B------:R-:W-:Y:S01]  /*131c0*/  BSSY B1, `(.L_x_69) ;  /* 0x0000038000017945 */ /* 0x000fe20003800000 */
[----:B0-----:R-:W-:-:S13]  /*131d0*/  ISETP.LT.OR P6, PT, R4, 0x1, !P6 ;  /* 0x000000010400780c */ /* 0x001fda00077c1670 */
[----:B------:R-:W-:Y:S05]  /*131e0*/  @P6 BRA `(.L_x_70) ;  /* 0x0000000000d46947 */ /* 0x000fea0003800000 */
[----:B------:R-:W-:Y:S02]  /*131f0*/  IMAD R2, R2, 0xb0, RZ ;  /* 0x000000b002027824 */ /* 0x000fe400078e02ff */
[----:B------:R-:W-:Y:S02]  /*13200*/  IMAD R3, R3, 0x180, RZ ;  /* 0x0000018003037824 */ /* 0x000fe400078e02ff */
[----:B------:R-:W-:Y:S02]  /*13210*/  IMAD.MOV.U32 R13, RZ, RZ, RZ ;  /* 0x000000ffff0d7224 */ /* 0x000fe400078e00ff */
[----:B------:R-:W-:Y:S02]  /*13220*/  IMAD.U32 R11, RZ, RZ, UR26 ;  /* 0x0000001aff0b7e24 */ /* 0x000fe4000f8e00ff */
[----:B------:R-:W-:Y:S02]  /*13230*/  IMAD.MOV.U32 R4, RZ, RZ, R0 ;  /* 0x000000ffff047224 */ /* 0x000fe400078e0000 */
[----:B------:R-:W-:-:S07]  /*13240*/  IMAD.MOV.U32 R5, RZ, RZ, R6 ;  /* 0x000000ffff057224 */ /* 0x000fce00078e0006 */
.L_x_74:
[----:B------:R-:W0:Y:S01]  /*13250*/  S2R R10, SR_CgaCtaId ;  /* 0x00000000000a7919 */ /* 0x000e220000008800 */
[----:B------:R-:W-:-:S04]  /*13260*/  MOV R7, 0x400 ;  /* 0x0000040000077802 */ /* 0x000fc80000000f00 */
[----:B0-----:R-:W-:Y:S02]  /*13270*/  LEA R14, R10, R7, 0x18 ;  /* 0x000000070a0e7211 */ /* 0x001fe400078ec0ff */
[----:B------:R-:W-:Y:S01]  /*13280*/  SHF.L.U32 R7, R4, 0x1f, RZ ;  /* 0x0000001f04077819 */ /* 0x000fe200000006ff */
[----:B------:R-:W0:Y:S02]  /*13290*/  @!P2 LDC R10, c[0x0][0x500] ;  /* 0x00014000ff0aab82 */ /* 0x000e240000000800 */
[----:B------:R-:W-:-:S04]  /*132a0*/  IMAD R12, R5, 0x8, R14 ;  /* 0x00000008050c7824 */ /* 0x000fc800078e020e */
[----:B------:R-:W1:Y:S02]  /*132b0*/  SYNCS.PHASECHK.TRANS64.TRYWAIT P1, [R12+URZ+0x60], R7 ;  /* 0x000060070c0075a7 */ /* 0x000e64000802017f */
[----:B-1----:R-:W-:Y:S05]  /*132c0*/  @!P1 BRA `(.L_x_71) ;  /* 0x0000001000c89947 */ /* 0x002fea0003800000 */
.L_x_99:
[----:B------:R-:W-:Y:S01]  /*132d0*/  UPRMT UR7, UR21, 0x9910, URZ ;  /* 0x0000991015077896 */ /* 0x000fe2000800003f */
[----:B0-----:R0:W-:Y:S03]  /*132e0*/  @!P2 SYNCS.ARRIVE.TRANS64 RZ, [R12+URZ], R10 ;  /* 0x0000000a0cffa9a7 */ /* 0x0011e6000800003f */
[----:B------:R-:W-:-:S06]  /*132f0*/  UISETP.NE.AND UP0, UPT, UR7, 0x2, UPT ;  /* 0x000000020700788c */ /* 0x000fcc000bf05270 */
[----:B------:R-:W-:-:S13]  /*13300*/  PLOP3.LUT P1, PT, PT, PT, UP0, 0x80, 0x0 ;  /* 0x000000000000781c */ /* 0x000fda0003f2f008 */
[----:B0-----:R-:W-:Y:S05]  /*13310*/  @P1 BRA `(.L_x_72) ;  /* 0x0000000000041947 */ /* 0x001fea0003800000 */
[----:B------:R-:W-:Y:S01]  /*13320*/  BPT.TRAP 0x1 ;  /* 0x000000040000795c */ /* 0x000fe20000300000 */
.L_x_72:
[----:B------:R-:W-:Y:S05]  /*13330*/  @P0 BRA `(.L_x_73) ;  /* 0x0000000000040947 */ /* 0x000fea0003800000 */
[----:B------:R-:W-:Y:S01]  /*13340*/  BPT.TRAP 0x1 ;  /* 0x000000040000795c */ /* 0x000fe20000300000 */
.L_x_73:
[C-C-:B-1----:R-:W-:Y:S01]  /*13350*/  IMAD R7, R5.reuse, 0x3000, R14.reuse ;  /* 0x0000300005077824 */ /* 0x142fe200078e020e */
[----:B------:R-:W-:Y:S01]  /*13360*/  R2UR UR9, R12 ;  /* 0x000000000c0972ca */ /* 0x000fe200000e0000 */
[----:B------:R-:W-:Y:S01]  /*13370*/  IMAD R14, R5, 0x1600, R14 ;  /* 0x00001600050e7824 */ /* 0x000fe200078e020e */
[----:B------:R-:W-:Y:S01]  /*13380*/  UIADD3 UR14, UP0, UR24, 0xf0, URZ ;  /* 0x000000f0180e7890 */ /* 0x000fe2000ff1e03f */
[----:B------:R-:W-:Y:S01]  /*13390*/  VIADD R11, R11, 0xffffffff ;  /* 0xffffffff0b0b7836 */ /* 0x000fe20000000000 */
[----:B------:R-:W-:Y:S01]  /*133a0*/  R2UR UR7, R7 ;  /* 0x00000000070772ca */ /* 0x000fe200000e0000 */
[----:B------:R-:W-:Y:S01]  /*133b0*/  UIADD3 UR28, UP1, UR24, 0x1f0, URZ ;  /* 0x000001f0181c7890 */ /* 0x000fe2000ff3e03f */
[----:B------:R-:W-:Y:S01]  /*133c0*/  R2UR UR8, R14 ;  /* 0x000000000e0872ca */ /* 0x000fe200000e0000 */
[----:B------:R-:W-:Y:S01]  /*133d0*/  UIADD3.X UR15, URZ, UR25, URZ, UP0, !UPT ;  /* 0x000000193f0f7290 */ /* 0x000fe200087fe43f */
[----:B------:R-:W-:Y:S01]  /*133e0*/  R2UR UR11, R3 ;  /* 0x00000000030b72ca */ /* 0x000fe200000e0000 */
[----:B------:R-:W-:Y:S01]  /*133f0*/  VIADD R5, R5, 0x1 ;  /* 0x0000000105057836 */ /* 0x000fe20000000000 */
[----:B------:R-:W-:Y:S01]  /*13400*/  R2UR UR10, R13 ;  /* 0x000000000d0a72ca */ /* 0x000fe200000e0000 */
[----:B------:R-:W-:Y:S01]  /*13410*/  UIADD3.X UR29, URZ, UR25, URZ, UP1, !UPT ;  /* 0x000000193f1d7290 */ /* 0x000fe20008ffe43f */
[----:B------:R-:W-:Y:S01]  /*13420*/  R2UR UR12, R9 ;  /* 0x00000000090c72ca */ /* 0x000fe200000e0000 */
[----:B------:R-:W-:Y:S01]  /*13430*/  UMOV UR16, 0x0 ;  /* 0x0000000000107882 */ /* 0x000fe20000000000 */
[----:B------:R-:W-:Y:S01]  /*13440*/  R2UR UR20, R2 ;  /* 0x00000000021472ca */ /* 0x000fe200000e0000 */
[----:B------:R-:W-:Y:S01]  /*13450*/  UMOV UR17, 0x10000000 ;  /* 0x1000000000117882 */ /* 0x000fe20000000000 */
[----:B------:R-:W-:Y:S01]  /*13460*/  ISETP.GT.AND P3, PT, R11, 0x1, PT ;  /* 0x000000010b00780c */ /* 0x000fe20003f64270 */
[----:B------:R-:W-:Y:S01]  /*13470*/  UIADD3 UR7, UR7, 0x180, URZ ;  /* 0x0000018007077890 */ /* 0x000fe2000fffe03f */
[----:B------:R-:W-:Y:S01]  /*13480*/  ISETP.NE.AND P1, PT, R5, 0xc, PT ;  /* 0x0000000c0500780c */ /* 0x000fe20003f25270 */
[----:B------:R-:W-:Y:S01]  /*13490*/  UIADD3 UR18, UR8, 0x24180, URZ ;  /* 0x0002418008127890 */ /* 0x000fe2000fffe03f */
[----:B------:R-:W-:-:S02]  /*134a0*/  VIADD R13, R13, 0x20 ;  /* 0x000000200d0d7836 */ /* 0x000fc40000000000 */
[----:B------:R-:W-:Y:S02]  /*134b0*/  SEL R7, RZ, 0x1, P1 ;  /* 0x00000001ff077807 */ /* 0x000fe40000800000 */
[----:B------:R-:W-:Y:S01]  /*134c0*/  UMOV UR8, UR7 ;  /* 0x0000000700087c82 */ /* 0x000fe20008000000 */
[----:B------:R-:W-:Y:S01]  /*134d0*/  SEL R5, R5, RZ, P1 ;  /* 0x000000ff05057207 */ /* 0x000fe20000800000 */
[----:B------:R0:W-:Y:S01]  /*134e0*/  UTMALDG.3D [UR8], [UR14], desc[UR16] ;  /* 0x000010080e0075b4 */ /* 0x0001e20008011000 */
[----:B------:R-:W-:Y:S01]  /*134f0*/  LOP3.LUT R4, R4, R7, RZ, 0x3c, !PT ;  /* 0x0000000704047212 */ /* 0x000fe200078e3cff */
[----:B0-----:R-:W-:Y:S01]  /*13500*/  UMOV UR8, UR18 ;  /* 0x0000001200087c82 */ /* 0x001fe20008000000 */
[----:B------:R-:W-:Y:S02]  /*13510*/  UMOV UR11, UR20 ;  /* 0x00000014000b7c82 */ /* 0x000fe40008000000 */
[----:B------:R0:W-:Y:S02]  /*13520*/  UTMALDG.3D [UR8], [UR28], desc[UR16] ;  /* 0x000010081c0075b4 */ /* 0x0001e40008011000 */
[----:B0-----:R-:W-:Y:S05]  /*13530*/  @P3 BRA `(.L_x_74) ;  /* 0xfffffffc00443947 */ /* 0x001fea000383ffff */
.L_x_70:
[----:B------:R-:W-:Y:S05]  /*13540*/  BSYNC B1 ;  /* 0x0000000000017941 */ /* 0x000fea0003800000 */
.L_x_69:
[----:B------:R-:W2:Y:S01]  /*13550*/  LDL.LU R14, [R1+0x108] ;  /* 0x00010800010e7983 */ /* 0x000ea20000300800 */
[----:B------:R-:W-:Y:S01]  /*13560*/  LOP3.LUT P1, RZ, R8, 0xff, RZ, 0xc0, !PT ;  /* 0x000000ff08ff7812 */ /* 0x000fe2000782c0ff */
[----:B------:R-:W-:Y:S01]  /*13570*/  VIADD R6, R6, UR19 ;  /* 0x0000001306067c36 */ /* 0x000fe20008000000 */
[----:B------:R-:W-:Y:S01]  /*13580*/  ULDC.64 UR8, c[0x0][0x650] ;  /* 0x0001940000087ab9 */ /* 0x000fe20000000a00 */
[----:B------:R-:W3:Y:S01]  /*13590*/  LDL.LU R12, [R1+0x10c] ;  /* 0x00010c00010c7983 */ /* 0x000ee20000300800 */
[----:B------:R-:W-:Y:S01]  /*135a0*/  UISETP.GE.U32.AND UP0, UPT, UR19, 0xc, UPT ;  /* 0x0000000c1300788c */ /* 0x000fe2000bf06070 */
[----:B------:R-:W-:Y:S01]  /*135b0*/  BSSY B1, `(.L_x_75) ;  /* 0x0000074000017945 */ /* 0x000fe20003800000 */
[----:B------:R-:W-:Y:S01]  /*135c0*/  IMAD.MOV.U32 R9, RZ, RZ, -0x1 ;  /* 0xffffffffff097424 */ /* 0x000fe200078e00ff */
[----:B------:R-:W-:Y:S02]  /*135d0*/  PRMT R4, RZ, 0x7610, R4 ;  /* 0x00007610ff047816 */ /* 0x000fe40000000004 */
[----:B------:R-:W-:-:S02]  /*135e0*/  PRMT R8, RZ, 0x7610, R8 ;  /* 0x00007610ff087816 */ /* 0x000fc40000000008 */
[----:B------:R-:W-:Y:S02]  /*135f0*/  PLOP3.LUT P3, PT, PT, PT, UP0, 0x80, 0x0 ;  /* 0x000000000000781c */ /* 0x000fe40003f6f008 */
[----:B------:R-:W0:Y:S01]  /*13600*/  @P1 S2R R3, SR_CgaCtaId ;  /* 0x0000000000031919 */ /* 0x000e220000008800 */
[----:B------:R-:W-:-:S04]  /*13610*/  @P1 MOV R2, 0x400 ;  /* 0x0000040000021802 */ /* 0x000fc80000000f00 */
[----:B0-----:R-:W-:-:S04]  /*13620*/  @P1 LEA R2, R3, R2, 0x18 ;  /* 0x0000000203021211 */ /* 0x001fc800078ec0ff */
[----:B------:R0:W-:Y:S01]  /*13630*/  @P1 SYNCS.ARRIVE.TRANS64.A1T0 RZ, [R2+URZ+0xd8], RZ ;  /* 0x0000d8ff02ff19a7 */ /* 0x0001e2000810003f */
[----:B------:R-:W-:Y:S01]  /*13640*/  ISETP.GT.U32.AND P1, PT, R6, 0xb, PT ;  /* 0x0000000b0600780c */ /* 0x000fe20003f24070 */
[----:B0-----:R-:W-:-:S05]  /*13650*/  IMAD.U32 R2, RZ, RZ, UR19 ;  /* 0x00000013ff027e24 */ /* 0x001fca000f8e00ff */
[----:B------:R-:W-:Y:S01]  /*13660*/  ISETP.LT.U32.AND P1, PT, R2, 0xc, P1 ;  /* 0x0000000c0200780c */ /* 0x000fe20000f21070 */
[----:B------:R-:W-:-:S04]  /*13670*/  IMAD.WIDE.U32 R2, R6, -0x55555555, RZ ;  /* 0xaaaaaaab06027825 */ /* 0x000fc800078e00ff */
[----:B------:R-:W-:Y:S01]  /*13680*/  IMAD.MOV.U32 R2, RZ, RZ, -0x1 ;  /* 0xffffffffff027424 */ /* 0x000fe200078e00ff */
[----:B------:R-:W-:Y:S02]  /*13690*/  SHF.R.U32.HI R5, RZ, 0x3, R3 ;  /* 0x00000003ff057819 */ /* 0x000fe40000011603 */
[----:B------:R-:W-:-:S03]  /*136a0*/  SEL R3, RZ, 0x1, !P1 ;  /* 0x00000001ff037807 */ /* 0x000fc60004800000 */
[----:B------:R-:W-:Y:S01]  /*136b0*/  IMAD R6, R5, -0xc, R6 ;  /* 0xfffffff405067824 */ /* 0x000fe200078e0206 */
[----:B------:R-:W-:Y:S01]  /*136c0*/  LOP3.LUT R0, R0, R3, RZ, 0x3c, !PT ;  /* 0x0000000300007212 */ /* 0x000fe200078e3cff */
[----:B------:R-:W-:-:S03]  /*136d0*/  IMAD.MOV.U32 R3, RZ, RZ, -0x1 ;  /* 0xffffffffff037424 */ /* 0x000fc600078e00ff */
[----:B------:R-:W-:Y:S02]  /*136e0*/  @P3 LOP3.LUT R0, R0, 0x1, R5, 0x78, !PT ;  /* 0x0000000100003812 */ /* 0x000fe400078e7805 */
[----:B---3--:R-:W-:-:S04]  /*136f0*/  IADD3 R12, P1, R12, UR22, RZ ;  /* 0x000000160c0c7c10 */ /* 0x008fc8000ff3e0ff */
[----:B--2---:R-:W-:Y:S01]  /*13700*/  IADD3.X R14, R14, UR13, RZ, P1, !PT ;  /* 0x0000000d0e0e7c10 */ /* 0x004fe20008ffe4ff */
[----:B------:R0:W-:Y:S01]  /*13710*/  STL [R1+0x10c], R12 ;  /* 0x00010c0c01007387 */ /* 0x0001e20000100800 */
[----:B------:R-:W-:-:S03]  /*13720*/  ISETP.GE.U32.AND P1, PT, R12, UR8, PT ;  /* 0x000000080c007c0c */ /* 0x000fc6000bf26070 */
[----:B------:R0:W-:Y:S01]  /*13730*/  STL [R1+0x108], R14 ;  /* 0x0001080e01007387 */ /* 0x0001e20000100800 */
[----:B------:R-:W-:-:S13]  /*13740*/  ISETP.GE.U32.AND.EX P1, PT, R14, UR9, PT, P1 ;  /* 0x000000090e007c0c */ /* 0x000fda000bf26110 */
[----:B0-----:R-:W-:Y:S05]  /*13750*/  @P1 BRA `(.L_x_76) ;  /* 0x0000000400641947 */ /* 0x001fea0003800000 */
[----:B------:R-:W0:Y:S01]  /*13760*/  S2R R7, SR_CTAID.X ;  /* 0x0000000000077919 */ /* 0x000e220000002500 */
[----:B------:R-:W-:Y:S01]  /*13770*/  ULDC UR7, c[0x0][0x150] ;  /* 0x0000540000077ab9 */ /* 0x000fe20000000800 */
[----:B------:R-:W1:Y:S01]  /*13780*/  LDC R4, c[0x0][0x144] ;  /* 0x00005100ff047b82 */ /* 0x000e620000000800 */
[----:B------:R-:W-:Y:S01]  /*13790*/  UISETP.NE.AND UP0, UPT, UR61, URZ, UPT ;  /* 0x0000003f3d00728c */ /* 0x000fe2000bf05270 */
[----:B------:R-:W2:Y:S01]  /*137a0*/  S2R R5, SR_CTAID.Y ;  /* 0x0000000000057919 */ /* 0x000ea20000002600 */
[----:B------:R-:W-:Y:S01]  /*137b0*/  ULDC.64 UR8, c[0x0][0x628] ;  /* 0x00018a0000087ab9 */ /* 0x000fe20000000a00 */
[----:B------:R-:W-:-:S03]  /*137c0*/  ULDC UR10, c[0x0][0x630] ;  /* 0x00018c00000a7ab9 */ /* 0x000fc60000000800 */
[----:B------:R-:W-:Y:S01]  /*137d0*/  PLOP3.LUT P1, PT, PT, PT, UP0, 0x80, 0x0 ;  /* 0x000000000000781c */ /* 0x000fe20003f2f008 */
[----:B------:R-:W3:Y:S01]  /*137e0*/  LDC R10, c[0x0][0x148] ;  /* 0x00005200ff0a7b82 */ /* 0x000ee20000000800 */
[----:B0-----:R-:W-:Y:S02]  /*137f0*/  I2FP.F32.U32 R2, R7 ;  /* 0x0000000700027245 */ /* 0x001fe40000201000 */
[----:B--2---:R-:W-:-:S03]  /*13800*/  I2FP.F32.U32 R3, R5 ;  /* 0x0000000500037245 */ /* 0x004fc60000201000 */
[----:B------:R-:W-:Y:S01]  /*13810*/  FMUL R2, R2, UR7 ;  /* 0x0000000702027c20 */ /* 0x000fe20008400000 */
[----:B------:R-:W-:Y:S02]  /*13820*/  ULDC UR7, c[0x0][0x154] ;  /* 0x0000550000077ab9 */ /* 0x000fe40000000800 */
[----:B------:R-:W-:-:S03]  /*13830*/  FMUL R9, R3, UR7 ;  /* 0x0000000703097c20 */ /* 0x000fc60008400000 */
[----:B------:R-:W0:Y:S08]  /*13840*/  F2I.U32.TRUNC.NTZ R2, R2 ;  /* 0x0000000200027305 */ /* 0x000e30000020f000 */
[----:B------:R-:W2:Y:S01]  /*13850*/  F2I.U32.TRUNC.NTZ R9, R9 ;  /* 0x0000000900097305 */ /* 0x000ea2000020f000 */
[----:B0-----:R-:W-:Y:S02]  /*13860*/  IMAD.MOV R3, RZ, RZ, -R2 ;  /* 0x000000ffff037224 */ /* 0x001fe400078e0a02 */
[----:B------:R-:W-:-:S02]  /*13870*/  IMAD.MOV.U32 R2, RZ, RZ, R12 ;  /* 0x000000ffff027224 */ /* 0x000fc400078e000c */
[----:B-1----:R-:W-:Y:S02]  /*13880*/  IMAD R7, R4, R3, R7 ;  /* 0x0000000304077224 */ /* 0x002fe400078e0207 */
[----:B--2---:R-:W-:-:S04]  /*13890*/  IMAD.MOV R3, RZ, RZ, -R9 ;  /* 0x000000ffff037224 */ /* 0x004fc800078e0a09 */
[----:B---3--:R-:W-:Y:S01]  /*138a0*/  @P1 IMAD R7, R10, R3, R5 ;  /* 0x000000030a071224 */ /* 0x008fe200078e0205 */
[----:B------:R-:W-:Y:S01]  /*138b0*/  ISETP.NE.U32.AND P1, PT, RZ, UR8, PT ;  /* 0x00000008ff007c0c */ /* 0x000fe2000bf25070 */
[----:B------:R-:W-:-:S03]  /*138c0*/  IMAD.MOV.U32 R3, RZ, RZ, R14 ;  /* 0x000000ffff037224 */ /* 0x000fc600078e000e */
[----:B------:R-:W-:-:S13]  /*138d0*/  ISETP.NE.AND.EX P1, PT, RZ, UR9, PT, P1 ;  /* 0x00000009ff007c0c */ /* 0x000fda000bf25310 */
[----:B------:R-:W-:Y:S05]  /*138e0*/  @!P1 BRA `(.L_x_77) ;  /* 0x0000000000289947 */ /* 0x000fea0003800000 */
[----:B------:R-:W-:Y:S02]  /*138f0*/  ULDC UR7, c[0x0][0x634] ;  /* 0x00018d0000077ab9 */ /* 0x000fe40000000800 */
[----:B------:R-:W-:-:S05]  /*13900*/  IADD3 R3, P1, R12, UR7, RZ ;  /* 0x000000070c037c10 */ /* 0x000fca000ff3e0ff */
[----:B------:R-:W-:-:S04]  /*13910*/  IMAD.X R9, RZ, RZ, R14, P1 ;  /* 0x000000ffff097224 */ /* 0x000fc800008e060e */
[----:B------:R-:W-:-:S04]  /*13920*/  IMAD.WIDE.U32 R4, R9, UR8, RZ ;  /* 0x0000000809047c25 */ /* 0x000fc8000f8e00ff */
[----:B------:R-:W-:-:S04]  /*13930*/  IMAD.WIDE.U32 R4, P1, R3, UR9, R4 ;  /* 0x0000000903047c25 */ /* 0x000fc8000f820004 */
[----:B------:R-:W-:-:S04]  /*13940*/  IMAD.WIDE.U32 R2, R3, UR8, RZ ;  /* 0x0000000803027c25 */ /* 0x000fc8000f8e00ff */
[----:B------:R-:W-:Y:S01]  /*13950*/  IMAD.MOV.U32 R2, RZ, RZ, R5 ;  /* 0x000000ffff027224 */ /* 0x000fe200078e0005 */
[----:B------:R-:W-:Y:S01]  /*13960*/  IADD3 RZ, P3, R3, R4, RZ ;  /* 0x0000000403ff7210 */ /* 0x000fe20007f7e0ff */
[----:B------:R-:W-:-:S04]  /*13970*/  IMAD.X R3, RZ, RZ, RZ, P1 ;  /* 0x000000ffff037224 */ /* 0x000fc800008e06ff */
[----:B------:R-:W-:-:S08]  /*13980*/  IMAD.WIDE.U32.X R2, R9, UR9, R2, P3 ;  /* 0x0000000909027c25 */ /* 0x000fd000098e0402 */
.L_x_77:
[--C-:B------:R-:W-:Y:S01]  /*13990*/  SHF.R.U64 R9, R2, UR10, R3.reuse ;  /* 0x0000000a02097c19 */ /* 0x100fe20008001203 */
[----:B------:R-:W-:Y:S01]  /*139a0*/  ULDC.64 UR8, c[0x0][0x620] ;  /* 0x0001880000087ab9 */ /* 0x000fe20000000a00 */
[----:B------:R-:W-:Y:S01]  /*139b0*/  SHF.R.U32.HI R2, RZ, UR10, R3 ;  /* 0x0000000aff027c19 */ /* 0x000fe20008011603 */
[----:B------:R-:W-:Y:S01]  /*139c0*/  IMAD.MOV.U32 R3, RZ, RZ, R14 ;  /* 0x000000ffff037224 */ /* 0x000fe200078e000e */
[----:B------:R-:W-:Y:S01]  /*139d0*/  IADD3 R11, P1, RZ, -R9, RZ ;  /* 0x80000009ff0b7210 */ /* 0x000fe20007f3e0ff */
[----:B------:R-:W-:-:S04]  /*139e0*/  ULDC UR7, c[0x0][0x618] ;  /* 0x0001860000077ab9 */ /* 0x000fc80000000800 */
[----:B------:R-:W-:-:S04]  /*139f0*/  IMAD.X R2, RZ, RZ, ~R2, P1 ;  /* 0x000000ffff027224 */ /* 0x000fc800008e0e02 */
[----:B------:R-:W-:-:S04]  /*13a00*/  IMAD R2, R2, UR8, RZ ;  /* 0x0000000802027c24 */ /* 0x000fc8000f8e02ff */
[----:B------:R-:W-:Y:S02]  /*13a10*/  IMAD R5, R11, UR9, R2 ;  /* 0x000000090b057c24 */ /* 0x000fe4000f8e0202 */
[----:B------:R-:W-:-:S04]  /*13a20*/  IMAD.MOV.U32 R2, RZ, RZ, R12 ;  /* 0x000000ffff027224 */ /* 0x000fc800078e000c */
[----:B------:R-:W-:Y:S01]  /*13a30*/  IMAD.WIDE.U32 R2, R11, UR8, R2 ;  /* 0x000000080b027c25 */ /* 0x000fe2000f8e0002 */
[----:B------:R-:W-:Y:S02]  /*13a40*/  ULDC.64 UR8, c[0x0][0x640] ;  /* 0x0001900000087ab9 */ /* 0x000fe40000000a00 */
[----:B------:R-:W-:Y:S01]  /*13a50*/  ISETP.NE.U32.AND P1, PT, RZ, UR8, PT ;  /* 0x00000008ff007c0c */ /* 0x000fe2000bf25070 */
[----:B------:R-:W-:-:S03]  /*13a60*/  IMAD.IADD R3, R3, 0x1, R5 ;  /* 0x0000000103037824 */ /* 0x000fc600078e0205 */
[----:B------:R-:W-:Y:S02]  /*13a70*/  ISETP.NE.AND.EX P1, PT, RZ, UR9, PT, P1 ;  /* 0x00000009ff007c0c */ /* 0x000fe4000bf25310 */
[--C-:B------:R-:W-:Y:S02]  /*13a80*/  SHF.R.U64 R10, R2, UR7, R3.reuse ;  /* 0x00000007020a7c19 */ /* 0x100fe40008001203 */
[----:B------:R-:W-:Y:S01]  /*13a90*/  SHF.R.U32.HI R3, RZ, UR7, R3 ;  /* 0x00000007ff037c19 */ /* 0x000fe20008011603 */
[----:B------:R-:W-:-:S03]  /*13aa0*/  ULDC UR7, c[0x0][0x608] ;  /* 0x0001820000077ab9 */ /* 0x000fc60000000800 */
[--C-:B------:R-:W-:Y:S02]  /*13ab0*/  SHF.R.U64 R12, R10, UR7, R3.reuse ;  /* 0x000000070a0c7c19 */ /* 0x100fe40008001203 */
[----:B------:R-:W-:Y:S01]  /*13ac0*/  SHF.R.U32.HI R3, RZ, UR7, R3 ;  /* 0x00000007ff037c19 */ /* 0x000fe20008011603 */
[----:B------:R-:W-:-:S03]  /*13ad0*/  ULDC UR7, c[0x0][0x658] ;  /* 0x0001960000077ab9 */ /* 0x000fc60000000800 */
[--C-:B------:R-:W-:Y:S02]  /*13ae0*/  SHF.R.U64 R11, R12, UR7, R3.reuse ;  /* 0x000000070c0b7c19 */ /* 0x100fe40008001203 */
[----:B------:R-:W-:-:S03]  /*13af0*/  SHF.R.U32.HI R13, RZ, UR7, R3 ;  /* 0x00000007ff0d7c19 */ /* 0x000fc60008011603 */
[----:B------:R-:W-:Y:S02]  /*13b00*/  IMAD.MOV.U32 R2, RZ, RZ, R11 ;  /* 0x000000ffff027224 */ /* 0x000fe400078e000b */
[----:B------:R-:W-:Y:S01]  /*13b10*/  IMAD.MOV.U32 R3, RZ, RZ, R13 ;  /* 0x000000ffff037224 */ /* 0x000fe200078e000d */
[----:B------:R-:W-:Y:S06]  /*13b20*/  @!P1 BRA `(.L_x_78) ;  /* 0x0000000000289947 */ /* 0x000fec0003800000 */
        /* <DEDUP_REMOVED lines=10> */
.L_x_78:
[----:B------:R-:W-:Y:S01]  /*13bd0*/  ULDC UR7, c[0x0][0x648] ;  /* 0x0001920000077ab9 */ /* 0x000fe20000000800 */
[----:B------:R-:W-:Y:S01]  /*13be0*/  LOP3.LUT R12, R12, UR6, RZ, 0xc0, !PT ;  /* 0x000000060c0c7c12 */ /* 0x000fe2000f8ec0ff */
[----:B------:R-:W-:Y:S01]  /*13bf0*/  UISETP.NE.AND UP0, UPT, UR61, URZ, UPT ;  /* 0x0000003f3d00728c */ /* 0x000fe2000bf05270 */
[----:B------:R-:W-:Y:S01]  /*13c00*/  SHF.R.U64 R3, R2, UR7, R3 ;  /* 0x0000000702037c19 */ /* 0x000fe20008001203 */
[----:B------:R-:W-:Y:S01]  /*13c10*/  ULDC UR7, c[0x0][0x638] ;  /* 0x00018e0000077ab9 */ /* 0x000fe20000000800 */
[----:B------:R-:W-:-:S03]  /*13c20*/  LOP3.LUT R4, R10, UR4, RZ, 0xc0, !PT ;  /* 0x000000040a047c12 */ /* 0x000fc6000f8ec0ff */
[----:B------:R-:W-:Y:S01]  /*13c30*/  IMAD.MOV R2, RZ, RZ, -R3 ;  /* 0x000000ffff027224 */ /* 0x000fe200078e0a03 */
[----:B------:R-:W-:Y:S01]  /*13c40*/  PLOP3.LUT P1, PT, PT, PT, UP0, 0x40, 0x0 ;  /* 0x000000000000781c */ /* 0x000fe20003f2e808 */
[----:B------:R-:W-:Y:S01]  /*13c50*/  IMAD R12, R3, UR5, R12 ;  /* 0x00000005030c7c24 */ /* 0x000fe2000f8e020c */
[----:B------:R-:W-:Y:S01]  /*13c60*/  PLOP3.LUT P3, PT, PT, PT, UP0, 0x40, 0x0 ;  /* 0x000000000000781c */ /* 0x000fe20003f6e808 */
[----:B------:R-:W-:Y:S01]  /*13c70*/  IMAD R11, R2, UR7, R11 ;  /* 0x00000007020b7c24 */ /* 0x000fe2000f8e020b */
[----:B------:R-:W-:Y:S02]  /*13c80*/  ULDC UR7, c[0x0][0x610] ;  /* 0x0001840000077ab9 */ /* 0x000fe40000000800 */
[----:B------:R-:W-:Y:S01]  /*13c90*/  IMAD R7, R12, UR7, R7 ;  /* 0x000000070c077c24 */ /* 0x000fe2000f8e0207 */
[----:B------:R-:W-:Y:S02]  /*13ca0*/  ULDC UR7, c[0x0][0x600] ;  /* 0x0001800000077ab9 */ /* 0x000fe40000000800 */
[----:B------:R-:W-:-:S05]  /*13cb0*/  IMAD R4, R11, UR7, R4 ;  /* 0x000000070b047c24 */ /* 0x000fca000f8e0204 */
[----:B------:R-:W-:Y:S02]  /*13cc0*/  SEL R2, R4, R7, P1 ;  /* 0x0000000704027207 */ /* 0x000fe40000800000 */
[----:B------:R-:W-:Y:S01]  /*13cd0*/  SEL R3, R7, R4, P3 ;  /* 0x0000000407037207 */ /* 0x000fe20001800000 */
[----:B------:R-:W-:-:S07]  /*13ce0*/  IMAD.MOV.U32 R4, RZ, RZ, 0x1 ;  /* 0x00000001ff047424 */ /* 0x000fce00078e00ff */
.L_x_76:
[----:B------:R-:W-:Y:S05]  /*13cf0*/  BSYNC B1 ;  /* 0x0000000000017941 */ /* 0x000fea0003800000 */
.L_x_75:
[----:B------:R-:W-:-:S13]  /*13d00*/  LOP3.LUT P1, RZ, R4, 0xff, RZ, 0xc0, !PT ;  /* 0x000000ff04ff7812 */ /* 0x000fda000782c0ff */
[----:B------:R-:W-:Y:S05]  /*13d10*/  @P1 BRA `(.L_x_79) ;  /* 0xfffffff400181947 */ /* 0x000fea000383ffff */
[----:B------:R-:W-:Y:S05]  /*13d20*/  BSYNC B0 ;  /* 0x0000000000007941 */ /* 0x000fea0003800000 */
.L_x_67:
[----:B------:R-:W-:-:S03]  /*13d30*/  UMOV UR7, 0xffffffff ;  /* 0xffffffff00077882 */ /* 0x000fc60000000000 */
[----:B------:R-:W-:Y:S05]  /*13d40*/  BRA.DIV UR7, `(.L_x_80) ;  /* 0x0000000a073c7947 */ /* 0x000fea000b800000 */
[----:B------:R-:W-:-:S13]  /*13d50*/  ELECT P6, URZ, PT ;  /* 0x00000000003f782f */ /* 0x000fda00038c0000 */
.L_x_102:
[----:B------:R-:W-:Y:S04]  /*13d60*/  BSSY B0, `(.L_x_81) ;  /* 0x0000074000007945 */ /* 0x000fe80003800000 */
[----:B------:R-:W-:Y:S05]  /*13d70*/  @!P6 BRA `(.L_x_82) ;  /* 0x0000000400c8e947 */ /* 0x000fea0003800000 */
[----:B------:R-:W-:-:S04]  /*13d80*/  ULOP3.LUT UR7, UR56, 0x2, URZ, 0xfc, !UPT ;  /* 0x0000000238077892 */ /* 0x000fc8000f8efc3f */
[----:B------:R-:W-:-:S06]  /*13d90*/  UISETP.NE.AND UP0, UPT, UR7, 0x3, UPT ;  /* 0x000000030700788c */ /* 0x000fcc000bf05270 */
[----:B------:R-:W-:-:S13]  /*13da0*/  PLOP3.LUT P0, PT, PT, PT, UP0, 0x80, 0x0 ;  /* 0x000000000000781c */ /* 0x000fda0003f0f008 */
[----:B------:R-:W-:Y:S05]  /*13db0*/  @!P0 BRA `(.L_x_83) ;  /* 0x0000000000048947 */ /* 0x000fea0003800000 */
[----:B------:R-:W-:Y:S01]  /*13dc0*/  BPT.TRAP 0x1 ;  /* 0x000000040000795c */ /* 0x000fe20000300000 */
.L_x_83:
[----:B------:R-:W0:Y:S01]  /*13dd0*/  S2R R3, SR_CgaCtaId ;  /* 0x0000000000037919 */ /* 0x000e220000008800 */
[----:B------:R-:W-:-:S04]  /*13de0*/  MOV R2, 0x400 ;  /* 0x0000040000027802 */ /* 0x000fc80000000f00 */
[----:B0-----:R-:W-:Y:S02]  /*13df0*/  LEA R3, R3, R2, 0x18 ;  /* 0x0000000203037211 */ /* 0x001fe400078ec0ff */
[----:B------:R-:W-:-:S03]  /*13e00*/  SHF.L.U32 R2, R0, 0x1f, RZ ;  /* 0x0000001f00027819 */ /* 0x000fc600000006ff */
[----:B------:R-:W-:-:S04]  /*13e10*/  VIADD R3, R3, 0x60 ;  /* 0x0000006003037836 */ /* 0x000fc80000000000 */
[----:B------:R-:W-:-:S04]  /*13e20*/  IMAD R5, R6, 0x8, R3 ;  /* 0x0000000806057824 */ /* 0x000fc800078e0203 */
[----:B------:R-:W0:Y:S02]  /*13e30*/  SYNCS.PHASECHK.TRANS64.TRYWAIT P0, [R5+URZ], R2 ;  /* 0x00000002050075a7 */ /* 0x000e24000800017f */
[----:B0-----:R-:W-:Y:S05]  /*13e40*/  @!P0 BRA `(.L_x_84) ;  /* 0x00000008001c8947 */ /* 0x001fea0003800000 */
.L_x_103:
[----:B------:R-:W-:-:S05]  /*13e50*/  VIADD R6, R6, 0x1 ;  /* 0x0000000106067836 */ /* 0x000fca0000000000 */
[----:B------:R-:W-:-:S04]  /*13e60*/  ISETP.NE.AND P0, PT, R6, 0xc, PT ;  /* 0x0000000c0600780c */ /* 0x000fc80003f05270 */
[----:B0-----:R-:W-:Y:S02]  /*13e70*/  SEL R5, RZ, 0x1, P0 ;  /* 0x00000001ff057807 */ /* 0x001fe40000000000 */
[----:B------:R-:W-:Y:S02]  /*13e80*/  SEL R6, R6, RZ, P0 ;  /* 0x000000ff06067207 */ /* 0x000fe40000000000 */
[----:B------:R-:W-:-:S03]  /*13e90*/  LOP3.LUT R5, R0, R5, RZ, 0x3c, !PT ;  /* 0x0000000500057212 */ /* 0x000fc600078e3cff */
[----:B------:R-:W-:Y:S01]  /*13ea0*/  IMAD R7, R6, 0x8, R3 ;  /* 0x0000000806077824 */ /* 0x000fe200078e0203 */
[----:B------:R-:W-:-:S04]  /*13eb0*/  SHF.L.U32 R0, R5, 0x1f, RZ ;  /* 0x0000001f05007819 */ /* 0x000fc800000006ff */
[----:B------:R-:W0:Y:S02]  /*13ec0*/  SYNCS.PHASECHK.TRANS64.TRYWAIT P0, [R7+URZ], R0 ;  /* 0x00000000070075a7 */ /* 0x000e24000800017f */
[----:B0-----:R-:W-:Y:S05]  /*13ed0*/  @!P0 BRA `(.L_x_85) ;  /* 0x00000008000c8947 */ /* 0x001fea0003800000 */
.L_x_104:
[----:B0-----:R-:W-:-:S05]  /*13ee0*/  VIADD R0, R6, 0x1 ;  /* 0x0000000106007836 */ /* 0x001fca0000000000 */
[----:B------:R-:W-:-:S04]  /*13ef0*/  ISETP.NE.AND P0, PT, R0, 0xc, PT ;  /* 0x0000000c0000780c */ /* 0x000fc80003f05270 */
[----:B------:R-:W-:Y:S02]  /*13f00*/  SEL R2, RZ, 0x1, P0 ;  /* 0x00000001ff027807 */ /* 0x000fe40000000000 */
[----:B------:R-:W-:Y:S02]  /*13f10*/  SEL R4, R0, RZ, P0 ;  /* 0x000000ff00047207 */ /* 0x000fe40000000000 */
[----:B------:R-:W-:-:S03]  /*13f20*/  LOP3.LUT R5, R5, R2, RZ, 0x3c, !PT ;  /* 0x0000000205057212 */ /* 0x000fc600078e3cff */
[----:B------:R-:W-:Y:S01]  /*13f30*/  IMAD R7, R4, 0x8, R3 ;  /* 0x0000000804077824 */ /* 0x000fe200078e0203 */
[----:B------:R-:W-:-:S04]  /*13f40*/  SHF.L.U32 R0, R5, 0x1f, RZ ;  /* 0x0000001f05007819 */ /* 0x000fc800000006ff */
[----:B------:R-:W0:Y:S02]  /*13f50*/  SYNCS.PHASECHK.TRANS64.TRYWAIT P0, [R7+URZ], R0 ;  /* 0x00000000070075a7 */ /* 0x000e24000800017f */
[----:B0-----:R-:W-:Y:S05]  /*13f60*/  @!P0 BRA `(.L_x_86) ;  /* 0x0000000400fc8947 */ /* 0x001fea0003800000 */
.L_x_105:
        /* <DEDUP_REMOVED lines=9> */
.L_x_106:
        /* <DEDUP_REMOVED lines=9> */
.L_x_107:
        /* <DEDUP_REMOVED lines=9> */
.L_x_108:
        /* <DEDUP_REMOVED lines=9> */
.L_x_109:
        /* <DEDUP_REMOVED lines=9> */
.L_x_110:
        /* <DEDUP_REMOVED lines=9> */
.L_x_111:
        /* <DEDUP_REMOVED lines=9> */
.L_x_112:
        /* <DEDUP_REMOVED lines=9> */
.L_x_113:
[----:B0-----:R-:W-:-:S05]  /*143f0*/  VIADD R0, R4, 0x1 ;  /* 0x0000000104007836 */ /* 0x001fca0000000000 */
[----:B------:R-:W-:-:S04]  /*14400*/  ISETP.NE.AND P0, PT, R0, 0xc, PT ;  /* 0x0000000c0000780c */ /* 0x000fc80003f05270 */
[----:B------:R-:W-:Y:S02]  /*14410*/  SEL R2, RZ, 0x1, P0 ;  /* 0x00000001ff027807 */ /* 0x000fe40000000000 */
[----:B------:R-:W-:Y:S02]  /*14420*/  SEL R0, R0, RZ, P0 ;  /* 0x000000ff00007207 */ /* 0x000fe40000000000 */
[----:B------:R-:W-:-:S03]  /*14430*/  LOP3.LUT R2, R5, R2, RZ, 0x3c, !PT ;  /* 0x0000000205027212 */ /* 0x000fc600078e3cff */
[----:B------:R-:W-:Y:S01]  /*14440*/  IMAD R3, R0, 0x8, R3 ;  /* 0x0000000800037824 */ /* 0x000fe200078e0203 */
[----:B------:R-:W-:-:S07]  /*14450*/  SHF.L.U32 R0, R2, 0x1f, RZ ;  /* 0x0000001f02007819 */ /* 0x000fce00000006ff */
.L_x_95:
[----:B0-----:R0:W1:Y:S02]  /*14460*/  SYNCS.PHASECHK.TRANS64.TRYWAIT P0, [R3+URZ], R0 ;  /* 0x00000000030075a7 */ /* 0x001064000800017f */
[----:B-1----:R-:W-:Y:S05]  /*14470*/  @!P0 NANOSLEEP.SYNCS 0x989680 ;  /* 0x009896800000895d */ /* 0x002fea0003900000 */
[----:B------:R-:W1:Y:S02]  /*14480*/  @!P0 SYNCS.PHASECHK.TRANS64 P0, [R3+URZ], R0 ;  /* 0x00000000030085a7 */ /* 0x000e64000800007f */
[----:B-1----:R-:W-:Y:S05]  /*14490*/  @!P0 BRA `(.L_x_95) ;  /* 0xfffffffc00f08947 */ /* 0x002fea000383ffff */
.L_x_82:
[----:B------:R-:W-:Y:S05]  /*144a0*/  BSYNC B0 ;  /* 0x0000000000007941 */ /* 0x000fea0003800000 */
.L_x_81:
[----:B------:R-:W-:Y:S05]  /*144b0*/  EXIT ;  /* 0x000000000000794d */ /* 0x000fea0003800000 */
.L_x_18:
[----:B-1----:R1:W2:Y:S02]  /*144c0*/  SYNCS.PHASECHK.TRANS64.TRYWAIT P1, [R3+URZ], R0 ;  /* 0x00000000030075a7 */ /* 0x0022a4000802017f */
[----:B--2---:R-:W-:Y:S05]  /*144d0*/  @!P1 NANOSLEEP.SYNCS 0x989680 ;  /* 0x009896800000995d */ /* 0x004fea0003900000 */
[----:B------:R-:W2:Y:S02]  /*144e0*/  @!P1 SYNCS.PHASECHK.TRANS64 P1, [R3+URZ], R0 ;  /* 0x00000000030095a7 */ /* 0x000ea4000802007f */
[----:B--2---:R-:W-:Y:S05]  /*144f0*/  @!P1 BRA `(.L_x_18) ;  /* 0xfffffffc00f09947 */ /* 0x004fea000383ffff */
[----:B------:R-:W-:Y:S05]  /*14500*/  BRA `(.L_x_17) ;  /* 0xfffffed000547947 */ /* 0x000fea000383ffff */
.L_x_23:
[----:B-1----:R-:W-:-:S04]  /*14510*/  IMAD.U32 R4, RZ, RZ, UR5 ;  /* 0x00000005ff047e24 */ /* 0x002fc8000f8e00ff */
[----:B------:R1:W2:Y:S03]  /*14520*/  SYNCS.PHASECHK.TRANS64.TRYWAIT P1, [R4+URZ], R3 ;  /* 0x00000003040075a7 */ /* 0x0002a6000802017f */
[----:B--2---:R-:W-:Y:S05]  /*14530*/  @!P1 NANOSLEEP.SYNCS 0x989680 ;  /* 0x009896800000995d */ /* 0x004fea0003900000 */
[----:B------:R-:W2:Y:S02]  /*14540*/  @!P1 SYNCS.PHASECHK.TRANS64 P1, [R4+URZ], R3 ;  /* 0x00000003040095a7 */ /* 0x000ea4000802007f */
[----:B--2---:R-:W-:Y:S05]  /*14550*/  @!P1 BRA `(.L_x_23) ;  /* 0xfffffffc00ec9947 */ /* 0x004fea000383ffff */
[----:B------:R-:W-:Y:S05]  /*14560*/  BRA `(.L_x_22) ;  /* 0xfffffee000207947 */ /* 0x000fea000383ffff */
.L_x_68:
[----:B------:R-:W-:Y:S01]  /*14570*/  BSSY B1, `(.L_x_96) ;  /* 0x0000006000017945 */ /* 0x000fe20003800000 */
[----:B------:R-:W-:-:S07]  /*14580*/  IMAD.MOV.U32 R15, RZ, RZ, -0x1 ;  /* 0xffffffffff0f7424 */ /* 0x000fce00078e00ff */
[----:B------:R-:W-:Y:S05]  /*14590*/  WARPSYNC.COLLECTIVE R15, `(.L_x_97) ;  /* 0x000000000f0c7348 */ /* 0x000fea0003c00000 */
[----:B------:R-:W-:Y:S02]  /*145a0*/  ELECT P6, UR62, PT ;  /* 0x00000000003e782f */ /* 0x000fe400038c0000 */
[----:B------:R-:W-:Y:S01]  /*145b0*/  MOV R14, UR62 ;  /* 0x0000003e000e7c02 */ /* 0x000fe20008000f00 */
[----:B------:R-:W-:Y:S10]  /*145c0*/  ENDCOLLECTIVE ;  /* 0x000000000000791b */ /* 0x000ff40003800000 */
.L_x_97:
[----:B------:R-:W-:Y:S05]  /*145d0*/  BSYNC B1 ;  /* 0x0000000000017941 */ /* 0x000fea0003800000 */
.L_x_96:
[----:B------:R-:W-:Y:S05]  /*145e0*/  BRA `(.L_x_98) ;  /* 0xffffffe800f07947 */ /* 0x000fea000383ffff */
.L_x_71:
[----:B-1----:R1:W2:Y:S02]  /*145f0*/  SYNCS.PHASECHK.TRANS64.TRYWAIT P1, [R12+URZ+0x60], R7 ;  /* 0x000060070c0075a7 */ /* 0x0022a4000802017f */
[----:B--2---:R-:W-:Y:S05]  /*14600*/  @!P1 NANOSLEEP.SYNCS 0x989680 ;  /* 0x009896800000995d */ /* 0x004fea0003900000 */
[----:B------:R-:W2:Y:S02]  /*14610*/  @!P1 SYNCS.PHASECHK.TRANS64 P1, [R12+URZ+0x60], R7 ;  /* 0x000060070c0095a7 */ /* 0x000ea4000802007f */
[----:B--2---:R-:W-:Y:S05]  /*14620*/  @!P1 BRA `(.L_x_71) ;  /* 0xfffffffc00f09947 */ /* 0x004fea000383ffff */
[----:B------:R-:W-:Y:S05]  /*14630*/  BRA `(.L_x_99) ;  /* 0xffffffec00247947 */ /* 0x000fea000383ffff */
.L_x_80:
[----:B------:R-:W-:Y:S01]  /*14640*/  BSSY B0, `(.L_x_100) ;  /* 0x0000006000007945 */ /* 0x000fe20003800000 */
[----:B------:R-:W-:-:S07]  /*14650*/  IMAD.MOV.U32 R15, RZ, RZ, -0x1 ;  /* 0xffffffffff0f7424 */ /* 0x000fce00078e00ff */
[----:B------:R-:W-:Y:S05]  /*14660*/  WARPSYNC.COLLECTIVE R15, `(.L_x_101) ;  /* 0x000000000f0c7348 */ /* 0x000fea0003c00000 */
[----:B------:R-:W-:Y:S02]  /*14670*/  ELECT P6, UR62, PT ;  /* 0x00000000003e782f */ /* 0x000fe400038c0000 */
[----:B------:R-:W-:Y:S01]  /*14680*/  MOV R14, UR62 ;  /* 0x0000003e000e7c02 */ /* 0x000fe20008000f00 */
[----:B------:R-:W-:Y:S10]  /*14690*/  ENDCOLLECTIVE ;  /* 0x000000000000791b */ /* 0x000ff40003800000 */
.L_x_101:
[----:B------:R-:W-:Y:S05]  /*146a0*/  BSYNC B0 ;  /* 0x0000000000007941 */ /* 0x000fea0003800000 */
.L_x_100:
[----:B------:R-:W-:Y:S05]  /*146b0*/  BRA `(.L_x_102) ;  /* 0xfffffff400a87947 */ /* 0x000fea000383ffff */
.L_x_84:
[----:B0-----:R0:W1:Y:S02]  /*146c0*/  SYNCS.PHASECHK.TRANS64.TRYWAIT P0, [R5+URZ], R2 ;  /* 0x00000002050075a7 */ /* 0x001064000800017f */
[----:B-1----:R-:W-:Y:S05]  /*146d0*/  @!P0 NANOSLEEP.SYNCS 0x989680 ;  /* 0x009896800000895d */ /* 0x002fea0003900000 */
[----:B------:R-:W1:Y:S02]  /*146e0*/  @!P0 SYNCS.PHASECHK.TRANS64 P0, [R5+URZ], R2 ;  /* 0x00000002050085a7 */ /* 0x000e64000800007f */
[----:B-1----:R-:W-:Y:S05]  /*146f0*/  @!P0 BRA `(.L_x_84) ;  /* 0xfffffffc00f08947 */ /* 0x002fea000383ffff */
[----:B------:R-:W-:Y:S05]  /*14700*/  BRA `(.L_x_103) ;  /* 0xfffffff400d07947 */ /* 0x000fea000383ffff */
.L_x_85:
[----:B0-----:R0:W1:Y:S02]  /*14710*/  SYNCS.PHASECHK.TRANS64.TRYWAIT P0, [R7+URZ], R0 ;  /* 0x00000000070075a7 */ /* 0x001064000800017f */
[----:B-1----:R-:W-:Y:S05]  /*14720*/  @!P0 NANOSLEEP.SYNCS 0x989680 ;  /* 0x009896800000895d */ /* 0x002fea0003900000 */
[----:B------:R-:W1:Y:S02]  /*14730*/  @!P0 SYNCS.PHASECHK.TRANS64 P0, [R7+URZ], R0 ;  /* 0x00000000070085a7 */ /* 0x000e64000800007f */
[----:B-1----:R-:W-:Y:S05]  /*14740*/  @!P0 BRA `(.L_x_85) ;  /* 0xfffffffc00f08947 */ /* 0x002fea000383ffff */
[----:B------:R-:W-:Y:S05]  /*14750*/  BRA `(.L_x_104) ;  /* 0xfffffff400e07947 */ /* 0x000fea000383ffff */
.L_x_86:
[----:B0-----:R0:W1:Y:S02]  /*14760*/  SYNCS.PHASECHK.TRANS64.TRYWAIT P0, [R7+URZ], R0 ;  /* 0x00000000070075a7 */ /* 0x001064000800017f */
[----:B-1----:R-:W-:Y:S05]  /*14770*/  @!P0 NANOSLEEP.SYNCS 0x989680 ;  /* 0x009896800000895d */ /* 0x002fea0003900000 */
[----:B------:R-:W1:Y:S02]  /*14780*/  @!P0 SYNCS.PHASECHK.TRANS64 P0, [R7+URZ], R0 ;  /* 0x00000000070085a7 */ /* 0x000e64000800007f */
[----:B-1----:R-:W-:Y:S05]  /*14790*/  @!P0 BRA `(.L_x_86) ;  /* 0xfffffffc00f08947 */ /* 0x002fea000383ffff */
[----:B------:R-:W-:Y:S05]  /*147a0*/  BRA `(.L_x_105) ;  /* 0xfffffff400f07947 */ /* 0x000fea000383ffff */
.L_x_87:
[----:B0-----:R0:W1:Y:S02]  /*147b0*/  SYNCS.PHASECHK.TRANS64.TRYWAIT P0, [R7+URZ], R0 ;  /* 0x00000000070075a7 */ /* 0x001064000800017f */
[----:B-1----:R-:W-:Y:S05]  /*147c0*/  @!P0 NANOSLEEP.SYNCS 0x989680 ;  /* 0x009896800000895d */ /* 0x002fea0003900000 */
[----:B------:R-:W1:Y:S02]  /*147d0*/  @!P0 SYNCS.PHASECHK.TRANS64 P0, [R7+URZ], R0 ;  /* 0x00000000070085a7 */ /* 0x000e64000800007f */
[----:B-1----:R-:W-:Y:S05]  /*147e0*/  @!P0 BRA `(.L_x_87) ;  /* 0xfffffffc00f08947 */ /* 0x002fea000383ffff */
[----:B------:R-:W-:Y:S05]  /*147f0*/  BRA `(.L_x_106) ;  /* 0xfffffff800007947 */ /* 0x000fea000383ffff */
.L_x_88:
[----:B0-----:R0:W1:Y:S02]  /*14800*/  SYNCS.PHASECHK.TRANS64.TRYWAIT P0, [R7+URZ], R0 ;  /* 0x00000000070075a7 */ /* 0x001064000800017f */
[----:B-1----:R-:W-:Y:S05]  /*14810*/  @!P0 NANOSLEEP.SYNCS 0x989680 ;  /* 0x009896800000895d */ /* 0x002fea0003900000 */
[----:B------:R-:W1:Y:S02]  /*14820*/  @!P0 SYNCS.PHASECHK.TRANS64 P0, [R7+URZ], R0 ;  /* 0x00000000070085a7 */ /* 0x000e64000800007f */
[----:B-1----:R-:W-:Y:S05]  /*14830*/  @!P0 BRA `(.L_x_88) ;  /* 0xfffffffc00f08947 */ /* 0x002fea000383ffff */
[----:B------:R-:W-:Y:S05]  /*14840*/  BRA `(.L_x_107) ;  /* 0xfffffff800107947 */ /* 0x000fea000383ffff */
.L_x_89:
[----:B0-----:R0:W1:Y:S02]  /*14850*/  SYNCS.PHASECHK.TRANS64.TRYWAIT P0, [R7+URZ], R0 ;  /* 0x00000000070075a7 */ /* 0x001064000800017f */
[----:B-1----:R-:W-:Y:S05]  /*14860*/  @!P0 NANOSLEEP.SYNCS 0x989680 ;  /* 0x009896800000895d */ /* 0x002fea0003900000 */
[----:B------:R-:W1:Y:S02]  /*14870*/  @!P0 SYNCS.PHASECHK.TRANS64 P0, [R7+URZ], R0 ;  /* 0x00000000070085a7 */ /* 0x000e64000800007f */
[----:B-1----:R-:W-:Y:S05]  /*14880*/  @!P0 BRA `(.L_x_89) ;  /* 0xfffffffc00f08947 */ /* 0x002fea000383ffff */
[----:B------:R-:W-:Y:S05]  /*14890*/  BRA `(.L_x_108) ;  /* 0xfffffff800207947 */ /* 0x000fea000383ffff */
.L_x_90:
[----:B0-----:R0:W1:Y:S02]  /*148a0*/  SYNCS.PHASECHK.TRANS64.TRYWAIT P0, [R7+URZ], R0 ;  /* 0x00000000070075a7 */ /* 0x001064000800017f */
[----:B-1----:R-:W-:Y:S05]  /*148b0*/  @!P0 NANOSLEEP.SYNCS 0x989680 ;  /* 0x009896800000895d */ /* 0x002fea0003900000 */
[----:B------:R-:W1:Y:S02]  /*148c0*/  @!P0 SYNCS.PHASECHK.TRANS64 P0, [R7+URZ], R0 ;  /* 0x00000000070085a7 */ /* 0x000e64000800007f */
[----:B-1----:R-:W-:Y:S05]  /*148d0*/  @!P0 BRA `(.L_x_90) ;  /* 0xfffffffc00f08947 */ /* 0x002fea000383ffff */
[----:B------:R-:W-:Y:S05]  /*148e0*/  BRA `(.L_x_109) ;  /* 0xfffffff800307947 */ /* 0x000fea000383ffff */
.L_x_91:
[----:B0-----:R0:W1:Y:S02]  /*148f0*/  SYNCS.PHASECHK.TRANS64.TRYWAIT P0, [R7+URZ], R0 ;  /* 0x00000000070075a7 */ /* 0x001064000800017f */
[----:B-1----:R-:W-:Y:S05]  /*14900*/  @!P0 NANOSLEEP.SYNCS 0x989680 ;  /* 0x009896800000895d */ /* 0x002fea0003900000 */
[----:B------:R-:W1:Y:S02]  /*14910*/  @!P0 SYNCS.PHASECHK.TRANS64 P0, [R7+URZ], R0 ;  /* 0x00000000070085a7 */ /* 0x000e64000800007f */
[----:B-1----:R-:W-:Y:S05]  /*14920*/  @!P0 BRA `(.L_x_91) ;  /* 0xfffffffc00f08947 */ /* 0x002fea000383ffff */
[----:B------:R-:W-:Y:S05]  /*14930*/  BRA `(.L_x_110) ;  /* 0xfffffff800407947 */ /* 0x000fea000383ffff */
.L_x_92:
[----:B0-----:R0:W1:Y:S02]  /*14940*/  SYNCS.PHASECHK.TRANS64.TRYWAIT P0, [R7+URZ], R0 ;  /* 0x00000000070075a7 */ /* 0x001064000800017f */
[----:B-1----:R-:W-:Y:S05]  /*14950*/  @!P0 NANOSLEEP.SYNCS 0x989680 ;  /* 0x009896800000895d */ /* 0x002fea0003900000 */
[----:B------:R-:W1:Y:S02]  /*14960*/  @!P0 SYNCS.PHASECHK.TRANS64 P0, [R7+URZ], R0 ;  /* 0x00000000070085a7 */ /* 0x000e64000800007f */
[----:B-1----:R-:W-:Y:S05]  /*14970*/  @!P0 BRA `(.L_x_92) ;  /* 0xfffffffc00f08947 */ /* 0x002fea000383ffff */
[----:B------:R-:W-:Y:S05]  /*14980*/  BRA `(.L_x_111) ;  /* 0xfffffff800507947 */ /* 0x000fea000383ffff */
.L_x_93:
[----:B0-----:R0:W1:Y:S02]  /*14990*/  SYNCS.PHASECHK.TRANS64.TRYWAIT P0, [R7+URZ], R0 ;  /* 0x00000000070075a7 */ /* 0x001064000800017f */
[----:B-1----:R-:W-:Y:S05]  /*149a0*/  @!P0 NANOSLEEP.SYNCS 0x989680 ;  /* 0x009896800000895d */ /* 0x002fea0003900000 */
[----:B------:R-:W1:Y:S02]  /*149b0*/  @!P0 SYNCS.PHASECHK.TRANS64 P0, [R7+URZ], R0 ;  /* 0x00000000070085a7 */ /* 0x000e64000800007f */
[----:B-1----:R-:W-:Y:S05]  /*149c0*/  @!P0 BRA `(.L_x_93) ;  /* 0xfffffffc00f08947 */ /* 0x002fea000383ffff */
[----:B------:R-:W-:Y:S05]  /*149d0*/  BRA `(.L_x_112) ;  /* 0xfffffff800607947 */ /* 0x000fea000383ffff */
.L_x_94:
[----:B0-----:R0:W1:Y:S02]  /*149e0*/  SYNCS.PHASECHK.TRANS64.TRYWAIT P0, [R7+URZ], R0 ;  /* 0x00000000070075a7 */ /* 0x001064000800017f */
[----:B-1----:R-:W-:Y:S05]  /*149f0*/  @!P0 NANOSLEEP.SYNCS 0x989680 ;  /* 0x009896800000895d */ /* 0x002fea0003900000 */
[----:B------:R-:W1:Y:S02]  /*14a00*/  @!P0 SYNCS.PHASECHK.TRANS64 P0, [R7+URZ], R0 ;  /* 0x00000000070085a7 */ /* 0x000e64000800007f */
[----:B-1----:R-:W-:Y:S05]  /*14a10*/  @!P0 BRA `(.L_x_94) ;  /* 0xfffffffc00f08947 */ /* 0x002fea000383ffff */
[----:B------:R-:W-:Y:S05]  /*14a20*/  BRA `(.L_x_113) ;  /* 0xfffffff800707947 */ /* 0x000fea000383ffff */
.L_x_114:
[----:B------:R-:W-:-:S00]  /*14a30*/  BRA `(.L_x_114) ;  /* 0xfffffffc00fc7947 */ /* 0x000fc0000383ffff */
[----:B------:R-:W-:-:S00]  /*14a40*/  NOP ;  /* 0x0000000000007918 */ /* 0x000fc00000000000 */
        /* <DEDUP_REMOVED lines=11> */
.L_x_115:


//--------------------- .nv.global.init           --------------------------
	.section	.nv.global.init,"aw",@progbits
.nv.global.init:
	.type		$str$22,@object
	.size		$str$22,($str$23 - $str$22)
$str$22:
        /*0000*/ 	.byte	0x6b, 0x5f, 0x74, 0x69, 0x6c, 0x65, 0x5f, 0x63, 0x6f, 0x75, 0x6e, 0x74, 0x20, 0x3e, 0x3d, 0x20
        /*0010*/ 	.byte	0x31, 0x00
	.type		$str$23,@object
	.size		$str$23,(__unnamed_1 - $str$23)
$str$23:
        /*0012*/ 	.byte	0x2f, 0x74, 0x6d, 0x70, 0x2f, 0x63, 0x75, 0x74, 0x6c, 0x61, 0x73, 0x73, 0x5f, 0x73, 0x77, 0x65
        /*0022*/ 	.byte	0x65, 0x70, 0x5f, 0x73, 0x72, 0x63, 0x2f, 0x69, 0x6e, 0x63, 0x6c, 0x75, 0x64, 0x65, 0x2f, 0x63
        /*0032*/ 	.byte	0x75, 0x74, 0x6c, 0x61, 0x73, 0x73, 0x2f, 0x67, 0x65, 0x6d, 0x6d, 0x2f, 0x63, 0x6f, 0x6c, 0x6c
        /*0042*/ 	.byte	0x65, 0x63, 0x74, 0x69, 0x76, 0x65, 0x2f, 0x73, 0x6d, 0x39, 0x30, 0x5f, 0x6d, 0x6d, 0x61, 0x5f
        /*0052*/ 	.byte	0x74, 0x6d, 0x61, 0x5f, 0x67, 0x6d, 0x6d, 0x61, 0x5f, 0x73, 0x73, 0x5f, 0x77, 0x61, 0x72, 0x70
        /*0062*/ 	.byte	0x73, 0x70, 0x65, 0x63, 0x69, 0x61, 0x6c, 0x69, 0x7a, 0x65, 0x64, 0x2e, 0x68, 0x70, 0x70, 0x00
	.type		__unnamed_1,@object
	.size		__unnamed_1,(.L_0 - __unnamed_1)
__unnamed_1:
        /* <DEDUP_REMOVED lines=173> */
        /*0b42*/ 	.byte	0x00
.L_0:


//--------------------- .nv.shared._ZN7cutlass13device_kernelINS_4gemm6kernel13GemmUniversalIN4cute5tupleIJiiiiEEENS1_10collective13CollectiveMmaINS1_34MainloopSm90TmaGmmaWarpSpecializedILi12ENS5_IJNS4_1CILi1EEESB_SB_EEENS1_35KernelTmaWarpSpecializedCooperativeEEENS5_IJNSA_ILi384EEENSA_ILi176EEENSA_ILi32EEEEEEaNS5_IJlSB_lEEEaSJ_NS4_8TiledMMAINS4_8MMA_AtomIJNS4_4SM904GMMA26MMA_64x16x32_S32S8S8_SS_TNEEEENS4_6LayoutINS5_IJNSA_ILi2EEESB_SB_EEENS5_IJSB_NSA_ILi0EEEST_EEEEENS5_IJNS4_10UnderscoreESW_SW_EEEEENS4_13SM90_TMA_LOADENS4_14ComposedLayoutINS4_7SwizzleILi1ELi4ELi3EEENS4_18smem_ptr_flag_bitsILi8EEENSQ_INS5_IJNSA_ILi8EEESH_EEENS5_IJSH_SB_EEEEEEEvNS4_8identityESZ_S19_vS1A_EENS_8epilogue10collective6detail29Sm90TmaWarpSpecializedAdapterINS1D_15DefaultEpilogueIaSJ_SJ_NS1C_6thread17LinearCombinationIaLi1EiiLNS1H_9ScaleType4KindE0ELNS_15FloatRoundStyleE2EaEENS1_15EpilogueDefaultEEEEEvvEEEEvNT_6ParamsE --------------------------
	.section	.nv.shared._ZN7cutlass13device_kernelINS_4gemm6kernel13GemmUniversalIN4cute5tupleIJiiiiEEENS1_10collective13CollectiveMmaINS1_34MainloopSm90TmaGmmaWarpSpecializedILi12ENS5_IJNS4_1CILi1EEESB_SB_EEENS1_35KernelTmaWarpSpecializedCooperativeEEENS5_IJNSA_ILi384EEENSA_ILi176EEENSA_ILi32EEEEEEaNS5_IJlSB_lEEEaSJ_NS4_8TiledMMAINS4_8MMA_AtomIJNS4_4SM904GMMA26MMA_64x16x32_S32S8S8_SS_TNEEEENS4_6LayoutINS5_IJNSA_ILi2EEESB_SB_EEENS5_IJSB_NSA_ILi0EEEST_EEEEENS5_IJNS4_10UnderscoreESW_SW_EEEEENS4_13SM90_TMA_LOADENS4_14ComposedLayoutINS4_7SwizzleILi1ELi4ELi3EEENS4_18smem_ptr_flag_bitsILi8EEENSQ_INS5_IJNSA_ILi8EEESH_EEENS5_IJSH_SB_EEEEEEEvNS4_8identityESZ_S19_vS1A_EENS_8epilogue10collective6detail29Sm90TmaWarpSpecializedAdapterINS1D_15DefaultEpilogueIaSJ_SJ_NS1C_6thread17LinearCombinationIaLi1EiiLNS1H_9ScaleType4KindE0ELNS_15FloatRoundStyleE2EaEENS1_15EpilogueDefaultEEEEEvvEEEEvNT_6ParamsE,"aw",@nobits
	.sectionflags	@""
	.align	16
	.zero		1024


//--------------------- .nv.shared.reserved.0     --------------------------
	.section	.nv.shared.reserved.0,"aw",@nobits
	.weak		__nv_reservedSMEM_offset_0_alias
	.size		__nv_reservedSMEM_offset_0_alias, 0, 0
	.other		__nv_reservedSMEM_offset_0_alias,@"STO_CUDA_RESERVED_SHARED STV_DEFAULT"
__nv_reservedSMEM_offset_0_alias:
	.zero		0


//--------------------- .nv.global                --------------------------
	.section	.nv.global,"aw",@nobits
.nv.global:
	.type		_ZN39_INTERNAL_51210205_4_k_cu_fb4859bb_66044cute1_E,@object
	.size		_ZN39_INTERNAL_51210205_4_k_cu_fb4859bb_66044cute1_E,(_ZN39_INTERNAL_51210205_4_k_cu_fb4859bb_66044cuda3std3__45__cpo6cbeginE - _ZN39_INTERNAL_51210205_4_k_cu_fb4859bb_66044cute1_E)
_ZN39_INTERNAL_51210205_4_k_cu_fb4859bb_66044cute1_E:
	.zero		1
	.type		_ZN39_INTERNAL_51210205_4_k_cu_fb4859bb_66044cuda3std3__45__cpo6cbeginE,@object
	.size		_ZN39_INTERNAL_51210205_4_k_cu_fb4859bb_66044cuda3std3__45__cpo6cbeginE,(_ZN39_INTERNAL_51210205_4_k_cu_fb4859bb_66044cuda3std3__48in_placeE - _ZN39_INTERNAL_51210205_4_k_cu_fb4859bb_66044cuda3std3__45__cpo6cbeginE)
_ZN39_INTERNAL_51210205_4_k_cu_fb4859bb_66044cuda3std3__45__cpo6cbeginE:
	.zero		1
	.type		_ZN39_INTERNAL_51210205_4_k_cu_fb4859bb_66044cuda3std3__48in_placeE,@object
	.size		_ZN39_INTERNAL_51210205_4_k_cu_fb4859bb_66044cuda3std3__48in_placeE,(_ZN39_INTERNAL_51210205_4_k_cu_fb4859bb_66044cuda3std6ranges3__45__cpo9iter_moveE - _ZN39_INTERNAL_51210205_4_k_cu_fb4859bb_66044cuda3std3__48in_placeE)
_ZN39_INTERNAL_51210205_4_k_cu_fb4859bb_66044cuda3std3__48in_placeE:
	.zero		1
	.type		_ZN39_INTERNAL_51210205_4_k_cu_fb4859bb_66044cuda3std6ranges3__45__cpo9iter_moveE,@object
	.size		_ZN39_INTERNAL_51210205_4_k_cu_fb4859bb_66044cuda3std6ranges3__45__cpo9iter_moveE,(_ZN39_INTERNAL_51210205_4_k_cu_fb4859bb_66044cuda3std3__45__cpo5beginE - _ZN39_INTERNAL_51210205_4_k_cu_fb4859bb_66044cuda3std6ranges3__45__cpo9iter_moveE)
_ZN39_INTERNAL_51210205_4_k_cu_fb4859bb_66044cuda3std6ranges3__45__cpo9iter_moveE:
	.zero		1
	.type		_ZN39_INTERNAL_51210205_4_k_cu_fb4859bb_66044cuda3std3__45__cpo5beginE,@object
	.size		_ZN39_INTERNAL_51210205_4_k_cu_fb4859bb_66044cuda3std3__45__cpo5beginE,(_ZN39_INTERNAL_51210205_4_k_cu_fb4859bb_66044cuda3std3__441_GLOBAL__N__51210205_4_k_cu_fb4859bb_66046ignoreE - _ZN39_INTERNAL_51210205_4_k_cu_fb4859bb_66044cuda3std3__45__cpo5beginE)
_ZN39_INTERNAL_51210205_4_k_cu_fb4859bb_66044cuda3std3__45__cpo5beginE:
	.zero		1
	.type		_ZN39_INTERNAL_51210205_4_k_cu_fb4859bb_66044cuda3std3__441_GLOBAL__N__51210205_4_k_cu_fb4859bb_66046ignoreE,@object
	.size		_ZN39_INTERNAL_51210205_4_k_cu_fb4859bb_66044cuda3std3__441_GLOBAL__N__51210205_4_k_cu_fb4859bb_66046ignoreE,(_ZN39_INTERNAL_51210205_4_k_cu_fb4859bb_66044cute7productE - _ZN39_INTERNAL_51210205_4_k_cu_fb4859bb_66044cuda3std3__441_GLOBAL__N__51210205_4_k_cu_fb4859bb_66046ignoreE)
_ZN39_INTERNAL_51210205_4_k_cu_fb4859bb_66044cuda3std3__441_GLOBAL__N__51210205_4_k_cu_fb4859bb_66046ignoreE:
	.zero		1
	.type		_ZN39_INTERNAL_51210205_4_k_cu_fb4859bb_66044cute7productE,@object
	.size		_ZN39_INTERNAL_51210205_4_k_cu_fb4859bb_66044cute7productE,(_ZN39_INTERNAL_51210205_4_k_cu_fb4859bb_66044cuda3std3__45__cpo3endE - _ZN39_INTERNAL_51210205_4_k_cu_fb4859bb_66044cute7productE)
_ZN39_INTERNAL_51210205_4_k_cu_fb4859bb_66044cute7productE:
	.zero		1
	.type		_ZN39_INTERNAL_51210205_4_k_cu_fb4859bb_66044cuda3std3__45__cpo3endE,@object
	.size		_ZN39_INTERNAL_51210205_4_k_cu_fb4859bb_66044cuda3std3__45__cpo3endE,(_ZN39_INTERNAL_51210205_4_k_cu_fb4859bb_66044cuda3std3__419piecewise_constructE - _ZN39_INTERNAL_51210205_4_k_cu_fb4859bb_66044cuda3std3__45__cpo3endE)
_ZN39_INTERNAL_51210205_4_k_cu_fb4859bb_66044cuda3std3__45__cpo3endE:
	.zero		1
	.type		_ZN39_INTERNAL_51210205_4_k_cu_fb4859bb_66044cuda3std3__419piecewise_constructE,@object
	.size		_ZN39_INTERNAL_51210205_4_k_cu_fb4859bb_66044cuda3std3__419piecewise_constructE,(_ZN39_INTERNAL_51210205_4_k_cu_fb4859bb_66044cuda3std3__45__cpo4cendE - _ZN39_INTERNAL_51210205_4_k_cu_fb4859bb_66044cuda3std3__419piecewise_constructE)
_ZN39_INTERNAL_51210205_4_k_cu_fb4859bb_66044cuda3std3__419piecewise_constructE:
	.zero		1
	.type		_ZN39_INTERNAL_51210205_4_k_cu_fb4859bb_66044cuda3std3__45__cpo4cendE,@object
	.size		_ZN39_INTERNAL_51210205_4_k_cu_fb4859bb_66044cuda3std3__45__cpo4cendE,(_ZN39_INTERNAL_51210205_4_k_cu_fb4859bb_66044cuda3std6ranges3__45__cpo4swapE - _ZN39_INTERNAL_51210205_4_k_cu_fb4859bb_66044cuda3std3__45__cpo4cendE)
_ZN39_INTERNAL_51210205_4_k_cu_fb4859bb_66044cuda3std3__45__cpo4cendE:
	.zero		1
	.type		_ZN39_INTERNAL_51210205_4_k_cu_fb4859bb_66044cuda3std6ranges3__45__cpo4swapE,@object
	.size		_ZN39_INTERNAL_51210205_4_k_cu_fb4859bb_66044cuda3std6ranges3__45__cpo4swapE,(.L_8 - _ZN39_INTERNAL_51210205_4_k_cu_fb4859bb_66044cuda3std6ranges3__45__cpo4swapE)
_ZN39_INTERNAL_51210205_4_k_cu_fb4859bb_66044cuda3std6ranges3__45__cpo4swapE:
	.zero		1
.L_8:


//--------------------- .nv.constant0._ZN7cutlass13device_kernelINS_4gemm6kernel13GemmUniversalIN4cute5tupleIJiiiiEEENS1_10collective13CollectiveMmaINS1_34MainloopSm90TmaGmmaWarpSpecializedILi12ENS5_IJNS4_1CILi1EEESB_SB_EEENS1_35KernelTmaWarpSpecializedCooperativeEEENS5_IJNSA_ILi384EEENSA_ILi176EEENSA_ILi32EEEEEEaNS5_IJlSB_lEEEaSJ_NS4_8TiledMMAINS4_8MMA_AtomIJNS4_4SM904GMMA26MMA_64x16x32_S32S8S8_SS_TNEEEENS4_6LayoutINS5_IJNSA_ILi2EEESB_SB_EEENS5_IJSB_NSA_ILi0EEEST_EEEEENS5_IJNS4_10UnderscoreESW_SW_EEEEENS4_13SM90_TMA_LOADENS4_14ComposedLayoutINS4_7SwizzleILi1ELi4ELi3EEENS4_18smem_ptr_flag_bitsILi8EEENSQ_INS5_IJNSA_ILi8EEESH_EEENS5_IJSH_SB_EEEEEEEvNS4_8identityESZ_S19_vS1A_EENS_8epilogue10collective6detail29Sm90TmaWarpSpecializedAdapterINS1D_15DefaultEpilogueIaSJ_SJ_NS1C_6thread17LinearCombinationIaLi1EiiLNS1H_9ScaleType4KindE0ELNS_15FloatRoundStyleE2EaEENS1_15EpilogueDefaultEEEEEvvEEEEvNT_6ParamsE --------------------------
	.section	.nv.constant0._ZN7cutlass13device_kernelINS_4gemm6kernel13GemmUniversalIN4cute5tupleIJiiiiEEENS1_10collective13CollectiveMmaINS1_34MainloopSm90TmaGmmaWarpSpecializedILi12ENS5_IJNS4_1CILi1EEESB_SB_EEENS1_35KernelTmaWarpSpecializedCooperativeEEENS5_IJNSA_ILi384EEENSA_ILi176EEENSA_ILi32EEEEEEaNS5_IJlSB_lEEEaSJ_NS4_8TiledMMAINS4_8MMA_AtomIJNS4_4SM904GMMA26MMA_64x16x32_S32S8S8_SS_TNEEEENS4_6LayoutINS5_IJNSA_ILi2EEESB_SB_EEENS5_IJSB_NSA_ILi0EEEST_EEEEENS5_IJNS4_10UnderscoreESW_SW_EEEEENS4_13SM90_TMA_LOADENS4_14ComposedLayoutINS4_7SwizzleILi1ELi4ELi3EEENS4_18smem_ptr_flag_bitsILi8EEENSQ_INS5_IJNSA_ILi8EEESH_EEENS5_IJSH_SB_EEEEEEEvNS4_8identityESZ_S19_vS1A_EENS_8epilogue10collective6detail29Sm90TmaWarpSpecializedAdapterINS1D_15DefaultEpilogueIaSJ_SJ_NS1C_6thread17LinearCombinationIaLi1EiiLNS1H_9ScaleType4KindE0ELNS_15FloatRoundStyleE2EaEENS1_15EpilogueDefaultEEEEEvvEEEEvNT_6ParamsE,"a",@progbits
	.sectionflags	@""
	.align	4
.nv.constant0._ZN7cutlass13device_kernelINS_4gemm6kernel13GemmUniversalIN4cute5tupleIJiiiiEEENS1_10collective13CollectiveMmaINS1_34MainloopSm90TmaGmmaWarpSpecializedILi12ENS5_IJNS4_1CILi1EEESB_SB_EEENS1_35KernelTmaWarpSpecializedCooperativeEEENS5_IJNSA_ILi384EEENSA_ILi176EEENSA_ILi32EEEEEEaNS5_IJlSB_lEEEaSJ_NS4_8TiledMMAINS4_8MMA_AtomIJNS4_4SM904GMMA26MMA_64x16x32_S32S8S8_SS_TNEEEENS4_6LayoutINS5_IJNSA_ILi2EEESB_SB_EEENS5_IJSB_NSA_ILi0EEEST_EEEEENS5_IJNS4_10UnderscoreESW_SW_EEEEENS4_13SM90_TMA_LOADENS4_14ComposedLayoutINS4_7SwizzleILi1ELi4ELi3EEENS4_18smem_ptr_flag_bitsILi8EEENSQ_INS5_IJNSA_ILi8EEESH_EEENS5_IJSH_SB_EEEEEEEvNS4_8identityESZ_S19_vS1A_EENS_8epilogue10collective6detail29Sm90TmaWarpSpecializedAdapterINS1D_15DefaultEpilogueIaSJ_SJ_NS1C_6thread17LinearCombinationIaLi1EiiLNS1H_9ScaleType4KindE0ELNS_15FloatRoundStyleE2EaEENS1_15EpilogueDefaultEEEEEvvEEEEvNT_6ParamsE:
	.zero		1664


//--------------------- SYMBOLS --------------------------

	.type		.nv.reservedSmem.offset0,@object
	.size		.nv.reservedSmem.offset0,0x4
	.type		__assertfail,@function
